def attn_fwd(
    Q,
    K,
    V,
    Out,
    Lse,
    sm_scale,
    stride_qz,
    stride_qh,
    stride_qm,
    stride_qk,
    stride_kz,
    stride_kh,
    stride_kn,
    stride_kk,
    stride_vz,
    stride_vh,
    stride_vn,
    stride_vk,
    stride_oz,
    stride_oh,
    stride_om,
    stride_ok,
    seqlen_q,
    seqlen_k,
    BLOCK_M: tl.constexpr,
    BLOCK_N: tl.constexpr,
    HEAD_DIM: tl.constexpr,
    CAUSAL: tl.constexpr,
):
    start_m = tl.program_id(0)
    off_hz = tl.program_id(1)
    q_off = off_hz * stride_qh
    k_off = off_hz * stride_kh
    v_off = off_hz * stride_vh
    offs_m = start_m * BLOCK_M + tl.arange(0, BLOCK_M)
    offs_d = tl.arange(0, HEAD_DIM)
    offs_n = tl.arange(0, BLOCK_N)
    q_ptrs = Q + q_off + offs_m[:, None] * stride_qm + offs_d[None, :] * stride_qk
    k_ptrs = K + k_off + offs_d[:, None] * stride_kk + offs_n[None, :] * stride_kn
    v_ptrs = V + v_off + offs_n[:, None] * stride_vn + offs_d[None, :] * stride_vk
    m_i = tl.full([BLOCK_M], float("-inf"), dtype=tl.float32)
    l_i = tl.zeros([BLOCK_M], dtype=tl.float32) + 1.0
    acc = tl.zeros([BLOCK_M, HEAD_DIM], dtype=tl.float32)
    q = tl.load(q_ptrs)
    acc, l_i, m_i = _attn_fwd_inner(
        acc,
        l_i,
        m_i,
        q,
        k_ptrs,
        v_ptrs,
        sm_scale,
        stride_kn,
        stride_vn,
        start_m,
        seqlen_k,
        BLOCK_M,
        BLOCK_N,
        HEAD_DIM,
        CAUSAL,
    )
    acc = acc / l_i[:, None]
    lse = m_i + tl.math.log2(l_i) / 1.4426950408889634
    o_ptrs = (
        Out
        + off_hz * stride_oh
        + offs_m[:, None] * stride_om
        + offs_d[None, :] * stride_ok
    )
    tl.store(o_ptrs, acc.to(Out.dtype.element_ty))
    tl.store(Lse + off_hz * seqlen_q + offs_m, lse)

# config = {"BLOCK_M": 128, "BLOCK_N": 64, "HEAD_DIM": 512, "arch": "sm_90", "causal": true, "dtype": "fp16", "num_stages": 2, "num_warps": 8}
# arch = sm_90


// ===== COMPILED SASS (sm_90a) =====

	.target	sm_90a

	.elftype	@"ET_EXEC"


//--------------------- .note.nv.tkinfo           --------------------------
	.section	.note.nv.tkinfo,"",@"SHT_NOTE"
	.sectionflags	@"SHF_NOTE_NV_TKINFO"
	.tkinfo
        /*0018*/ 	.word	0x00000002
        /*0030*/ 	.string	""
        /*0030*/ 	.string	"ptxas"
        /*0030*/ 	.string	"Cuda compilation tools, release 13.0, V13.0.88"
        /*0030*/ 	.string	"Build cuda_13.0.r13.0/compiler.36424714_0"
        /*0030*/ 	.string	"-v  -suppress-debug-info  -lineinfo  -arch sm_90a "



//--------------------- .note.nv.cuinfo           --------------------------
	.section	.note.nv.cuinfo,"",@"SHT_NOTE"
	.sectionflags	@"SHF_NOTE_NV_CUINFO"
        /*0018*/ 	.short	0x0002
        /*001a*/ 	.short	0x005a
        /*001c*/ 	.short	0x0082
	.zero		2


//--------------------- .nv.info                  --------------------------
	.section	.nv.info,"",@"SHT_CUDA_INFO"
	.align	4


	//----- nvinfo : EIATTR_REGCOUNT
	.align		4
        /*0000*/ 	.byte	0x04, 0x2f
        /*0002*/ 	.short	(.L_2 - .L_1)
	.align		4
.L_1:
        /*0004*/ 	.word	index@(attn_fwd)
        /*0008*/ 	.word	0x000000ff


	//----- nvinfo : EIATTR_FRAME_SIZE
	.align		4
.L_2:
        /*000c*/ 	.byte	0x04, 0x11
        /*000e*/ 	.short	(.L_4 - .L_3)
	.align		4
.L_3:
        /*0010*/ 	.word	index@(attn_fwd)
        /*0014*/ 	.word	0x00000c30


	//----- nvinfo : EIATTR_MIN_STACK_SIZE
	.align		4
.L_4:
        /*0018*/ 	.byte	0x04, 0x12
        /*001a*/ 	.short	(.L_6 - .L_5)
	.align		4
.L_5:
        /*001c*/ 	.word	index@(attn_fwd)
        /*0020*/ 	.word	0x00000c30
.L_6:


//--------------------- .nv.compat                --------------------------
	.section	.nv.compat,"",@"SHT_CUDA_COMPAT_INFO"
	.align	4
        /*0000*/ 	.byte	0x02, 0x09, 0x01, 0x00, 0x02, 0x02, 0x04, 0x00, 0x02, 0x05, 0x05, 0x00, 0x03, 0x07, 0x01, 0x01
        /*0010*/ 	.byte	0x02, 0x03, 0x00, 0x00, 0x02, 0x06, 0x01, 0x00, 0x04, 0x0b, 0x08, 0x00, 0x00, 0x00, 0x00, 0x00
        /*0020*/ 	.byte	0x00, 0x00, 0x00, 0x00


//--------------------- .nv.info.attn_fwd         --------------------------
	.section	.nv.info.attn_fwd,"",@"SHT_CUDA_INFO"
	.sectionflags	@""
	.align	4


	//----- nvinfo : EIATTR_CUDA_API_VERSION
	.align		4
        /*0000*/ 	.byte	0x04, 0x37
        /*0002*/ 	.short	(.L_8 - .L_7)
.L_7:
        /*0004*/ 	.word	0x00000082


	//----- nvinfo : EIATTR_KPARAM_INFO
	.align		4
.L_8:
        /*0008*/ 	.byte	0x04, 0x17
        /*000a*/ 	.short	(.L_10 - .L_9)
.L_9:
        /*000c*/ 	.word	0x00000000
        /*0010*/ 	.short	0x0019
        /*0012*/ 	.short	0x0080
        /*0014*/ 	.byte	0x00, 0xf4, 0x21, 0x00


	//----- nvinfo : EIATTR_KPARAM_INFO
	.align		4
.L_10:
        /*0018*/ 	.byte	0x04, 0x17
        /*001a*/ 	.short	(.L_12 - .L_11)
.L_11:
        /*001c*/ 	.word	0x00000000
        /*0020*/ 	.short	0x0018
        /*0022*/ 	.short	0x0078
        /*0024*/ 	.byte	0x00, 0xf4, 0x21, 0x00


	//----- nvinfo : EIATTR_KPARAM_INFO
	.align		4
.L_12:
        /*0028*/ 	.byte	0x04, 0x17
        /*002a*/ 	.short	(.L_14 - .L_13)
.L_13:
        /*002c*/ 	.word	0x00000000
        /*0030*/ 	.short	0x0017
        /*0032*/ 	.short	0x0070
        /*0034*/ 	.byte	0x00, 0xf0, 0x11, 0x00


	//----- nvinfo : EIATTR_KPARAM_INFO
	.align		4
.L_14:
        /*0038*/ 	.byte	0x04, 0x17
        /*003a*/ 	.short	(.L_16 - .L_15)
.L_15:
        /*003c*/ 	.word	0x00000000
        /*0040*/ 	.short	0x0016
        /*0042*/ 	.short	0x006c
        /*0044*/ 	.byte	0x00, 0xf0, 0x11, 0x00


	//----- nvinfo : EIATTR_KPARAM_INFO
	.align		4
.L_16:
        /*0048*/ 	.byte	0x04, 0x17
        /*004a*/ 	.short	(.L_18 - .L_17)
.L_17:
        /*004c*/ 	.word	0x00000000
        /*0050*/ 	.short	0x0015
        /*0052*/ 	.short	0x0068
        /*0054*/ 	.byte	0x00, 0xf0, 0x11, 0x00


	//----- nvinfo : EIATTR_KPARAM_INFO
	.align		4
.L_18:
        /*0058*/ 	.byte	0x04, 0x17
        /*005a*/ 	.short	(.L_20 - .L_19)
.L_19:
        /*005c*/ 	.word	0x00000000
        /*0060*/ 	.short	0x0014
        /*0062*/ 	.short	0x0064
        /*0064*/ 	.byte	0x00, 0xf0, 0x11, 0x00


	//----- nvinfo : EIATTR_KPARAM_INFO
	.align		4
.L_20:
        /*0068*/ 	.byte	0x04, 0x17
        /*006a*/ 	.short	(.L_22 - .L_21)
.L_21:
        /*006c*/ 	.word	0x00000000
        /*0070*/ 	.short	0x0013
        /*0072*/ 	.short	0x0060
        /*0074*/ 	.byte	0x00, 0xf0, 0x11, 0x00


	//----- nvinfo : EIATTR_KPARAM_INFO
	.align		4
.L_22:
        /*0078*/ 	.byte	0x04, 0x17
        /*007a*/ 	.short	(.L_24 - .L_23)
.L_23:
        /*007c*/ 	.word	0x00000000
        /*0080*/ 	.short	0x0012
        /*0082*/ 	.short	0x005c
        /*0084*/ 	.byte	0x00, 0xf0, 0x11, 0x00


	//----- nvinfo : EIATTR_KPARAM_INFO
	.align		4
.L_24:
        /*0088*/ 	.byte	0x04, 0x17
        /*008a*/ 	.short	(.L_26 - .L_25)
.L_25:
        /*008c*/ 	.word	0x00000000
        /*0090*/ 	.short	0x0011
        /*0092*/ 	.short	0x0058
        /*0094*/ 	.byte	0x00, 0xf0, 0x11, 0x00


	//----- nvinfo : EIATTR_KPARAM_INFO
	.align		4
.L_26:
        /*0098*/ 	.byte	0x04, 0x17
        /*009a*/ 	.short	(.L_28 - .L_27)
.L_27:
        /*009c*/ 	.word	0x00000000
        /*00a0*/ 	.short	0x0010
        /*00a2*/ 	.short	0x0054
        /*00a4*/ 	.byte	0x00, 0xf0, 0x11, 0x00


	//----- nvinfo : EIATTR_KPARAM_INFO
	.align		4
.L_28:
        /*00a8*/ 	.byte	0x04, 0x17
        /*00aa*/ 	.short	(.L_30 - .L_29)
.L_29:
        /*00ac*/ 	.word	0x00000000
        /*00b0*/ 	.short	0x000f
        /*00b2*/ 	.short	0x0050
        /*00b4*/ 	.byte	0x00, 0xf0, 0x11, 0x00


	//----- nvinfo : EIATTR_KPARAM_INFO
	.align		4
.L_30:
        /*00b8*/ 	.byte	0x04, 0x17
        /*00ba*/ 	.short	(.L_32 - .L_31)
.L_31:
        /*00bc*/ 	.word	0x00000000
        /*00c0*/ 	.short	0x000e
        /*00c2*/ 	.short	0x004c
        /*00c4*/ 	.byte	0x00, 0xf0, 0x11, 0x00


	//----- nvinfo : EIATTR_KPARAM_INFO
	.align		4
.L_32:
        /*00c8*/ 	.byte	0x04, 0x17
        /*00ca*/ 	.short	(.L_34 - .L_33)
.L_33:
        /*00cc*/ 	.word	0x00000000
        /*00d0*/ 	.short	0x000d
        /*00d2*/ 	.short	0x0048
        /*00d4*/ 	.byte	0x00, 0xf0, 0x11, 0x00


	//----- nvinfo : EIATTR_KPARAM_INFO
	.align		4
.L_34:
        /*00d8*/ 	.byte	0x04, 0x17
        /*00da*/ 	.short	(.L_36 - .L_35)
.L_35:
        /*00dc*/ 	.word	0x00000000
        /*00e0*/ 	.short	0x000c
        /*00e2*/ 	.short	0x0044
        /*00e4*/ 	.byte	0x00, 0xf0, 0x11, 0x00


	//----- nvinfo : EIATTR_KPARAM_INFO
	.align		4
.L_36:
        /*00e8*/ 	.byte	0x04, 0x17
        /*00ea*/ 	.short	(.L_38 - .L_37)
.L_37:
        /*00ec*/ 	.word	0x00000000
        /*00f0*/ 	.short	0x000b
        /*00f2*/ 	.short	0x0040
        /*00f4*/ 	.byte	0x00, 0xf0, 0x11, 0x00


	//----- nvinfo : EIATTR_KPARAM_INFO
	.align		4
.L_38:
        /*00f8*/ 	.byte	0x04, 0x17
        /*00fa*/ 	.short	(.L_40 - .L_39)
.L_39:
        /*00fc*/ 	.word	0x00000000
        /*0100*/ 	.short	0x000a
        /*0102*/ 	.short	0x003c
        /*0104*/ 	.byte	0x00, 0xf0, 0x11, 0x00


	//----- nvinfo : EIATTR_KPARAM_INFO
	.align		4
.L_40:
        /*0108*/ 	.byte	0x04, 0x17
        /*010a*/ 	.short	(.L_42 - .L_41)
.L_41:
        /*010c*/ 	.word	0x00000000
        /*0110*/ 	.short	0x0009
        /*0112*/ 	.short	0x0038
        /*0114*/ 	.byte	0x00, 0xf0, 0x11, 0x00


	//----- nvinfo : EIATTR_KPARAM_INFO
	.align		4
.L_42:
        /*0118*/ 	.byte	0x04, 0x17
        /*011a*/ 	.short	(.L_44 - .L_43)
.L_43:
        /*011c*/ 	.word	0x00000000
        /*0120*/ 	.short	0x0008
        /*0122*/ 	.short	0x0034
        /*0124*/ 	.byte	0x00, 0xf0, 0x11, 0x00


	//----- nvinfo : EIATTR_KPARAM_INFO
	.align		4
.L_44:
        /*0128*/ 	.byte	0x04, 0x17
        /*012a*/ 	.short	(.L_46 - .L_45)
.L_45:
        /*012c*/ 	.word	0x00000000
        /*0130*/ 	.short	0x0007
        /*0132*/ 	.short	0x0030
        /*0134*/ 	.byte	0x00, 0xf0, 0x11, 0x00


	//----- nvinfo : EIATTR_KPARAM_INFO
	.align		4
.L_46:
        /*0138*/ 	.byte	0x04, 0x17
        /*013a*/ 	.short	(.L_48 - .L_47)
.L_47:
        /*013c*/ 	.word	0x00000000
        /*0140*/ 	.short	0x0006
        /*0142*/ 	.short	0x002c
        /*0144*/ 	.byte	0x00, 0xf0, 0x11, 0x00


	//----- nvinfo : EIATTR_KPARAM_INFO
	.align		4
.L_48:
        /*0148*/ 	.byte	0x04, 0x17
        /*014a*/ 	.short	(.L_50 - .L_49)
.L_49:
        /*014c*/ 	.word	0x00000000
        /*0150*/ 	.short	0x0005
        /*0152*/ 	.short	0x0028
        /*0154*/ 	.byte	0x00, 0xf0, 0x11, 0x00


	//----- nvinfo : EIATTR_KPARAM_INFO
	.align		4
.L_50:
        /*0158*/ 	.byte	0x04, 0x17
        /*015a*/ 	.short	(.L_52 - .L_51)
.L_51:
        /*015c*/ 	.word	0x00000000
        /*0160*/ 	.short	0x0004
        /*0162*/ 	.short	0x0020
        /*0164*/ 	.byte	0x00, 0xf4, 0x21, 0x00


	//----- nvinfo : EIATTR_KPARAM_INFO
	.align		4
.L_52:
        /*0168*/ 	.byte	0x04, 0x17
        /*016a*/ 	.short	(.L_54 - .L_53)
.L_53:
        /*016c*/ 	.word	0x00000000
        /*0170*/ 	.short	0x0003
        /*0172*/ 	.short	0x0018
        /*0174*/ 	.byte	0x00, 0xf4, 0x21, 0x00


	//----- nvinfo : EIATTR_KPARAM_INFO
	.align		4
.L_54:
        /*0178*/ 	.byte	0x04, 0x17
        /*017a*/ 	.short	(.L_56 - .L_55)
.L_55:
        /*017c*/ 	.word	0x00000000
        /*0180*/ 	.short	0x0002
        /*0182*/ 	.short	0x0010
        /*0184*/ 	.byte	0x00, 0xf4, 0x21, 0x00


	//----- nvinfo : EIATTR_KPARAM_INFO
	.align		4
.L_56:
        /*0188*/ 	.byte	0x04, 0x17
        /*018a*/ 	.short	(.L_58 - .L_57)
.L_57:
        /*018c*/ 	.word	0x00000000
        /*0190*/ 	.short	0x0001
        /*0192*/ 	.short	0x0008
        /*0194*/ 	.byte	0x00, 0xf4, 0x21, 0x00


	//----- nvinfo : EIATTR_KPARAM_INFO
	.align		4
.L_58:
        /*0198*/ 	.byte	0x04, 0x17
        /*019a*/ 	.short	(.L_60 - .L_59)
.L_59:
        /*019c*/ 	.word	0x00000000
        /*01a0*/ 	.short	0x0000
        /*01a2*/ 	.short	0x0000
        /*01a4*/ 	.byte	0x00, 0xf4, 0x21, 0x00


	//----- nvinfo : EIATTR_SPARSE_MMA_MASK
	.align		4
.L_60:
        /*01a8*/ 	.byte	0x03, 0x50
        /*01aa*/ 	.short	0x0000


	//----- nvinfo : EIATTR_MAXREG_COUNT
	.align		4
        /*01ac*/ 	.byte	0x03, 0x1b
        /*01ae*/ 	.short	0x00ff


	//----- nvinfo : EIATTR_NUM_BARRIERS
	.align		4
        /*01b0*/ 	.byte	0x02, 0x4c
        /*01b2*/ 	.byte	0x01
	.zero		1


	//----- nvinfo : EIATTR_ANNOTATIONS
	.align		4
        /*01b4*/ 	.byte	0x04, 0x55
        /*01b6*/ 	.short	(.L_62 - .L_61)


	//   ....[0]....
.L_61:
        /*01b8*/ 	.word	0x00000001
        /*01bc*/ 	.byte	0x20, 0x05, 0x00, 0x00, 0x01, 0x00, 0x00, 0x00, 0xa0, 0x05, 0x00, 0x00, 0x01, 0x00, 0x00, 0x00
        /* <DEDUP_REMOVED lines=614> */
        /*282c*/ 	.byte	0xc0, 0x99, 0x01, 0x00, 0x01, 0x00, 0x00, 0x00, 0x50, 0xf1, 0x01, 0x00


	//----- nvinfo : EIATTR_MERCURY_ISA_VERSION
	.align		4
.L_62:
        /*2838*/ 	.byte	0x03, 0x5f
        /*283a*/ 	.short	0x0101


	//----- nvinfo : EIATTR_COOP_GROUP_MASK_REGIDS
	.align		4
        /*283c*/ 	.byte	0x04, 0x29
        /*283e*/ 	.short	(.L_64 - .L_63)


	//   ....[0]....
.L_63:
        /*2840*/ 	.word	0xffffffff


	//   ....[1]....
        /*2844*/ 	.word	0xffffffff


	//   ....[2]....
        /*2848*/ 	.word	0xffffffff


	//   ....[3]....
        /*284c*/ 	.word	0xffffffff


	//   ....[4]....
        /*2850*/ 	.word	0xffffffff


	//   ....[5]....
        /*2854*/ 	.word	0xffffffff


	//   ....[6]....
        /*2858*/ 	.word	0xffffffff


	//   ....[7]....
        /*285c*/ 	.word	0xffffffff


	//----- nvinfo : EIATTR_COOP_GROUP_INSTR_OFFSETS
	.align		4
.L_64:
        /*2860*/ 	.byte	0x04, 0x28
        /*2862*/ 	.short	(.L_66 - .L_65)


	//   ....[0]....
.L_65:
        /*2864*/ 	.word	0x0000fa40


	//   ....[1]....
        /*2868*/ 	.word	0x0000fb80


	//   ....[2]....
        /*286c*/ 	.word	0x0000fb90


	//   ....[3]....
        /*2870*/ 	.word	0x0000fbd0


	//   ....[4]....
        /*2874*/ 	.word	0x00012b60


	//   ....[5]....
        /*2878*/ 	.word	0x00012b70


	//   ....[6]....
        /*287c*/ 	.word	0x00012ba0


	//   ....[7]....
        /*2880*/ 	.word	0x00012bb0


	//----- nvinfo : EIATTR_EXIT_INSTR_OFFSETS
	.align		4
.L_66:
        /*2884*/ 	.byte	0x04, 0x1c
        /*2886*/ 	.short	(.L_68 - .L_67)


	//   ....[0]....
.L_67:
        /*2888*/ 	.word	0x0001f140


	//   ....[1]....
        /*288c*/ 	.word	0x0001f200


	//----- nvinfo : EIATTR_REQNTID
	.align		4
.L_68:
        /*2890*/ 	.byte	0x04, 0x10
        /*2892*/ 	.short	(.L_70 - .L_69)
.L_69:
        /*2894*/ 	.word	0x00000100
        /*2898*/ 	.word	0x00000001
        /*289c*/ 	.word	0x00000001


	//----- nvinfo : EIATTR_CBANK_PARAM_SIZE
	.align		4
.L_70:
        /*28a0*/ 	.byte	0x03, 0x19
        /*28a2*/ 	.short	0x0088


	//----- nvinfo : EIATTR_PARAM_CBANK
	.align		4
        /*28a4*/ 	.byte	0x04, 0x0a
        /*28a6*/ 	.short	(.L_72 - .L_71)
	.align		4
.L_71:
        /*28a8*/ 	.word	index@(.nv.constant0.attn_fwd)
        /*28ac*/ 	.short	0x0210
        /*28ae*/ 	.short	0x0088


	//----- nvinfo : EIATTR_SW_WAR
	.align		4
.L_72:
        /*28b0*/ 	.byte	0x04, 0x36
        /*28b2*/ 	.short	(.L_74 - .L_73)
.L_73:
        /*28b4*/ 	.word	0x00000008
.L_74:


//--------------------- .nv.callgraph             --------------------------
	.section	.nv.callgraph,"",@"SHT_CUDA_CALLGRAPH"
	.align	4
	.sectionentsize	8
	.align		4
        /*0000*/ 	.word	0x00000000
	.align		4
        /*0004*/ 	.word	0xffffffff
	.align		4
        /*0008*/ 	.word	0x00000000
	.align		4
        /*000c*/ 	.word	0xfffffffe
	.align		4
        /*0010*/ 	.word	0x00000000
	.align		4
        /*0014*/ 	.word	0xfffffffd
	.align		4
        /*0018*/ 	.word	0x00000000
	.align		4
        /*001c*/ 	.word	0xfffffffc


//--------------------- .nv.constant4             --------------------------
	.section	.nv.constant4,"a",@progbits
	.align	8
	.align		8
.nv.constant4:
        /*0000*/ 	.dword	_$_str


//--------------------- .text.attn_fwd            --------------------------
	.section	.text.attn_fwd,"ax",@progbits
	.align	128
        .global         attn_fwd
        .type           attn_fwd,@function
        .size           attn_fwd,(.L_x_3 - attn_fwd)
        .other          attn_fwd,@"STO_CUDA_ENTRY STV_DEFAULT"
attn_fwd:
.text.attn_fwd:
[----:B------:R-:W0:Y:S01]  /*0000*/  LDC R1, c[0x0][0x28] ;  /* 0x00000a00ff017b82 */ /* 0x000e220000000800 */
[----:B------:R-:W1:Y:S07]  /*0010*/  S2R R177, SR_TID.X ;  /* 0x0000000000b17919 */ /* 0x000e6e0000002100 */
[----:B------:R-:W2:Y:S01]  /*0020*/  LDC R64, c[0x0][0x248] ;  /* 0x00009200ff407b82 */ /* 0x000ea20000000800 */
[----:B------:R-:W-:Y:S01]  /*0030*/  ULDC.64 UR60, c[0x0][0x208] ;  /* 0x00008200003c7ab9 */ /* 0x000fe20000000a00 */
[----:B0-----:R-:W-:Y:S01]  /*0040*/  VIADD R1, R1, 0xfffff3d0 ;  /* 0xfffff3d001017836 */ /* 0x001fe20000000000 */
[----:B------:R-:W0:Y:S01]  /*0050*/  S2R R0, SR_CTAID.X ;  /* 0x0000000000007919 */ /* 0x000e220000002500 */
[----:B------:R-:W3:Y:S04]  /*0060*/  S2R R6, SR_CTAID.Y ;  /* 0x0000000000067919 */ /* 0x000ee80000002600 */
[----:B------:R-:W4:Y:S01]  /*0070*/  LDC.64 R22, c[0x0][0x210] ;  /* 0x00008400ff167b82 */ /* 0x000f220000000a00 */
[----:B-1----:R-:W-:-:S04]  /*0080*/  SHF.R.U32.HI R3, RZ, 0x7, R177 ;  /* 0x00000007ff037819 */ /* 0x002fc800000116b1 */
[----:B------:R-:W-:Y:S01]  /*0090*/  SGXT.U32 R3, R3, 0x1 ;  /* 0x000000010303781a */ /* 0x000fe20000000000 */
[----:B0-----:R-:W-:-:S04]  /*00a0*/  IMAD.SHL.U32 R4, R0, 0x80, RZ ;  /* 0x0000008000047824 */ /* 0x001fc800078e00ff */
[----:B--2---:R-:W-:Y:S01]  /*00b0*/  IMAD R5, R3, R64, RZ ;  /* 0x0000004003057224 */ /* 0x004fe200078e02ff */
[----:B------:R-:W-:Y:S01]  /*00c0*/  LOP3.LUT R4, R4, 0x7f, R177, 0xf8, !PT ;  /* 0x0000007f04047812 */ /* 0x000fe200078ef8b1 */
[----:B------:R-:W3:Y:S02]  /*00d0*/  LDC.64 R2, c[0x0][0x240] ;  /* 0x00009000ff027b82 */ /* 0x000ee40000000a00 */
[----:B------:R-:W-:-:S04]  /*00e0*/  IMAD R7, R64, 0x2, R5 ;  /* 0x0000000240077824 */ /* 0x000fc800078e0205 */
[----:B------:R-:W-:-:S04]  /*00f0*/  IMAD R172, R64, 0x2, R7 ;  /* 0x0000000240ac7824 */ /* 0x000fc800078e0207 */
[----:B------:R-:W-:-:S05]  /*0100*/  IMAD R63, R64, 0x2, R172 ;  /* 0x00000002403f7824 */ /* 0x000fca00078e02ac */
[----:B------:R-:W-:-:S05]  /*0110*/  LEA R9, R64, R63, 0x1 ;  /* 0x0000003f40097211 */ /* 0x000fca00078e08ff */
[----:B------:R-:W-:Y:S02]  /*0120*/  IMAD R11, R64, 0x2, R9 ;  /* 0x00000002400b7824 */ /* 0x000fe400078e0209 */
[----:B---3--:R-:W-:Y:S02]  /*0130*/  IMAD R0, R6, R2, RZ ;  /* 0x0000000206007224 */ /* 0x008fe400078e02ff */
[----:B------:R-:W-:Y:S02]  /*0140*/  IMAD R2, R4, R3, RZ ;  /* 0x0000000304027224 */ /* 0x000fe400078e02ff */
[----:B------:R-:W-:Y:S02]  /*0150*/  IMAD.SHL.U32 R3, R0, 0x2, RZ ;  /* 0x0000000200037824 */ /* 0x000fe400078e00ff */
[----:B------:R-:W-:Y:S02]  /*0160*/  IMAD.SHL.U32 R4, R2, 0x2, RZ ;  /* 0x0000000202047824 */ /* 0x000fe400078e00ff */
[----:B------:R-:W-:-:S03]  /*0170*/  IMAD.HI R74, R0, 0x2, RZ ;  /* 0x00000002004a7827 */ /* 0x000fc600078e02ff */
[----:B----4-:R-:W-:Y:S01]  /*0180*/  IADD3 R3, P0, P1, R4, R22, R3 ;  /* 0x0000001604037210 */ /* 0x010fe2000791e003 */
[----:B------:R-:W-:-:S04]  /*0190*/  IMAD.HI R2, R2, 0x2, RZ ;  /* 0x0000000202027827 */ /* 0x000fc800078e02ff */
[----:B------:R-:W-:Y:S01]  /*01a0*/  IMAD R171, R64, 0x2, R11 ;  /* 0x0000000240ab7824 */ /* 0x000fe200078e020b */
[----:B------:R-:W-:Y:S02]  /*01b0*/  IADD3.X R74, R2, R23, R74, P0, P1 ;  /* 0x00000017024a7210 */ /* 0x000fe400007e244a */
[-C--:B------:R-:W-:Y:S01]  /*01c0*/  LEA R124, P0, R5, R3.reuse, 0x1 ;  /* 0x00000003057c7211 */ /* 0x080fe200078008ff */
[C---:B------:R-:W-:Y:S01]  /*01d0*/  IMAD R62, R64.reuse, 0x2, R171 ;  /* 0x00000002403e7824 */ /* 0x040fe200078e02ab */
[-C--:B------:R-:W-:Y:S02]  /*01e0*/  LEA R4, P1, R7, R3.reuse, 0x1 ;  /* 0x0000000307047211 */ /* 0x080fe400078208ff */
[-C--:B------:R-:W-:Y:S01]  /*01f0*/  LEA.HI.X.SX32 R125, R5, R74.reuse, 0x1, P0 ;  /* 0x0000004a057d7211 */ /* 0x080fe200000f0eff */
[C---:B------:R-:W-:Y:S01]  /*0200*/  IMAD R13, R64.reuse, 0x2, R62 ;  /* 0x00000002400d7824 */ /* 0x040fe200078e023e */
[----:B------:R-:W-:Y:S02]  /*0210*/  LEA.HI.X.SX32 R5, R7, R74, 0x1, P1 ;  /* 0x0000004a07057211 */ /* 0x000fe400008f0eff */
[----:B------:R-:W-:Y:S01]  /*0220*/  LEA R6, P0, R9, R3, 0x1 ;  /* 0x0000000309067211 */ /* 0x000fe200078008ff */
[----:B------:R-:W2:Y:S01]  /*0230*/  LDG.E.U16 R124, desc[UR60][R124.64] ;  /* 0x0000003c7c7c7981 */ /* 0x000ea2000c1e1500 */
[----:B------:R-:W-:-:S03]  /*0240*/  LEA R15, R64, R13, 0x1 ;  /* 0x0000000d400f7211 */ /* 0x000fc600078e08ff */
[----:B------:R0:W3:Y:S01]  /*0250*/  LDG.E.U16 R0, desc[UR60][R4.64] ;  /* 0x0000003c04007981 */ /* 0x0000e2000c1e1500 */
[-C--:B------:R-:W-:Y:S01]  /*0260*/  LEA.HI.X.SX32 R7, R9, R74.reuse, 0x1, P0 ;  /* 0x0000004a09077211 */ /* 0x080fe200000f0eff */
[C---:B------:R-:W-:Y:S01]  /*0270*/  IMAD R170, R64.reuse, 0x2, R15 ;  /* 0x0000000240aa7824 */ /* 0x040fe200078e020f */
[-C--:B------:R-:W-:Y:S02]  /*0280*/  LEA R8, P0, R11, R3.reuse, 0x1 ;  /* 0x000000030b087211 */ /* 0x080fe400078008ff */
[-C--:B------:R-:W-:Y:S01]  /*0290*/  LEA R10, P1, R13, R3.reuse, 0x1 ;  /* 0x000000030d0a7211 */ /* 0x080fe200078208ff */
[C---:B------:R-:W-:Y:S01]  /*02a0*/  IMAD R61, R64.reuse, 0x2, R170 ;  /* 0x00000002403d7824 */ /* 0x040fe200078e02aa */
[-C--:B------:R-:W-:Y:S01]  /*02b0*/  LEA.HI.X.SX32 R9, R11, R74.reuse, 0x1, P0 ;  /* 0x0000004a0b097211 */ /* 0x080fe200000f0eff */
[----:B------:R1:W4:Y:S01]  /*02c0*/  LDG.E.U16 R211, desc[UR60][R6.64] ;  /* 0x0000003c06d37981 */ /* 0x000322000c1e1500 */
[----:B------:R-:W-:Y:S01]  /*02d0*/  LEA R12, P0, R15, R3, 0x1 ;  /* 0x000000030f0c7211 */ /* 0x000fe200078008ff */
[C---:B------:R-:W-:Y:S01]  /*02e0*/  IMAD R17, R64.reuse, 0x2, R61 ;  /* 0x0000000240117824 */ /* 0x040fe200078e023d */
[-C--:B------:R-:W-:Y:S01]  /*02f0*/  LEA.HI.X.SX32 R11, R13, R74.reuse, 0x1, P1 ;  /* 0x0000004a0d0b7211 */ /* 0x080fe200008f0eff */
[----:B------:R5:W2:Y:S01]  /*0300*/  LDG.E.U16 R18, desc[UR60][R8.64] ;  /* 0x0000003c08127981 */ /* 0x000aa2000c1e1500 */
[----:B------:R-:W-:Y:S01]  /*0310*/  LEA.HI.X.SX32 R13, R15, R74, 0x1, P0 ;  /* 0x0000004a0f0d7211 */ /* 0x000fe200000f0eff */
[----:B------:R-:W-:-:S02]  /*0320*/  IMAD R25, R64, 0x2, R17 ;  /* 0x0000000240197824 */ /* 0x000fc400078e0211 */
[----:B------:R5:W4:Y:S03]  /*0330*/  LDG.E.U16 R210, desc[UR60][R10.64] ;  /* 0x0000003c0ad27981 */ /* 0x000b26000c1e1500 */
[C---:B------:R-:W-:Y:S01]  /*0340*/  LEA R169, R64.reuse, R25, 0x1 ;  /* 0x0000001940a97211 */ /* 0x040fe200078e08ff */
[----:B------:R-:W4:Y:S04]  /*0350*/  LDG.E.U16 R16, desc[UR60][R12.64] ;  /* 0x0000003c0c107981 */ /* 0x000f28000c1e1500 */
[----:B------:R-:W-:Y:S01]  /*0360*/  IMAD R60, R64, 0x2, R169 ;  /* 0x00000002403c7824 */ /* 0x000fe200078e02a9 */
[----:B0-----:R-:W-:-:S03]  /*0370*/  LEA R4, P0, R17, R3, 0x1 ;  /* 0x0000000311047211 */ /* 0x001fc600078008ff */
[----:B------:R-:W-:Y:S01]  /*0380*/  IMAD R27, R64, 0x2, R60 ;  /* 0x00000002401b7824 */ /* 0x000fe200078e023c */
[----:B------:R-:W-:-:S03]  /*0390*/  LEA.HI.X.SX32 R5, R17, R74, 0x1, P0 ;  /* 0x0000004a11057211 */ /* 0x000fc600000f0eff */
[C---:B------:R-:W-:Y:S01]  /*03a0*/  IMAD R31, R64.reuse, 0x2, R27 ;  /* 0x00000002401f7824 */ /* 0x040fe200078e021b */
[-C--:B-1----:R-:W-:Y:S01]  /*03b0*/  LEA R6, P0, R27, R3.reuse, 0x1 ;  /* 0x000000031b067211 */ /* 0x082fe200078008ff */
[----:B------:R0:W4:Y:S01]  /*03c0*/  LDG.E.U16 R209, desc[UR60][R4.64] ;  /* 0x0000003c04d17981 */ /* 0x000122000c1e1500 */
[-C--:B------:R-:W-:Y:S01]  /*03d0*/  LEA R14, P1, R25, R3.reuse, 0x1 ;  /* 0x00000003190e7211 */ /* 0x080fe200078208ff */
[----:B------:R-:W-:Y:S01]  /*03e0*/  IMAD R168, R64, 0x2, R31 ;  /* 0x0000000240a87824 */ /* 0x000fe200078e021f */
[-C--:B------:R-:W-:Y:S02]  /*03f0*/  LEA.HI.X.SX32 R7, R27, R74.reuse, 0x1, P0 ;  /* 0x0000004a1b077211 */ /* 0x080fe400000f0eff */
[----:B-----5:R-:W-:Y:S02]  /*0400*/  LEA R8, P0, R31, R3, 0x1 ;  /* 0x000000031f087211 */ /* 0x020fe400078008ff */
[-C--:B------:R-:W-:Y:S01]  /*0410*/  LEA.HI.X.SX32 R15, R25, R74.reuse, 0x1, P1 ;  /* 0x0000004a190f7211 */ /* 0x080fe200008f0eff */
[----:B------:R-:W5:Y:S01]  /*0420*/  LDG.E.U16 R207, desc[UR60][R6.64] ;  /* 0x0000003c06cf7981 */ /* 0x000f62000c1e1500 */
[----:B------:R-:W-:-:S02]  /*0430*/  LEA.HI.X.SX32 R9, R31, R74, 0x1, P0 ;  /* 0x0000004a1f097211 */ /* 0x000fc400000f0eff */
[C---:B------:R-:W-:Y:S01]  /*0440*/  LEA R59, R64.reuse, R168, 0x1 ;  /* 0x000000a8403b7211 */ /* 0x040fe200078e08ff */
[----:B------:R1:W5:Y:S04]  /*0450*/  LDG.E.U16 R2, desc[UR60][R14.64] ;  /* 0x0000003c0e027981 */ /* 0x000368000c1e1500 */
[----:B------:R-:W-:-:S04]  /*0460*/  IMAD R33, R64, 0x2, R59 ;  /* 0x0000000240217824 */ /* 0x000fc800078e023b */
[----:B------:R-:W-:-:S04]  /*0470*/  IMAD R37, R64, 0x2, R33 ;  /* 0x0000000240257824 */ /* 0x000fc800078e0221 */
[----:B------:R-:W-:-:S04]  /*0480*/  IMAD R167, R64, 0x2, R37 ;  /* 0x0000000240a77824 */ /* 0x000fc800078e0225 */
[----:B------:R-:W-:-:S05]  /*0490*/  IMAD R58, R64, 0x2, R167 ;  /* 0x00000002403a7824 */ /* 0x000fca00078e02a7 */
[----:B------:R-:W-:Y:S02]  /*04a0*/  LEA R39, R64, R58, 0x1 ;  /* 0x0000003a40277211 */ /* 0x000fe400078e08ff */
[----:B------:R-:W-:-:S03]  /*04b0*/  LEA R10, P1, R33, R3, 0x1 ;  /* 0x00000003210a7211 */ /* 0x000fc600078208ff */
[C---:B------:R-:W-:Y:S01]  /*04c0*/  IMAD R43, R64.reuse, 0x2, R39 ;  /* 0x00000002402b7824 */ /* 0x040fe200078e0227 */
[-C--:B------:R-:W-:Y:S02]  /*04d0*/  LEA.HI.X.SX32 R11, R33, R74.reuse, 0x1, P1 ;  /* 0x0000004a210b7211 */ /* 0x080fe400008f0eff */
[-C--:B0-----:R-:W-:Y:S01]  /*04e0*/  LEA R4, P0, R37, R3.reuse, 0x1 ;  /* 0x0000000325047211 */ /* 0x081fe200078008ff */
[C---:B------:R-:W-:Y:S01]  /*04f0*/  IMAD R166, R64.reuse, 0x2, R43 ;  /* 0x0000000240a67824 */ /* 0x040fe200078e022b */
[----:B-1----:R-:W-:Y:S01]  /*0500*/  LEA R14, P1, R43, R3, 0x1 ;  /* 0x000000032b0e7211 */ /* 0x002fe200078208ff */
[----:B------:R-:W5:Y:S04]  /*0510*/  LDG.E.U16 R205, desc[UR60][R10.64] ;  /* 0x0000003c0acd7981 */ /* 0x000f68000c1e1500 */
[----:B---3--:R0:W-:Y:S01]  /*0520*/  STL [R1+0x50], R0 ;  /* 0x0000500001007387 */ /* 0x0081e20000100800 */
[-C--:B------:R-:W-:Y:S01]  /*0530*/  LEA.HI.X.SX32 R5, R37, R74.reuse, 0x1, P0 ;  /* 0x0000004a25057211 */ /* 0x080fe200000f0eff */
[----:B------:R-:W-:Y:S01]  /*0540*/  IMAD R57, R64, 0x2, R166 ;  /* 0x0000000240397824 */ /* 0x000fe200078e02a6 */
[----:B------:R-:W-:-:S03]  /*0550*/  LEA.HI.X.SX32 R15, R43, R74, 0x1, P1 ;  /* 0x0000004a2b0f7211 */ /* 0x000fc600008f0eff */
[----:B------:R-:W3:Y:S01]  /*0560*/  LDG.E.U16 R4, desc[UR60][R4.64] ;  /* 0x0000003c04047981 */ /* 0x000ee2000c1e1500 */
[----:B------:R-:W-:-:S03]  /*0570*/  IMAD R65, R64, 0x2, R57 ;  /* 0x0000000240417824 */ /* 0x000fc600078e0239 */
[----:B0-----:R0:W3:Y:S02]  /*0580*/  LDG.E.U16 R0, desc[UR60][R8.64] ;  /* 0x0000003c08007981 */ /* 0x0010e4000c1e1500 */
[C---:B------:R-:W-:Y:S02]  /*0590*/  LEA R67, R64.reuse, R65, 0x1 ;  /* 0x0000004140437211 */ /* 0x040fe400078e08ff */
[----:B--2---:R-:W-:Y:S01]  /*05a0*/  STL [R1+0x4c], R18 ;  /* 0x00004c1201007387 */ /* 0x004fe20000100800 */
[CC--:B------:R-:W-:Y:S02]  /*05b0*/  LEA R12, P0, R39.reuse, R3.reuse, 0x1 ;  /* 0x00000003270c7211 */ /* 0x0c0fe400078008ff */
[C---:B------:R-:W-:Y:S01]  /*05c0*/  IMAD R165, R64.reuse, 0x2, R67 ;  /* 0x0000000240a57824 */ /* 0x040fe200078e0243 */
[----:B----4-:R1:W-:Y:S03]  /*05d0*/  STL [R1+0x48], R16 ;  /* 0x0000481001007387 */ /* 0x0103e60000100800 */
[C---:B------:R-:W-:Y:S01]  /*05e0*/  IMAD R56, R64.reuse, 0x2, R165 ;  /* 0x0000000240387824 */ /* 0x040fe200078e02a5 */
[----:B------:R-:W-:Y:S01]  /*05f0*/  LEA.HI.X.SX32 R13, R39, R74, 0x1, P0 ;  /* 0x0000004a270d7211 */ /* 0x000fe200000f0eff */
[----:B-1----:R-:W2:Y:S01]  /*0600*/  LDG.E.U16 R16, desc[UR60][R14.64] ;  /* 0x0000003c0e107981 */ /* 0x002ea2000c1e1500 */
[----:B------:R-:W-:Y:S01]  /*0610*/  LEA R6, P0, R65, R3, 0x1 ;  /* 0x0000000341067211 */ /* 0x000fe200078008ff */
[----:B------:R-:W-:-:S02]  /*0620*/  IMAD R77, R64, 0x2, R56 ;  /* 0x00000002404d7824 */ /* 0x000fc400078e0238 */
[----:B------:R1:W4:Y:S01]  /*0630*/  LDG.E.U16 R204, desc[UR60][R12.64] ;  /* 0x0000003c0ccc7981 */ /* 0x000322000c1e1500 */
[-C--:B------:R-:W-:Y:S01]  /*0640*/  LEA.HI.X.SX32 R7, R65, R74.reuse, 0x1, P0 ;  /* 0x0000004a41077211 */ /* 0x080fe200000f0eff */
[C---:B------:R-:W-:Y:S01]  /*0650*/  IMAD R87, R64.reuse, 0x2, R77 ;  /* 0x0000000240577824 */ /* 0x040fe200078e024d */
[CC--:B0-----:R-:W-:Y:S01]  /*0660*/  LEA R8, P0, R67.reuse, R3.reuse, 0x1 ;  /* 0x0000000343087211 */ /* 0x0c1fe200078008ff */
[----:B-----5:R0:W-:Y:S03]  /*0670*/  STL [R1+0x44], R2 ;  /* 0x0000440201007387 */ /* 0x0201e60000100800 */
[----:B------:R-:W-:Y:S02]  /*0680*/  LEA.HI.X.SX32 R9, R67, R74, 0x1, P0 ;  /* 0x0000004a43097211 */ /* 0x000fe400000f0eff */
[----:B------:R-:W-:Y:S01]  /*0690*/  LEA R10, P0, R87, R3, 0x1 ;  /* 0x00000003570a7211 */ /* 0x000fe200078008ff */
[----:B------:R5:W4:Y:S01]  /*06a0*/  LDG.E.U16 R203, desc[UR60][R6.64] ;  /* 0x0000003c06cb7981 */ /* 0x000b22000c1e1500 */
[----:B------:R-:W-:-:S02]  /*06b0*/  LEA R164, R64, R87, 0x1 ;  /* 0x0000005740a47211 */ /* 0x000fc400078e08ff */
[----:B------:R-:W-:Y:S01]  /*06c0*/  LEA.HI.X.SX32 R11, R87, R74, 0x1, P0 ;  /* 0x0000004a570b7211 */ /* 0x000fe200000f0eff */
[----:B0-----:R0:W4:Y:S02]  /*06d0*/  LDG.E.U16 R2, desc[UR60][R8.64] ;  /* 0x0000003c08027981 */ /* 0x001124000c1e1500 */
[----:B------:R-:W-:-:S04]  /*06e0*/  IMAD R72, R64, 0x2, R164 ;  /* 0x0000000240487824 */ /* 0x000fc800078e02a4 */
[----:B------:R-:W-:-:S04]  /*06f0*/  IMAD R89, R64, 0x2, R72 ;  /* 0x0000000240597824 */ /* 0x000fc800078e0248 */
[----:B------:R-:W-:-:S04]  /*0700*/  IMAD R93, R64, 0x2, R89 ;  /* 0x00000002405d7824 */ /* 0x000fc800078e0259 */
[----:B------:R-:W-:Y:S01]  /*0710*/  IMAD R163, R64, 0x2, R93 ;  /* 0x0000000240a37824 */ /* 0x000fe200078e025d */
[----:B------:R-:W-:-:S04]  /*0720*/  LEA R200, P1, R77, R3, 0x1 ;  /* 0x000000034dc87211 */ /* 0x000fc800078208ff */
[C---:B------:R-:W-:Y:S02]  /*0730*/  LEA R75, R64.reuse, R163, 0x1 ;  /* 0x000000a3404b7211 */ /* 0x040fe400078e08ff */
[-C--:B------:R-:W-:Y:S02]  /*0740*/  LEA.HI.X.SX32 R201, R77, R74.reuse, 0x1, P1 ;  /* 0x0000004a4dc97211 */ /* 0x080fe400008f0eff */
[-C--:B-1----:R-:W-:Y:S01]  /*0750*/  LEA R12, P0, R89, R3.reuse, 0x1 ;  /* 0x00000003590c7211 */ /* 0x082fe200078008ff */
[C---:B------:R-:W-:Y:S01]  /*0760*/  IMAD R95, R64.reuse, 0x2, R75 ;  /* 0x00000002405f7824 */ /* 0x040fe200078e024b */
[----:B------:R-:W-:Y:S01]  /*0770*/  LEA R14, P1, R93, R3, 0x1 ;  /* 0x000000035d0e7211 */ /* 0x000fe200078208ff */
[----:B------:R-:W4:Y:S01]  /*0780*/  LDG.E.U16 R200, desc[UR60][R200.64] ;  /* 0x0000003cc8c87981 */ /* 0x000f22000c1e1500 */
[-C--:B------:R-:W-:Y:S01]  /*0790*/  LEA.HI.X.SX32 R13, R89, R74.reuse, 0x1, P0 ;  /* 0x0000004a590d7211 */ /* 0x080fe200000f0eff */
[----:B------:R-:W-:Y:S01]  /*07a0*/  IMAD R97, R64, 0x2, R95 ;  /* 0x0000000240617824 */ /* 0x000fe200078e025f */
[----:B------:R-:W-:-:S02]  /*07b0*/  LEA.HI.X.SX32 R15, R93, R74, 0x1, P1 ;  /* 0x0000004a5d0f7211 */ /* 0x000fc400008f0eff */
[CC--:B-----5:R-:W-:Y:S01]  /*07c0*/  LEA R6, P0, R95.reuse, R3.reuse, 0x1 ;  /* 0x000000035f067211 */ /* 0x0e0fe200078008ff */
[C---:B------:R-:W-:Y:S01]  /*07d0*/  IMAD R162, R64.reuse, 0x2, R97 ;  /* 0x0000000240a27824 */ /* 0x040fe200078e0261 */
[----:B------:R1:W5:Y:S02]  /*07e0*/  LDG.E.U16 R199, desc[UR60][R12.64] ;  /* 0x0000003c0cc77981 */ /* 0x000364000c1e1500 */
[----:B------:R-:W-:Y:S01]  /*07f0*/  LEA.HI.X.SX32 R7, R95, R74, 0x1, P0 ;  /* 0x0000004a5f077211 */ /* 0x000fe200000f0eff */
[----:B------:R-:W-:Y:S01]  /*0800*/  IMAD R52, R64, 0x2, R162 ;  /* 0x0000000240347824 */ /* 0x000fe200078e02a2 */
[----:B------:R-:W5:Y:S04]  /*0810*/  LDG.E.U16 R14, desc[UR60][R14.64] ;  /* 0x0000003c0e0e7981 */ /* 0x000f68000c1e1500 */
[----:B---3--:R3:W-:Y:S01]  /*0820*/  STL [R1+0x40], R0 ;  /* 0x0000400001007387 */ /* 0x0087e20000100800 */
[----:B0-----:R-:W-:-:S02]  /*0830*/  LEA R8, P0, R97, R3, 0x1 ;  /* 0x0000000361087211 */ /* 0x001fc400078008ff */
[C---:B------:R-:W-:Y:S01]  /*0840*/  LEA R109, R64.reuse, R52, 0x1 ;  /* 0x00000034406d7211 */ /* 0x040fe200078e08ff */
[----:B------:R-:W5:Y:S04]  /*0850*/  LDG.E.U16 R198, desc[UR60][R6.64] ;  /* 0x0000003c06c67981 */ /* 0x000f68000c1e1500 */
[----:B---3--:R0:W3:Y:S01]  /*0860*/  LDG.E.U16 R0, desc[UR60][R10.64] ;  /* 0x0000003c0a007981 */ /* 0x0080e2000c1e1500 */
[----:B------:R-:W-:Y:S01]  /*0870*/  LEA.HI.X.SX32 R9, R97, R74, 0x1, P0 ;  /* 0x0000004a61097211 */ /* 0x000fe200000f0eff */
[C---:B------:R-:W-:Y:S02]  /*0880*/  IMAD R111, R64.reuse, 0x2, R109 ;  /* 0x00000002406f7824 */ /* 0x040fe400078e026d */
[----:B------:R-:W-:Y:S02]  /*0890*/  STL [R1+0x3c], R4 ;  /* 0x00003c0401007387 */ /* 0x000fe40000100800 */
[----:B------:R-:W-:-:S02]  /*08a0*/  IMAD R130, R64, 0x2, R111 ;  /* 0x0000000240827824 */ /* 0x000fc400078e026f */
[----:B--2---:R2:W-:Y:S02]  /*08b0*/  STL [R1+0x38], R16 ;  /* 0x0000381001007387 */ /* 0x0045e40000100800 */
[----:B------:R-:W-:-:S04]  /*08c0*/  IMAD R53, R64, 0x2, R130 ;  /* 0x0000000240357824 */ /* 0x000fc800078e0282 */
[----:B------:R-:W-:Y:S01]  /*08d0*/  IMAD R113, R64, 0x2, R53 ;  /* 0x0000000240717824 */ /* 0x000fe200078e0235 */
[----:B--2---:R2:W5:Y:S01]  /*08e0*/  LDG.E.U16 R16, desc[UR60][R8.64] ;  /* 0x0000003c08107981 */ /* 0x004562000c1e1500 */
[----:B------:R-:W-:-:S03]  /*08f0*/  LEA R4, P1, R109, R3, 0x1 ;  /* 0x000000036d047211 */ /* 0x000fc600078208ff */
[C---:B------:R-:W-:Y:S02]  /*0900*/  LEA R115, R64.reuse, R113, 0x1 ;  /* 0x0000007140737211 */ /* 0x040fe400078e08ff */
[-C--:B------:R-:W-:Y:S02]  /*0910*/  LEA.HI.X.SX32 R5, R109, R74.reuse, 0x1, P1 ;  /* 0x0000004a6d057211 */ /* 0x080fe400008f0eff */
[-C--:B-1----:R-:W-:Y:S01]  /*0920*/  LEA R12, P0, R111, R3.reuse, 0x1 ;  /* 0x000000036f0c7211 */ /* 0x082fe200078008ff */
[C---:B------:R-:W-:Y:S01]  /*0930*/  IMAD R131, R64.reuse, 0x2, R115 ;  /* 0x0000000240837824 */ /* 0x040fe200078e0273 */
[----:B0-----:R-:W-:Y:S01]  /*0940*/  LEA R10, P1, R115, R3, 0x1 ;  /* 0x00000003730a7211 */ /* 0x001fe200078208ff */
[----:B------:R0:W5:Y:S01]  /*0950*/  LDG.E.U16 R197, desc[UR60][R4.64] ;  /* 0x0000003c04c57981 */ /* 0x000162000c1e1500 */
[-C--:B------:R-:W-:Y:S01]  /*0960*/  LEA.HI.X.SX32 R13, R111, R74.reuse, 0x1, P0 ;  /* 0x0000004a6f0d7211 */ /* 0x080fe200000f0eff */
[C---:B------:R-:W-:Y:S01]  /*0970*/  IMAD R54, R64.reuse, 0x2, R131 ;  /* 0x0000000240367824 */ /* 0x040fe200078e0283 */
[----:B------:R-:W-:Y:S01]  /*0980*/  LEA.HI.X.SX32 R11, R115, R74, 0x1, P1 ;  /* 0x0000004a730b7211 */ /* 0x000fe200008f0eff */
[----:B----4-:R1:W-:Y:S02]  /*0990*/  STL [R1+0x34], R2 ;  /* 0x0000340201007387 */ /* 0x0103e40000100800 */
[----:B------:R-:W-:-:S04]  /*09a0*/  IMAD R117, R64, 0x2, R54 ;  /* 0x0000000240757824 */ /* 0x000fc800078e0236 */
[C---:B------:R-:W-:Y:S01]  /*09b0*/  IMAD R119, R64.reuse, 0x2, R117 ;  /* 0x0000000240777824 */ /* 0x040fe200078e0275 */
[----:B-1----:R-:W4:Y:S04]  /*09c0*/  LDG.E.U16 R2, desc[UR60][R12.64] ;  /* 0x0000003c0c027981 */ /* 0x002f28000c1e1500 */
[----:B------:R-:W-:Y:S02]  /*09d0*/  LEA R132, R64, R119, 0x1 ;  /* 0x0000007740847211 */ /* 0x000fe400078e08ff */
[----:B------:R-:W-:-:S03]  /*09e0*/  LEA R194, P0, R113, R3, 0x1 ;  /* 0x0000000371c27211 */ /* 0x000fc600078008ff */
[C---:B------:R-:W-:Y:S01]  /*09f0*/  IMAD R55, R64.reuse, 0x2, R132 ;  /* 0x0000000240377824 */ /* 0x040fe200078e0284 */
[-C--:B------:R-:W-:Y:S02]  /*0a00*/  LEA.HI.X.SX32 R195, R113, R74.reuse, 0x1, P0 ;  /* 0x0000004a71c37211 */ /* 0x080fe400000f0eff */
[-C--:B------:R-:W-:Y:S01]  /*0a10*/  LEA R6, P0, R117, R3.reuse, 0x1 ;  /* 0x0000000375067211 */ /* 0x080fe200078008ff */
[C---:B------:R-:W-:Y:S01]  /*0a20*/  IMAD R121, R64.reuse, 0x2, R55 ;  /* 0x0000000240797824 */ /* 0x040fe200078e0237 */
[----:B------:R-:W-:Y:S01]  /*0a30*/  LOP3.LUT R125, R177, 0x3f, RZ, 0xc0, !PT ;  /* 0x0000003fb17d7812 */ /* 0x000fe200078ec0ff */
[----:B------:R-:W4:Y:S01]  /*0a40*/  LDG.E.U16 R194, desc[UR60][R194.64] ;  /* 0x0000003cc2c27981 */ /* 0x000f22000c1e1500 */
[----:B------:R-:W-:Y:S01]  /*0a50*/  LEA.HI.X.SX32 R7, R117, R74, 0x1, P0 ;  /* 0x0000004a75077211 */ /* 0x000fe200000f0eff */
[----:B------:R-:W-:Y:S01]  /*0a60*/  IMAD R123, R64, 0x2, R121 ;  /* 0x00000002407b7824 */ /* 0x000fe200078e0279 */
[----:B--2---:R-:W-:-:S03]  /*0a70*/  LEA R8, P0, R119, R3, 0x1 ;  /* 0x0000000377087211 */ /* 0x004fc600078008ff */
[C---:B------:R-:W-:Y:S01]  /*0a80*/  IMAD R133, R64.reuse, 0x2, R123 ;  /* 0x0000000240857824 */ /* 0x040fe200078e027b */
[----:B------:R-:W-:Y:S01]  /*0a90*/  LEA.HI.X.SX32 R9, R119, R74, 0x1, P0 ;  /* 0x0000004a77097211 */ /* 0x000fe200000f0eff */
[----:B------:R-:W2:Y:S03]  /*0aa0*/  LDG.E.U16 R193, desc[UR60][R6.64] ;  /* 0x0000003c06c17981 */ /* 0x000ea6000c1e1500 */
[C---:B------:R-:W-:Y:S01]  /*0ab0*/  LEA R48, R64.reuse, R133, 0x1 ;  /* 0x0000008540307211 */ /* 0x040fe200078e08ff */
[----:B------:R-:W2:Y:S04]  /*0ac0*/  LDG.E.U16 R18, desc[UR60][R8.64] ;  /* 0x0000003c08127981 */ /* 0x000ea8000c1e1500 */
[----:B------:R-:W-:-:S04]  /*0ad0*/  IMAD R127, R64, 0x2, R48 ;  /* 0x00000002407f7824 */ /* 0x000fc800078e0230 */
[----:B------:R-:W-:-:S04]  /*0ae0*/  IMAD R129, R64, 0x2, R127 ;  /* 0x0000000240817824 */ /* 0x000fc800078e027f */
[----:B------:R-:W-:-:S04]  /*0af0*/  IMAD R134, R64, 0x2, R129 ;  /* 0x0000000240867824 */ /* 0x000fc800078e0281 */
[C---:B------:R-:W-:Y:S01]  /*0b00*/  IMAD R49, R64.reuse, 0x2, R134 ;  /* 0x0000000240317824 */ /* 0x040fe200078e0286 */
[----:B---3--:R1:W-:Y:S04]  /*0b10*/  STL [R1+0x30], R0 ;  /* 0x0000300001007387 */ /* 0x0083e80000100800 */
[----:B------:R-:W-:Y:S01]  /*0b20*/  LEA R151, R64, R49, 0x1 ;  /* 0x0000003140977211 */ /* 0x000fe200078e08ff */
[----:B-1----:R1:W3:Y:S01]  /*0b30*/  LDG.E.U16 R0, desc[UR60][R10.64] ;  /* 0x0000003c0a007981 */ /* 0x0022e2000c1e1500 */
[----:B0-----:R-:W-:-:S03]  /*0b40*/  LEA R4, P1, R121, R3, 0x1 ;  /* 0x0000000379047211 */ /* 0x001fc600078208ff */
[C---:B------:R-:W-:Y:S01]  /*0b50*/  IMAD R153, R64.reuse, 0x2, R151 ;  /* 0x0000000240997824 */ /* 0x040fe200078e0297 */
[----:B-----5:R0:W-:Y:S01]  /*0b60*/  STL [R1+0x2c], R14 ;  /* 0x00002c0e01007387 */ /* 0x0201e20000100800 */
[-C--:B------:R-:W-:Y:S02]  /*0b70*/  LEA.HI.X.SX32 R5, R121, R74.reuse, 0x1, P1 ;  /* 0x0000004a79057211 */ /* 0x080fe400008f0eff */
[C---:B------:R-:W-:Y:S01]  /*0b80*/  IMAD R135, R64.reuse, 0x2, R153 ;  /* 0x0000000240877824 */ /* 0x040fe200078e0299 */
[-C--:B0-----:R-:W-:Y:S01]  /*0b90*/  LEA R14, P0, R123, R3.reuse, 0x1 ;  /* 0x000000037b0e7211 */ /* 0x081fe200078008ff */
[----:B------:R0:W-:Y:S01]  /*0ba0*/  STL [R1+0x28], R16 ;  /* 0x0000281001007387 */ /* 0x0001e20000100800 */
[----:B-1----:R-:W-:Y:S01]  /*0bb0*/  LEA R10, P1, R129, R3, 0x1 ;  /* 0x00000003810a7211 */ /* 0x002fe200078208ff */
[C---:B------:R-:W-:Y:S01]  /*0bc0*/  IMAD R50, R64.reuse, 0x2, R135 ;  /* 0x0000000240327824 */ /* 0x040fe200078e0287 */
[-C--:B------:R-:W-:Y:S01]  /*0bd0*/  LEA.HI.X.SX32 R15, R123, R74.reuse, 0x1, P0 ;  /* 0x0000004a7b0f7211 */ /* 0x080fe200000f0eff */
[----:B------:R1:W5:Y:S01]  /*0be0*/  LDG.E.U16 R192, desc[UR60][R4.64] ;  /* 0x0000003c04c07981 */ /* 0x000362000c1e1500 */
[----:B------:R-:W-:Y:S01]  /*0bf0*/  LEA.HI.X.SX32 R11, R129, R74, 0x1, P1 ;  /* 0x0000004a810b7211 */ /* 0x000fe200008f0eff */
[----:B------:R-:W-:-:S02]  /*0c00*/  IMAD R155, R64, 0x2, R50 ;  /* 0x00000002409b7824 */ /* 0x000fc400078e0232 */
[----:B0-----:R0:W5:Y:S01]  /*0c10*/  LDG.E.U16 R16, desc[UR60][R14.64] ;  /* 0x0000003c0e107981 */ /* 0x001162000c1e1500 */
[C---:B------:R-:W-:Y:S02]  /*0c20*/  LEA R12, P0, R127.reuse, R3, 0x1 ;  /* 0x000000037f0c7211 */ /* 0x040fe400078008ff */
[C---:B------:R-:W-:Y:S02]  /*0c30*/  LEA R73, R64.reuse, R155, 0x1 ;  /* 0x0000009b40497211 */ /* 0x040fe400078e08ff */
[-C--:B------:R-:W-:Y:S02]  /*0c40*/  LEA.HI.X.SX32 R13, R127, R74.reuse, 0x1, P0 ;  /* 0x0000004a7f0d7211 */ /* 0x080fe400000f0eff */
[CC--:B------:R-:W-:Y:S01]  /*0c50*/  LEA R8, P0, R151.reuse, R3.reuse, 0x1 ;  /* 0x0000000397087211 */ /* 0x0c0fe200078008ff */
[C---:B------:R-:W-:Y:S01]  /*0c60*/  IMAD R136, R64.reuse, 0x2, R73 ;  /* 0x0000000240887824 */ /* 0x040fe200078e0249 */
[----:B----4-:R4:W-:Y:S02]  /*0c70*/  STL [R1+0x24], R2 ;  /* 0x0000240201007387 */ /* 0x0109e40000100800 */
[-C--:B------:R-:W-:Y:S01]  /*0c80*/  LEA.HI.X.SX32 R9, R151, R74.reuse, 0x1, P0 ;  /* 0x0000004a97097211 */ /* 0x080fe200000f0eff */
[C---:B------:R-:W-:Y:S01]  /*0c90*/  IMAD R51, R64.reuse, 0x2, R136 ;  /* 0x0000000240337824 */ /* 0x040fe200078e0288 */
[C---:B------:R-:W-:Y:S01]  /*0ca0*/  LEA R6, P0, R153.reuse, R3, 0x1 ;  /* 0x0000000399067211 */ /* 0x040fe200078008ff */
[----:B------:R-:W5:Y:S02]  /*0cb0*/  LDG.E.U16 R185, desc[UR60][R12.64] ;  /* 0x0000003c0cb97981 */ /* 0x000f64000c1e1500 */
[C---:B------:R-:W-:Y:S01]  /*0cc0*/  IMAD R91, R64.reuse, 0x2, R51 ;  /* 0x00000002405b7824 */ /* 0x040fe200078e0233 */
[----:B------:R-:W-:Y:S01]  /*0cd0*/  LEA.HI.X.SX32 R7, R153, R74, 0x1, P0 ;  /* 0x0000004a99077211 */ /* 0x000fe200000f0eff */
[----:B------:R-:W5:Y:S02]  /*0ce0*/  LDG.E.U16 R184, desc[UR60][R8.64] ;  /* 0x0000003c08b87981 */ /* 0x000f64000c1e1500 */
[----:B------:R-:W-:-:S02]  /*0cf0*/  IMAD R19, R64, 0x2, R91 ;  /* 0x0000000240137824 */ /* 0x000fc400078e025b */
[----:B----4-:R4:W5:Y:S03]  /*0d00*/  LDG.E.U16 R2, desc[UR60][R10.64] ;  /* 0x0000003c0a027981 */ /* 0x010966000c1e1500 */
[----:B------:R-:W-:-:S05]  /*0d10*/  LEA R137, R64, R19, 0x1 ;  /* 0x0000001340897211 */ /* 0x000fca00078e08ff */
[----:B------:R-:W-:-:S04]  /*0d20*/  IMAD R44, R64, 0x2, R137 ;  /* 0x00000002402c7824 */ /* 0x000fc800078e0289 */
[----:B------:R-:W-:-:S04]  /*0d30*/  IMAD R85, R64, 0x2, R44 ;  /* 0x0000000240557824 */ /* 0x000fc800078e022c */
[----:B------:R-:W-:-:S05]  /*0d40*/  IMAD R35, R64, 0x2, R85 ;  /* 0x0000000240237824 */ /* 0x000fca00078e0255 */
[----:B------:R-:W-:-:S05]  /*0d50*/  LEA R138, R64, R35, 0x1 ;  /* 0x00000023408a7211 */ /* 0x000fca00078e08ff */
[----:B------:R-:W-:-:S04]  /*0d60*/  IMAD R45, R64, 0x2, R138 ;  /* 0x00000002402d7824 */ /* 0x000fc800078e028a */
[----:B------:R-:W-:-:S05]  /*0d70*/  IMAD R71, R64, 0x2, R45 ;  /* 0x0000000240477824 */ /* 0x000fca00078e022d */
[----:B------:R-:W-:-:S05]  /*0d80*/  LEA R21, R64, R71, 0x1 ;  /* 0x0000004740157211 */ /* 0x000fca00078e08ff */
[----:B------:R-:W-:-:S04]  /*0d90*/  IMAD R139, R64, 0x2, R21 ;  /* 0x00000002408b7824 */ /* 0x000fc800078e0215 */
[----:B------:R-:W-:-:S04]  /*0da0*/  IMAD R46, R64, 0x2, R139 ;  /* 0x00000002402e7824 */ /* 0x000fc800078e028b */
        /* <DEDUP_REMOVED lines=14> */
[C---:B------:R-:W-:Y:S01]  /*0e90*/  IMAD R143, R64.reuse, 0x2, R83 ;  /* 0x00000002408f7824 */ /* 0x040fe200078e0253 */
[----:B---3--:R3:W-:Y:S04]  /*0ea0*/  STL [R1+0x20], R0 ;  /* 0x0000200001007387 */ /* 0x0087e80000100800 */
[----:B---3--:R3:W3:Y:S01]  /*0eb0*/  LDG.E.U16 R0, desc[UR60][R6.64] ;  /* 0x0000003c06007981 */ /* 0x0086e2000c1e1500 */
        /* <DEDUP_REMOVED lines=15> */
[----:B------:R-:W-:Y:S01]  /*0fb0*/  IMAD R147, R64, 0x2, R25 ;  /* 0x0000000240937824 */ /* 0x000fe200078e0219 */
[----:B-1----:R-:W-:-:S03]  /*0fc0*/  LEA R4, P1, R155, R3, 0x1 ;  /* 0x000000039b047211 */ /* 0x002fc600078208ff */
[C---:B------:R-:W-:Y:S01]  /*0fd0*/  IMAD R38, R64.reuse, 0x2, R147 ;  /* 0x0000000240267824 */ /* 0x040fe200078e0293 */
[----:B------:R-:W-:Y:S02]  /*0fe0*/  LEA.HI.X.SX32 R5, R155, R74, 0x1, P1 ;  /* 0x0000004a9b057211 */ /* 0x000fe400008f0eff */
[-C--:B0-----:R-:W-:Y:S02]  /*0ff0*/  LEA R14, P0, R73, R3.reuse, 0x1 ;  /* 0x00000003490e7211 */ /* 0x081fe400078008ff */
[C---:B------:R-:W-:Y:S01]  /*1000*/  LEA R89, R64.reuse, R38, 0x1 ;  /* 0x0000002640597211 */ /* 0x040fe200078e08ff */
[----:B--2---:R0:W-:Y:S01]  /*1010*/  STL [R1+0x1c], R18 ;  /* 0x00001c1201007387 */ /* 0x0041e20000100800 */
[----:B----4-:R-:W-:Y:S02]  /*1020*/  LEA R10, P1, R19, R3, 0x1 ;  /* 0x00000003130a7211 */ /* 0x010fe400078208ff */
[-C--:B------:R-:W-:Y:S01]  /*1030*/  LEA.HI.X.SX32 R15, R73, R74.reuse, 0x1, P0 ;  /* 0x0000004a490f7211 */ /* 0x080fe200000f0eff */
[C---:B------:R-:W-:Y:S01]  /*1040*/  IMAD R97, R64.reuse, 0x2, R89 ;  /* 0x0000000240617824 */ /* 0x040fe200078e0259 */
[----:B------:R-:W-:Y:S01]  /*1050*/  LEA.HI.X.SX32 R11, R19, R74, 0x1, P1 ;  /* 0x0000004a130b7211 */ /* 0x000fe200008f0eff */
[----:B-----5:R1:W-:Y:S02]  /*1060*/  STL [R1+0x18], R16 ;  /* 0x0000181001007387 */ /* 0x0203e40000100800 */
[----:B------:R-:W-:-:S02]  /*1070*/  IMAD R148, R64, 0x2, R97 ;  /* 0x0000000240947824 */ /* 0x000fc400078e0261 */
[----:B0-----:R-:W2:Y:S02]  /*1080*/  LDG.E.U16 R18, desc[UR60][R14.64] ;  /* 0x0000003c0e127981 */ /* 0x001ea4000c1e1500 */
[C---:B------:R-:W-:Y:S02]  /*1090*/  IMAD R39, R64.reuse, 0x2, R148 ;  /* 0x0000000240277824 */ /* 0x040fe400078e0294 */
[----:B------:R0:W4:Y:S04]  /*10a0*/  LDG.E.U16 R183, desc[UR60][R4.64] ;  /* 0x0000003c04b77981 */ /* 0x000128000c1e1500 */
[----:B-1----:R1:W5:Y:S01]  /*10b0*/  LDG.E.U16 R16, desc[UR60][R10.64] ;  /* 0x0000003c0a107981 */ /* 0x002362000c1e1500 */
        /* <DEDUP_REMOVED lines=10> */
[----:B------:R-:W-:-:S03]  /*1160*/  LEA R12, P0, R91, R3, 0x1 ;  /* 0x000000035b0c7211 */ /* 0x000fc600078008ff */
[C---:B------:R-:W-:Y:S01]  /*1170*/  IMAD R151, R64.reuse, 0x2, R73 ;  /* 0x0000000240977824 */ /* 0x040fe200078e0249 */
[-C--:B------:R-:W-:Y:S02]  /*1180*/  LEA.HI.X.SX32 R13, R91, R74.reuse, 0x1, P0 ;  /* 0x0000004a5b0d7211 */ /* 0x080fe400000f0eff */
[C---:B------:R-:W-:Y:S02]  /*1190*/  LEA R8, P0, R85.reuse, R3, 0x1 ;  /* 0x0000000355087211 */ /* 0x040fe400078008ff */
[C---:B------:R-:W-:Y:S01]  /*11a0*/  LEA R34, R64.reuse, R151, 0x1 ;  /* 0x0000009740227211 */ /* 0x040fe200078e08ff */
[----:B------:R1:W-:Y:S01]  /*11b0*/  STL [R1+0x14], R2 ;  /* 0x0000140201007387 */ /* 0x0003e20000100800 */
[-C--:B------:R-:W-:Y:S02]  /*11c0*/  LEA.HI.X.SX32 R9, R85, R74.reuse, 0x1, P0 ;  /* 0x0000004a55097211 */ /* 0x080fe400000f0eff */
[-C--:B---3--:R-:W-:Y:S01]  /*11d0*/  LEA R6, P0, R35, R3.reuse, 0x1 ;  /* 0x0000000323067211 */ /* 0x088fe200078008ff */
[C---:B------:R-:W-:Y:S01]  /*11e0*/  IMAD R19, R64.reuse, 0x2, R34 ;  /* 0x0000000240137824 */ /* 0x040fe200078e0222 */
[-C--:B0-----:R-:W-:Y:S01]  /*11f0*/  LEA R4, P1, R71, R3.reuse, 0x1 ;  /* 0x0000000347047211 */ /* 0x081fe200078208ff */
[----:B------:R0:W3:Y:S01]  /*1200*/  LDG.E.U16 R182, desc[UR60][R12.64] ;  /* 0x0000003c0cb67981 */ /* 0x0000e2000c1e1500 */
[-C--:B------:R-:W-:Y:S01]  /*1210*/  LEA.HI.X.SX32 R7, R35, R74.reuse, 0x1, P0 ;  /* 0x0000004a23077211 */ /* 0x080fe200000f0eff */
[C---:B------:R-:W-:Y:S01]  /*1220*/  IMAD R85, R64.reuse, 0x2, R19 ;  /* 0x0000000240557824 */ /* 0x040fe200078e0213 */
[C---:B------:R-:W-:Y:S01]  /*1230*/  LEA R14, P0, R21.reuse, R3, 0x1 ;  /* 0x00000003150e7211 */ /* 0x040fe200078008ff */
[----:B------:R-:W3:Y:S02]  /*1240*/  LDG.E.U16 R181, desc[UR60][R8.64] ;  /* 0x0000003c08b57981 */ /* 0x000ee4000c1e1500 */
[C---:B------:R-:W-:Y:S01]  /*1250*/  IMAD R152, R64.reuse, 0x2, R85 ;  /* 0x0000000240987824 */ /* 0x040fe200078e0255 */
[----:B------:R-:W-:Y:S01]  /*1260*/  LEA.HI.X.SX32 R15, R21, R74, 0x1, P0 ;  /* 0x0000004a150f7211 */ /* 0x000fe200000f0eff */
[----:B-1----:R1:W4:Y:S02]  /*1270*/  LDG.E.U16 R2, desc[UR60][R6.64] ;  /* 0x0000003c06027981 */ /* 0x002324000c1e1500 */
[----:B------:R-:W-:-:S05]  /*1280*/  IMAD R35, R64, 0x2, R152 ;  /* 0x0000000240237824 */ /* 0x000fca00078e0298 */
[----:B------:R-:W-:-:S05]  /*1290*/  LEA R91, R64, R35, 0x1 ;  /* 0x00000023405b7211 */ /* 0x000fca00078e08ff */
[----:B------:R-:W-:-:S04]  /*12a0*/  IMAD R21, R64, 0x2, R91 ;  /* 0x0000000240157824 */ /* 0x000fc800078e025b */
[----:B------:R-:W-:Y:S01]  /*12b0*/  IMAD R153, R64, 0x2, R21 ;  /* 0x0000000240997824 */ /* 0x000fe200078e0215 */
[----:B------:R-:W-:-:S03]  /*12c0*/  LEA.HI.X.SX32 R5, R71, R74, 0x1, P1 ;  /* 0x0000004a47057211 */ /* 0x000fc600008f0eff */
[C---:B------:R-:W-:Y:S01]  /*12d0*/  IMAD R28, R64.reuse, 0x2, R153 ;  /* 0x00000002401c7824 */ /* 0x040fe200078e0299 */
[-C--:B------:R-:W-:Y:S01]  /*12e0*/  LEA R10, P1, R69, R3.reuse, 0x1 ;  /* 0x00000003450a7211 */ /* 0x080fe200078208ff */
[----:B------:R1:W3:Y:S02]  /*12f0*/  LDG.E.U16 R180, desc[UR60][R4.64] ;  /* 0x0000003c04b47981 */ /* 0x0002e4000c1e1500 */
[C---:B------:R-:W-:Y:S01]  /*1300*/  IMAD R71, R64.reuse, 0x2, R28 ;  /* 0x0000000240477824 */ /* 0x040fe200078e021c */
[----:B0-----:R-:W-:Y:S02]  /*1310*/  LEA R12, P0, R29, R3, 0x1 ;  /* 0x000000031d0c7211 */ /* 0x001fe400078008ff */
[-C--:B------:R-:W-:Y:S02]  /*1320*/  LEA.HI.X.SX32 R11, R69, R74.reuse, 0x1, P1 ;  /* 0x0000004a450b7211 */ /* 0x080fe400008f0eff */
[C---:B------:R-:W-:Y:S02]  /*1330*/  LEA R69, R64.reuse, R71, 0x1 ;  /* 0x0000004740457211 */ /* 0x040fe400078e08ff */
[-C--:B------:R-:W-:Y:S01]  /*1340*/  LEA.HI.X.SX32 R13, R29, R74.reuse, 0x1, P0 ;  /* 0x0000004a1d0d7211 */ /* 0x080fe200000f0eff */
[----:B------:R-:W3:Y:S01]  /*1350*/  LDG.E.U16 R252, desc[UR60][R10.64] ;  /* 0x0000003c0afc7981 */ /* 0x000ee2000c1e1500 */
[-C--:B-1----:R-:W-:Y:S01]  /*1360*/  LEA R6, P0, R101, R3.reuse, 0x1 ;  /* 0x0000000365067211 */ /* 0x082fe200078008ff */
[----:B------:R-:W-:Y:S01]  /*1370*/  IMAD R154, R64, 0x2, R69 ;  /* 0x00000002409a7824 */ /* 0x000fe200078e0245 */
[----:B------:R-:W-:Y:S01]  /*1380*/  LEA R4, P1, R103, R3, 0x1 ;  /* 0x0000000367047211 */ /* 0x000fe200078208ff */
[----:B------:R-:W3:Y:S01]  /*1390*/  LDG.E.U16 R179, desc[UR60][R12.64] ;  /* 0x0000003c0cb37981 */ /* 0x000ee2000c1e1500 */
[----:B------:R-:W-:-:S02]  /*13a0*/  LEA.HI.X.SX32 R7, R101, R74, 0x1, P0 ;  /* 0x0000004a65077211 */ /* 0x000fc400000f0eff */
[C---:B------:R-:W-:Y:S01]  /*13b0*/  LEA R8, P0, R23.reuse, R3, 0x1 ;  /* 0x0000000317087211 */ /* 0x040fe200078008ff */
[C---:B------:R-:W-:Y:S02]  /*13c0*/  IMAD R29, R64.reuse, 0x2, R154 ;  /* 0x00000002401d7824 */ /* 0x040fe400078e029a */
[----:B------:R0:W3:Y:S01]  /*13d0*/  LDG.E.U16 R178, desc[UR60][R6.64] ;  /* 0x0000003c06b27981 */ /* 0x0000e2000c1e1500 */
[-C--:B------:R-:W-:Y:S01]  /*13e0*/  LEA.HI.X.SX32 R9, R23, R74.reuse, 0x1, P0 ;  /* 0x0000004a17097211 */ /* 0x080fe200000f0eff */
[----:B------:R-:W-:Y:S01]  /*13f0*/  IMAD R23, R64, 0x2, R29 ;  /* 0x0000000240177824 */ /* 0x000fe200078e021d */
[----:B------:R-:W-:-:S03]  /*1400*/  LEA.HI.X.SX32 R5, R103, R74, 0x1, P1 ;  /* 0x0000004a67057211 */ /* 0x000fc600008f0eff */
[----:B------:R1:W3:Y:S01]  /*1410*/  LDG.E.U16 R251, desc[UR60][R8.64] ;  /* 0x0000003c08fb7981 */ /* 0x0002e2000c1e1500 */
[----:B0-----:R-:W-:-:S03]  /*1420*/  LEA R6, P0, R79, R3, 0x1 ;  /* 0x000000034f067211 */ /* 0x001fc600078008ff */
[----:B------:R0:W3:Y:S01]  /*1430*/  LDG.E.U16 R175, desc[UR60][R4.64] ;  /* 0x0000003c04af7981 */ /* 0x0000e2000c1e1500 */
[----:B------:R-:W-:Y:S01]  /*1440*/  LEA.HI.X.SX32 R7, R79, R74, 0x1, P0 ;  /* 0x0000004a4f077211 */ /* 0x000fe200000f0eff */
[----:B------:R-:W-:Y:S01]  /*1450*/  IMAD R79, R64, 0x2, R23 ;  /* 0x00000002404f7824 */ /* 0x000fe200078e0217 */
[----:B-1----:R-:W-:-:S03]  /*1460*/  LEA R8, P0, R81, R3, 0x1 ;  /* 0x0000000351087211 */ /* 0x002fc600078008ff */
[----:B------:R1:W3:Y:S01]  /*1470*/  LDG.E.U16 R250, desc[UR60][R6.64] ;  /* 0x0000003c06fa7981 */ /* 0x0002e2000c1e1500 */
[----:B------:R-:W-:Y:S02]  /*1480*/  LEA R155, R64, R79, 0x1 ;  /* 0x0000004f409b7211 */ /* 0x000fe400078e08ff */
[----:B0-----:R-:W-:-:S03]  /*1490*/  LEA R4, P1, R83, R3, 0x1 ;  /* 0x0000000353047211 */ /* 0x001fc600078208ff */
[----:B------:R-:W-:Y:S01]  /*14a0*/  IMAD R30, R64, 0x2, R155 ;  /* 0x00000002401e7824 */ /* 0x000fe200078e029b */
[----:B------:R-:W-:-:S03]  /*14b0*/  LEA.HI.X.SX32 R9, R81, R74, 0x1, P0 ;  /* 0x0000004a51097211 */ /* 0x000fc600000f0eff */
[C---:B------:R-:W-:Y:S01]  /*14c0*/  IMAD R81, R64.reuse, 0x2, R30 ;  /* 0x0000000240517824 */ /* 0x040fe200078e021e */
[-C--:B------:R-:W-:Y:S01]  /*14d0*/  LEA.HI.X.SX32 R5, R83, R74.reuse, 0x1, P1 ;  /* 0x0000004a53057211 */ /* 0x080fe200008f0eff */
[----:B------:R-:W3:Y:S01]  /*14e0*/  LDG.E.U16 R174, desc[UR60][R8.64] ;  /* 0x0000003c08ae7981 */ /* 0x000ee2000c1e1500 */
[CC--:B-1----:R-:W-:Y:S01]  /*14f0*/  LEA R6, P0, R105.reuse, R3.reuse, 0x1 ;  /* 0x0000000369067211 */ /* 0x0c2fe200078008ff */
[C---:B------:R-:W-:Y:S02]  /*1500*/  IMAD R13, R64.reuse, 0x2, R81 ;  /* 0x00000002400d7824 */ /* 0x040fe400078e0251 */
[----:B------:R0:W3:Y:S04]  /*1510*/  LDG.E.U16 R249, desc[UR60][R4.64] ;  /* 0x0000003c04f97981 */ /* 0x0000e8000c1e1500 */
[----:B------:R1:W-:Y:S04]  /*1520*/  STL [R1+0x10], R0 ;  /* 0x0000100001007387 */ /* 0x0003e80000100800 */
[----:B-1----:R-:W3:Y:S01]  /*1530*/  LDG.E.U16 R0, desc[UR60][R14.64] ;  /* 0x0000003c0e007981 */ /* 0x002ee2000c1e1500 */
[----:B------:R-:W-:Y:S01]  /*1540*/  LEA.HI.X.SX32 R7, R105, R74, 0x1, P0 ;  /* 0x0000004a69077211 */ /* 0x000fe200000f0eff */
[----:B------:R-:W-:Y:S01]  /*1550*/  IMAD R156, R64, 0x2, R13 ;  /* 0x00000002409c7824 */ /* 0x000fe200078e020d */
[----:B0-----:R-:W-:-:S03]  /*1560*/  LEA R4, P0, R31, R3, 0x1 ;  /* 0x000000031f047211 */ /* 0x001fc600078008ff */
[----:B------:R0:W3:Y:S01]  /*1570*/  LDG.E.U16 R173, desc[UR60][R6.64] ;  /* 0x0000003c06ad7981 */ /* 0x0000e2000c1e1500 */
[----:B------:R-:W-:Y:S02]  /*1580*/  LEA.HI.X.SX32 R5, R31, R74, 0x1, P0 ;  /* 0x0000004a1f057211 */ /* 0x000fe400000f0eff */
[C---:B------:R-:W-:Y:S02]  /*1590*/  LEA R31, R64.reuse, R156, 0x1 ;  /* 0x0000009c401f7211 */ /* 0x040fe400078e08ff */
[C---:B------:R-:W-:Y:S01]  /*15a0*/  LEA R8, P0, R77.reuse, R3, 0x1 ;  /* 0x000000034d087211 */ /* 0x040fe200078008ff */
[----:B------:R-:W3:Y:S02]  /*15b0*/  LDG.E.U16 R248, desc[UR60][R4.64] ;  /* 0x0000003c04f87981 */ /* 0x000ee4000c1e1500 */
[----:B------:R-:W-:Y:S01]  /*15c0*/  IMAD R83, R64, 0x2, R31 ;  /* 0x0000000240537824 */ /* 0x000fe200078e021f */
[----:B------:R-:W-:-:S03]  /*15d0*/  LEA.HI.X.SX32 R9, R77, R74, 0x1, P0 ;  /* 0x0000004a4d097211 */ /* 0x000fc600000f0eff */
[C---:B------:R-:W-:Y:S01]  /*15e0*/  IMAD R77, R64.reuse, 0x2, R83 ;  /* 0x00000002404d7824 */ /* 0x040fe200078e0253 */
[-C--:B0-----:R-:W-:Y:S01]  /*15f0*/  LEA R6, P0, R17, R3.reuse, 0x1 ;  /* 0x0000000311067211 */ /* 0x081fe200078008ff */
[----:B------:R0:W3:Y:S02]  /*1600*/  LDG.E.U16 R247, desc[UR60][R8.64] ;  /* 0x0000003c08f77981 */ /* 0x0000e4000c1e1500 */
[----:B------:R-:W-:Y:S01]  /*1610*/  IMAD R157, R64, 0x2, R77 ;  /* 0x00000002409d7824 */ /* 0x000fe200078e024d */
[----:B------:R-:W-:-:S03]  /*1620*/  LEA R112, P1, R107, R3, 0x1 ;  /* 0x000000036b707211 */ /* 0x000fc600078208ff */
[C---:B------:R-:W-:Y:S01]  /*1630*/  IMAD R24, R64.reuse, 0x2, R157 ;  /* 0x0000000240187824 */ /* 0x040fe200078e029d */
[-C--:B------:R-:W-:Y:S02]  /*1640*/  LEA.HI.X.SX32 R7, R17, R74.reuse, 0x1, P0 ;  /* 0x0000004a11077211 */ /* 0x080fe400000f0eff */
[----:B------:R-:W-:Y:S02]  /*1650*/  LEA.HI.X.SX32 R113, R107, R74, 0x1, P1 ;  /* 0x0000004a6b717211 */ /* 0x000fe400008f0eff */
[-C--:B0-----:R-:W-:Y:S01]  /*1660*/  LEA R8, P0, R65, R3.reuse, 0x1 ;  /* 0x0000000341087211 */ /* 0x081fe200078008ff */
[----:B------:R0:W3:Y:S01]  /*1670*/  LDG.E.U16 R111, desc[UR60][R6.64] ;  /* 0x0000003c066f7981 */ /* 0x0000e2000c1e1500 */
[C---:B------:R-:W-:Y:S02]  /*1680*/  LEA R17, R64.reuse, R24, 0x1 ;  /* 0x0000001840117211 */ /* 0x040fe400078e08ff */
[----:B------:R-:W-:Y:S01]  /*1690*/  LEA R4, P1, R99, R3, 0x1 ;  /* 0x0000000363047211 */ /* 0x000fe200078208ff */
[----:B------:R-:W3:Y:S01]  /*16a0*/  LDG.E.U16 R112, desc[UR60][R112.64] ;  /* 0x0000003c70707981 */ /* 0x000ee2000c1e1500 */
[-C--:B------:R-:W-:Y:S01]  /*16b0*/  LEA.HI.X.SX32 R9, R65, R74.reuse, 0x1, P0 ;  /* 0x0000004a41097211 */ /* 0x080fe200000f0eff */
[----:B------:R-:W-:Y:S01]  /*16c0*/  IMAD R65, R64, 0x2, R17 ;  /* 0x0000000240417824 */ /* 0x000fe200078e0211 */
[----:B------:R-:W-:-:S02]  /*16d0*/  LEA.HI.X.SX32 R5, R99, R74, 0x1, P1 ;  /* 0x0000004a63057211 */ /* 0x000fc400008f0eff */
[CC--:B0-----:R-:W-:Y:S01]  /*16e0*/  LEA R6, P0, R25.reuse, R3.reuse, 0x1 ;  /* 0x0000000319067211 */ /* 0x0c1fe200078008ff */
[C---:B------:R-:W-:Y:S02]  /*16f0*/  IMAD R158, R64.reuse, 0x2, R65 ;  /* 0x00000002409e7824 */ /* 0x040fe400078e0241 */
[----:B------:R0:W3:Y:S01]  /*1700*/  LDG.E.U16 R246, desc[UR60][R4.64] ;  /* 0x0000003c04f67981 */ /* 0x0000e2000c1e1500 */
[----:B------:R-:W-:Y:S01]  /*1710*/  LEA.HI.X.SX32 R7, R25, R74, 0x1, P0 ;  /* 0x0000004a19077211 */ /* 0x000fe200000f0eff */
[----:B------:R-:W-:Y:S02]  /*1720*/  IMAD R25, R64, 0x2, R158 ;  /* 0x0000000240197824 */ /* 0x000fe400078e029e */
[----:B------:R1:W3:Y:S04]  /*1730*/  LDG.E.U16 R110, desc[UR60][R8.64] ;  /* 0x0000003c086e7981 */ /* 0x0002e8000c1e1500 */
[----:B------:R1:W3:Y:S01]  /*1740*/  LDG.E.U16 R245, desc[UR60][R6.64] ;  /* 0x0000003c06f57981 */ /* 0x0002e2000c1e1500 */
[----:B0-----:R-:W-:-:S04]  /*1750*/  LEA R4, P1, R89, R3, 0x1 ;  /* 0x0000000359047211 */ /* 0x001fc800078208ff */
[----:B------:R-:W-:Y:S01]  /*1760*/  LEA.HI.X.SX32 R5, R89, R74, 0x1, P1 ;  /* 0x0000004a59057211 */ /* 0x000fe200008f0eff */
[----:B------:R-:W-:Y:S01]  /*1770*/  IMAD R89, R64, 0x2, R25 ;  /* 0x0000000240597824 */ /* 0x000fe200078e0219 */
[----:B-1----:R-:W-:-:S03]  /*1780*/  LEA R8, P0, R97, R3, 0x1 ;  /* 0x0000000361087211 */ /* 0x002fc600078008ff */
[----:B------:R0:W3:Y:S01]  /*1790*/  LDG.E.U16 R109, desc[UR60][R4.64] ;  /* 0x0000003c046d7981 */ /* 0x0000e2000c1e1500 */
[----:B------:R-:W-:Y:S02]  /*17a0*/  LEA R15, R64, R89, 0x1 ;  /* 0x00000059400f7211 */ /* 0x000fe400078e08ff */
[----:B------:R-:W-:-:S03]  /*17b0*/  LEA.HI.X.SX32 R9, R97, R74, 0x1, P0 ;  /* 0x0000004a61097211 */ /* 0x000fc600000f0eff */
[C---:B------:R-:W-:Y:S01]  /*17c0*/  IMAD R159, R64.reuse, 0x2, R15 ;  /* 0x00000002409f7824 */ /* 0x040fe200078e020f */
[-C--:B------:R-:W-:Y:S01]  /*17d0*/  LEA R6, P0, R87, R3.reuse, 0x1 ;  /* 0x0000000357067211 */ /* 0x080fe200078008ff */
[----:B------:R1:W3:Y:S02]  /*17e0*/  LDG.E.U16 R244, desc[UR60][R8.64] ;  /* 0x0000003c08f47981 */ /* 0x0002e4000c1e1500 */
[C---:B------:R-:W-:Y:S01]  /*17f0*/  IMAD R26, R64.reuse, 0x2, R159 ;  /* 0x00000002401a7824 */ /* 0x040fe200078e029f */
[-C--:B0-----:R-:W-:Y:S02]  /*1800*/  LEA R4, P1, R67, R3.reuse, 0x1 ;  /* 0x0000000343047211 */ /* 0x081fe400078208ff */
[-C--:B------:R-:W-:Y:S01]  /*1810*/  LEA.HI.X.SX32 R7, R87, R74.reuse, 0x1, P0 ;  /* 0x0000004a57077211 */ /* 0x080fe200000f0eff */
[C---:B------:R-:W-:Y:S01]  /*1820*/  IMAD R87, R64.reuse, 0x2, R26 ;  /* 0x0000000240577824 */ /* 0x040fe200078e021a */
[-C--:B------:R-:W-:Y:S02]  /*1830*/  LEA.HI.X.SX32 R5, R67, R74.reuse, 0x1, P1 ;  /* 0x0000004a43057211 */ /* 0x080fe400008f0eff */
[C---:B-1----:R-:W-:Y:S01]  /*1840*/  LEA R8, P0, R95.reuse, R3, 0x1 ;  /* 0x000000035f087211 */ /* 0x042fe200078008ff */
[----:B------:R-:W-:Y:S01]  /*1850*/  IMAD R67, R64, 0x2, R87 ;  /* 0x0000000240437824 */ /* 0x000fe200078e0257 */
[----:B------:R0:W3:Y:S02]  /*1860*/  LDG.E.U16 R108, desc[UR60][R6.64] ;  /* 0x0000003c066c7981 */ /* 0x0000e4000c1e1500 */
[----:B------:R-:W-:-:S02]  /*1870*/  LEA.HI.X.SX32 R9, R95, R74, 0x1, P0 ;  /* 0x0000004a5f097211 */ /* 0x000fc400000f0eff */
[----:B------:R-:W-:Y:S01]  /*1880*/  LEA R160, R64, R67, 0x1 ;  /* 0x0000004340a07211 */ /* 0x000fe200078e08ff */
[----:B------:R1:W3:Y:S04]  /*1890*/  LDG.E.U16 R243, desc[UR60][R4.64] ;  /* 0x0000003c04f37981 */ /* 0x0002e8000c1e1500 */
[----:B------:R-:W3:Y:S01]  /*18a0*/  LDG.E.U16 R107, desc[UR60][R8.64] ;  /* 0x0000003c086b7981 */ /* 0x000ee2000c1e1500 */
[----:B0-----:R-:W-:-:S04]  /*18b0*/  LEA R6, P0, R27, R3, 0x1 ;  /* 0x000000031b067211 */ /* 0x001fc800078008ff */
[----:B------:R-:W-:Y:S01]  /*18c0*/  LEA.HI.X.SX32 R7, R27, R74, 0x1, P0 ;  /* 0x0000004a1b077211 */ /* 0x000fe200000f0eff */
[----:B------:R-:W-:Y:S01]  /*18d0*/  IMAD R27, R64, 0x2, R160 ;  /* 0x00000002401b7824 */ /* 0x000fe200078e02a0 */
[----:B------:R-:W-:-:S03]  /*18e0*/  LEA R240, P0, R73, R3, 0x1 ;  /* 0x0000000349f07211 */ /* 0x000fc600078008ff */
[C---:B------:R-:W-:Y:S01]  /*18f0*/  IMAD R11, R64.reuse, 0x2, R27 ;  /* 0x00000002400b7824 */ /* 0x040fe200078e021b */
[-C--:B------:R-:W-:Y:S01]  /*1900*/  LEA.HI.X.SX32 R241, R73, R74.reuse, 0x1, P0 ;  /* 0x0000004a49f17211 */ /* 0x080fe200000f0eff */
[----:B------:R0:W3:Y:S02]  /*1910*/  LDG.E.U16 R242, desc[UR60][R6.64] ;  /* 0x0000003c06f27981 */ /* 0x0000e4000c1e1500 */
[C---:B------:R-:W-:Y:S01]  /*1920*/  IMAD R73, R64.reuse, 0x2, R11 ;  /* 0x0000000240497824 */ /* 0x040fe200078e020b */
[CC--:B-1----:R-:W-:Y:S01]  /*1930*/  LEA R4, P1, R93.reuse, R3.reuse, 0x1 ;  /* 0x000000035d047211 */ /* 0x0c2fe200078208ff */
[----:B--2---:R-:W-:Y:S02]  /*1940*/  STL [R1+0xc], R18 ;  /* 0x00000c1201007387 */ /* 0x004fe40000100800 */
[----:B------:R-:W-:Y:S01]  /*1950*/  IMAD R161, R64, 0x2, R73 ;  /* 0x0000000240a17824 */ /* 0x000fe200078e0249 */
[----:B------:R-:W-:Y:S01]  /*1960*/  LEA.HI.X.SX32 R5, R93, R74, 0x1, P1 ;  /* 0x0000004a5d057211 */ /* 0x000fe200008f0eff */
[----:B------:R-:W2:Y:S01]  /*1970*/  LDG.E.U16 R240, desc[UR60][R240.64] ;  /* 0x0000003cf0f07981 */ /* 0x000ea2000c1e1500 */
[----:B0-----:R-:W-:-:S02]  /*1980*/  LEA R6, P1, R85, R3, 0x1 ;  /* 0x0000000355067211 */ /* 0x001fc400078208ff */
[C---:B------:R-:W-:Y:S01]  /*1990*/  LEA R20, R64.reuse, R161, 0x1 ;  /* 0x000000a140147211 */ /* 0x040fe200078e08ff */
[----:B------:R0:W2:Y:S01]  /*19a0*/  LDG.E.U16 R106, desc[UR60][R4.64] ;  /* 0x0000003c046a7981 */ /* 0x0000a2000c1e1500 */
[----:B------:R-:W-:Y:S02]  /*19b0*/  LEA R8, P0, R19, R3, 0x1 ;  /* 0x0000000313087211 */ /* 0x000fe400078008ff */
[-C--:B------:R-:W-:Y:S01]  /*19c0*/  LEA.HI.X.SX32 R7, R85, R74.reuse, 0x1, P1 ;  /* 0x0000004a55077211 */ /* 0x080fe200008f0eff */
[----:B------:R-:W-:Y:S01]  /*19d0*/  IMAD R85, R64, 0x2, R20 ;  /* 0x0000000240557824 */ /* 0x000fe200078e0214 */
[----:B------:R-:W-:-:S03]  /*19e0*/  LEA.HI.X.SX32 R9, R19, R74, 0x1, P0 ;  /* 0x0000004a13097211 */ /* 0x000fc600000f0eff */
[C---:B------:R-:W-:Y:S01]  /*19f0*/  IMAD R19, R64.reuse, 0x2, R85 ;  /* 0x0000000240137824 */ /* 0x040fe200078e0255 */
[----:B------:R1:W2:Y:S01]  /*1a00*/  LDG.E.U16 R239, desc[UR60][R6.64] ;  /* 0x0000003c06ef7981 */ /* 0x0002a2000c1e1500 */
[CC--:B0-----:R-:W-:Y:S02]  /*1a10*/  LEA R4, P0, R91.reuse, R3.reuse, 0x1 ;  /* 0x000000035b047211 */ /* 0x0c1fe400078008ff */
[----:B------:R-:W-:Y:S01]  /*1a20*/  IMAD R129, R64, 0x2, R19 ;  /* 0x0000000240817824 */ /* 0x000fe200078e0213 */
[----:B------:R0:W2:Y:S01]  /*1a30*/  LDG.E.U16 R105, desc[UR60][R8.64] ;  /* 0x0000003c08697981 */ /* 0x0000a2000c1e1500 */
[----:B------:R-:W-:Y:S02]  /*1a40*/  LEA.HI.X.SX32 R5, R91, R74, 0x1, P0 ;  /* 0x0000004a5b057211 */ /* 0x000fe400000f0eff */
[----:B-1----:R-:W-:-:S03]  /*1a50*/  LEA R6, P0, R21, R3, 0x1 ;  /* 0x0000000315067211 */ /* 0x002fc600078008ff */
[----:B------:R1:W2:Y:S01]  /*1a60*/  LDG.E.U16 R104, desc[UR60][R4.64] ;  /* 0x0000003c04687981 */ /* 0x0002a2000c1e1500 */
[----:B------:R-:W-:Y:S01]  /*1a70*/  LEA.HI.X.SX32 R7, R21, R74, 0x1, P0 ;  /* 0x0000004a15077211 */ /* 0x000fe200000f0eff */
[----:B------:R-:W-:Y:S01]  /*1a80*/  IMAD R21, R64, 0x2, R129 ;  /* 0x0000000240157824 */ /* 0x000fe200078e0281 */
[----:B0-----:R-:W-:-:S03]  /*1a90*/  LEA R8, P1, R71, R3, 0x1 ;  /* 0x0000000347087211 */ /* 0x001fc600078208ff */
[----:B------:R0:W2:Y:S01]  /*1aa0*/  LDG.E.U16 R238, desc[UR60][R6.64] ;  /* 0x0000003c06ee7981 */ /* 0x0000a2000c1e1500 */
[-C--:B------:R-:W-:Y:S02]  /*1ab0*/  LEA.HI.X.SX32 R9, R71, R74.reuse, 0x1, P1 ;  /* 0x0000004a47097211 */ /* 0x080fe400008f0eff */
[C---:B-1----:R-:W-:Y:S02]  /*1ac0*/  LEA R4, P0, R69.reuse, R3, 0x1 ;  /* 0x0000000345047211 */ /* 0x042fe400078008ff */
[----:B------:R-:W-:Y:S01]  /*1ad0*/  LEA R71, R64, R21, 0x1 ;  /* 0x0000001540477211 */ /* 0x000fe200078e08ff */
[----:B------:R1:W2:Y:S01]  /*1ae0*/  LDG.E.U16 R103, desc[UR60][R8.64] ;  /* 0x0000003c08677981 */ /* 0x0002a2000c1e1500 */
[----:B------:R-:W-:-:S03]  /*1af0*/  LEA.HI.X.SX32 R5, R69, R74, 0x1, P0 ;  /* 0x0000004a45057211 */ /* 0x000fc600000f0eff */
[C---:B------:R-:W-:Y:S01]  /*1b00*/  IMAD R69, R64.reuse, 0x2, R71 ;  /* 0x0000000240457824 */ /* 0x040fe200078e0247 */
[-C--:B0-----:R-:W-:Y:S01]  /*1b10*/  LEA R6, P1, R79, R3.reuse, 0x1 ;  /* 0x000000034f067211 */ /* 0x081fe200078208ff */
[----:B------:R0:W2:Y:S02]  /*1b20*/  LDG.E.U16 R237, desc[UR60][R4.64] ;  /* 0x0000003c04ed7981 */ /* 0x0000a4000c1e1500 */
[----:B------:R-:W-:Y:S01]  /*1b30*/  IMAD R128, R64, 0x2, R69 ;  /* 0x0000000240807824 */ /* 0x000fe200078e0245 */
[----:B-1----:R-:W-:-:S03]  /*1b40*/  LEA R8, P0, R23, R3, 0x1 ;  /* 0x0000000317087211 */ /* 0x002fc600078008ff */
[C---:B------:R-:W-:Y:S01]  /*1b50*/  IMAD R22, R64.reuse, 0x2, R128 ;  /* 0x0000000240167824 */ /* 0x040fe200078e0280 */
[-C--:B------:R-:W-:Y:S02]  /*1b60*/  LEA.HI.X.SX32 R7, R79, R74.reuse, 0x1, P1 ;  /* 0x0000004a4f077211 */ /* 0x080fe400008f0eff */
[-C--:B------:R-:W-:Y:S01]  /*1b70*/  LEA.HI.X.SX32 R9, R23, R74.reuse, 0x1, P0 ;  /* 0x0000004a17097211 */ /* 0x080fe200000f0eff */
[C---:B------:R-:W-:Y:S01]  /*1b80*/  IMAD R79, R64.reuse, 0x2, R22 ;  /* 0x00000002404f7824 */ /* 0x040fe200078e0216 */
[C---:B0-----:R-:W-:Y:S01]  /*1b90*/  LEA R4, P0, R81.reuse, R3, 0x1 ;  /* 0x0000000351047211 */ /* 0x041fe200078008ff */
[----:B------:R-:W2:Y:S03]  /*1ba0*/  LDG.E.U16 R236, desc[UR60][R6.64] ;  /* 0x0000003c06ec7981 */ /* 0x000ea6000c1e1500 */
[----:B------:R-:W-:Y:S01]  /*1bb0*/  LEA.HI.X.SX32 R5, R81, R74, 0x1, P0 ;  /* 0x0000004a51057211 */ /* 0x000fe200000f0eff */
[----:B------:R0:W2:Y:S01]  /*1bc0*/  LDG.E.U16 R102, desc[UR60][R8.64] ;  /* 0x0000003c08667981 */ /* 0x0000a2000c1e1500 */
[----:B------:R-:W-:-:S03]  /*1bd0*/  LEA R81, R64, R79, 0x1 ;  /* 0x0000004f40517211 */ /* 0x000fc600078e08ff */
[----:B------:R1:W2:Y:S02]  /*1be0*/  LDG.E.U16 R101, desc[UR60][R4.64] ;  /* 0x0000003c04657981 */ /* 0x0002a4000c1e1500 */
[----:B------:R-:W-:Y:S01]  /*1bf0*/  IMAD R127, R64, 0x2, R81 ;  /* 0x00000002407f7824 */ /* 0x000fe200078e0251 */
[----:B0-----:R-:W-:-:S03]  /*1c00*/  LEA R8, P1, R83, R3, 0x1 ;  /* 0x0000000353087211 */ /* 0x001fc600078208ff */
[C---:B------:R-:W-:Y:S01]  /*1c10*/  IMAD R23, R64.reuse, 0x2, R127 ;  /* 0x0000000240177824 */ /* 0x040fe200078e027f */
[----:B------:R-:W-:Y:S02]  /*1c20*/  LEA R6, P0, R13, R3, 0x1 ;  /* 0x000000030d067211 */ /* 0x000fe400078008ff */
[-C--:B------:R-:W-:Y:S01]  /*1c30*/  LEA.HI.X.SX32 R9, R83, R74.reuse, 0x1, P1 ;  /* 0x0000004a53097211 */ /* 0x080fe200008f0eff */
[----:B------:R-:W-:Y:S01]  /*1c40*/  IMAD R83, R64, 0x2, R23 ;  /* 0x0000000240537824 */ /* 0x000fe200078e0217 */
[----:B------:R-:W-:-:S03]  /*1c50*/  LEA.HI.X.SX32 R7, R13, R74, 0x1, P0 ;  /* 0x0000004a0d077211 */ /* 0x000fc600000f0eff */
[C---:B------:R-:W-:Y:S01]  /*1c60*/  IMAD R13, R64.reuse, 0x2, R83 ;  /* 0x00000002400d7824 */ /* 0x040fe200078e0253 */
[----:B-----5:R0:W-:Y:S04]  /*1c70*/  STL [R1+0x8], R16 ;  /* 0x0000081001007387 */ /* 0x0201e80000100800 */
[----:B------:R-:W-:Y:S01]  /*1c80*/  LEA R126, R64, R13, 0x1 ;  /* 0x0000000d407e7211 */ /* 0x000fe200078e08ff */
[----:B------:R5:W2:Y:S01]  /*1c90*/  LDG.E.U16 R235, desc[UR60][R6.64] ;  /* 0x0000003c06eb7981 */ /* 0x000aa2000c1e1500 */
[----:B-1----:R-:W-:-:S03]  /*1ca0*/  LEA R4, P0, R77, R3, 0x1 ;  /* 0x000000034d047211 */ /* 0x002fc600078008ff */
[----:B------:R1:W2:Y:S01]  /*1cb0*/  LDG.E.U16 R100, desc[UR60][R8.64] ;  /* 0x0000003c08647981 */ /* 0x0002a2000c1e1500 */
[----:B0-----:R-:W-:Y:S01]  /*1cc0*/  IMAD R16, R64, 0x2, R126 ;  /* 0x0000000240107824 */ /* 0x001fe200078e027e */
[----:B------:R-:W-:-:S03]  /*1cd0*/  LEA.HI.X.SX32 R5, R77, R74, 0x1, P0 ;  /* 0x0000004a4d057211 */ /* 0x000fc600000f0eff */
[C---:B------:R-:W-:Y:S01]  /*1ce0*/  IMAD R77, R64.reuse, 0x2, R16 ;  /* 0x00000002404d7824 */ /* 0x040fe200078e0210 */
[-C--:B-----5:R-:W-:Y:S01]  /*1cf0*/  LEA R6, P1, R65, R3.reuse, 0x1 ;  /* 0x0000000341067211 */ /* 0x0a0fe200078208ff */
[----:B------:R0:W5:Y:S01]  /*1d00*/  LDG.E.U16 R234, desc[UR60][R4.64] ;  /* 0x0000003c04ea7981 */ /* 0x000162000c1e1500 */
[-C--:B-1----:R-:W-:Y:S02]  /*1d10*/  LEA R8, P0, R17, R3.reuse, 0x1 ;  /* 0x0000000311087211 */ /* 0x082fe400078008ff */
[-C--:B------:R-:W-:Y:S01]  /*1d20*/  LEA.HI.X.SX32 R7, R65, R74.reuse, 0x1, P1 ;  /* 0x0000004a41077211 */ /* 0x080fe200008f0eff */
[C---:B------:R-:W-:Y:S01]  /*1d30*/  IMAD R65, R64.reuse, 0x2, R77 ;  /* 0x0000000240417824 */ /* 0x040fe200078e024d */
[-C--:B------:R-:W-:Y:S02]  /*1d40*/  LEA.HI.X.SX32 R9, R17, R74.reuse, 0x1, P0 ;  /* 0x0000004a11097211 */ /* 0x080fe400000f0eff */
[C---:B0-----:R-:W-:Y:S01]  /*1d50*/  LEA R4, P0, R89.reuse, R3, 0x1 ;  /* 0x0000000359047211 */ /* 0x041fe200078008ff */
[----:B------:R-:W-:Y:S01]  /*1d60*/  IMAD R123, R64, 0x2, R65 ;  /* 0x00000002407b7824 */ /* 0x000fe200078e0241 */
[----:B------:R0:W5:Y:S02]  /*1d70*/  LDG.E.U16 R233, desc[UR60][R6.64] ;  /* 0x0000003c06e97981 */ /* 0x000164000c1e1500 */
[----:B------:R-:W-:-:S02]  /*1d80*/  LEA.HI.X.SX32 R5, R89, R74, 0x1, P0 ;  /* 0x0000004a59057211 */ /* 0x000fc400000f0eff */
[----:B------:R-:W-:Y:S01]  /*1d90*/  LEA R17, R64, R123, 0x1 ;  /* 0x0000007b40117211 */ /* 0x000fe200078e08ff */
[----:B------:R-:W2:Y:S04]  /*1da0*/  LDG.E.U16 R99, desc[UR60][R8.64] ;  /* 0x0000003c08637981 */ /* 0x000ea8000c1e1500 */
[----:B------:R1:W5:Y:S01]  /*1db0*/  LDG.E.U16 R98, desc[UR60][R4.64] ;  /* 0x0000003c04627981 */ /* 0x000362000c1e1500 */
[----:B0-----:R-:W-:-:S04]  /*1dc0*/  LEA R6, P0, R15, R3, 0x1 ;  /* 0x000000030f067211 */ /* 0x001fc800078008ff */
[----:B------:R-:W-:Y:S01]  /*1dd0*/  LEA.HI.X.SX32 R7, R15, R74, 0x1, P0 ;  /* 0x0000004a0f077211 */ /* 0x000fe200000f0eff */
[----:B------:R-:W-:Y:S01]  /*1de0*/  IMAD R15, R64, 0x2, R17 ;  /* 0x00000002400f7824 */ /* 0x000fe200078e0211 */
[----:B-1----:R-:W-:-:S03]  /*1df0*/  LEA R4, P0, R67, R3, 0x1 ;  /* 0x0000000343047211 */ /* 0x002fc600078008ff */
[----:B------:R0:W2:Y:S01]  /*1e00*/  LDG.E.U16 R232, desc[UR60][R6.64] ;  /* 0x0000003c06e87981 */ /* 0x0000a2000c1e1500 */
[----:B------:R-:W-:Y:S02]  /*1e10*/  LEA R8, P1, R87, R3, 0x1 ;  /* 0x0000000357087211 */ /* 0x000fe400078208ff */
[-C--:B------:R-:W-:Y:S01]  /*1e20*/  LEA.HI.X.SX32 R5, R67, R74.reuse, 0x1, P0 ;  /* 0x0000004a43057211 */ /* 0x080fe200000f0eff */
[----:B------:R-:W-:Y:S01]  /*1e30*/  IMAD R67, R64, 0x2, R15 ;  /* 0x0000000240437824 */ /* 0x000fe200078e020f */
[----:B------:R-:W-:-:S03]  /*1e40*/  LEA.HI.X.SX32 R9, R87, R74, 0x1, P1 ;  /* 0x0000004a57097211 */ /* 0x000fc600008f0eff */
[C---:B------:R-:W-:Y:S01]  /*1e50*/  IMAD R122, R64.reuse, 0x2, R67 ;  /* 0x00000002407a7824 */ /* 0x040fe200078e0243 */
[----:B------:R-:W2:Y:S01]  /*1e60*/  LDG.E.U16 R231, desc[UR60][R4.64] ;  /* 0x0000003c04e77981 */ /* 0x000ea2000c1e1500 */
[C---:B0-----:R-:W-:Y:S02]  /*1e70*/  LEA R6, P1, R73.reuse, R3, 0x1 ;  /* 0x0000000349067211 */ /* 0x041fe400078208ff */
[----:B------:R-:W-:Y:S01]  /*1e80*/  IMAD R18, R64, 0x2, R122 ;  /* 0x0000000240127824 */ /* 0x000fe200078e027a */
[----:B------:R0:W2:Y:S01]  /*1e90*/  LDG.E.U16 R97, desc[UR60][R8.64] ;  /* 0x0000003c08617981 */ /* 0x0000a2000c1e1500 */
[----:B------:R-:W-:-:S03]  /*1ea0*/  LEA.HI.X.SX32 R7, R73, R74, 0x1, P1 ;  /* 0x0000004a49077211 */ /* 0x000fc600008f0eff */
[----:B------:R-:W-:Y:S02]  /*1eb0*/  LEA R73, R64, R18, 0x1 ;  /* 0x0000001240497211 */ /* 0x000fe400078e08ff */
[----:B------:R1:W2:Y:S01]  /*1ec0*/  LDG.E.U16 R230, desc[UR60][R6.64] ;  /* 0x0000003c06e67981 */ /* 0x0002a2000c1e1500 */
[----:B0-----:R-:W-:-:S04]  /*1ed0*/  LEA R8, P0, R11, R3, 0x1 ;  /* 0x000000030b087211 */ /* 0x001fc800078008ff */
[-C--:B------:R-:W-:Y:S02]  /*1ee0*/  LEA.HI.X.SX32 R9, R11, R74.reuse, 0x1, P0 ;  /* 0x0000004a0b097211 */ /* 0x080fe400000f0eff */
[CC--:B------:R-:W-:Y:S01]  /*1ef0*/  LEA R4, P0, R85.reuse, R3.reuse, 0x1 ;  /* 0x0000000355047211 */ /* 0x0c0fe200078008ff */
[C---:B------:R-:W-:Y:S02]  /*1f00*/  IMAD R11, R64.reuse, 0x2, R73 ;  /* 0x00000002400b7824 */ /* 0x040fe400078e0249 */
[----:B------:R0:W2:Y:S01]  /*1f10*/  LDG.E.U16 R96, desc[UR60][R8.64] ;  /* 0x0000003c08607981 */ /* 0x0000a2000c1e1500 */
[----:B------:R-:W-:Y:S01]  /*1f20*/  LEA.HI.X.SX32 R5, R85, R74, 0x1, P0 ;  /* 0x0000004a55057211 */ /* 0x000fe200000f0eff */
[----:B------:R-:W-:Y:S01]  /*1f30*/  IMAD R121, R64, 0x2, R11 ;  /* 0x0000000240797824 */ /* 0x000fe200078e020b */
[----:B-1----:R-:W-:-:S03]  /*1f40*/  LEA R6, P0, R19, R3, 0x1 ;  /* 0x0000000313067211 */ /* 0x002fc600078008ff */
[----:B------:R1:W5:Y:S01]  /*1f50*/  LDG.E.U16 R95, desc[UR60][R4.64] ;  /* 0x0000003c045f7981 */ /* 0x000362000c1e1500 */
[-C--:B------:R-:W-:Y:S01]  /*1f60*/  LEA.HI.X.SX32 R7, R19, R74.reuse, 0x1, P0 ;  /* 0x0000004a13077211 */ /* 0x080fe200000f0eff */
[C---:B------:R-:W-:Y:S01]  /*1f70*/  IMAD R19, R64.reuse, 0x2, R121 ;  /* 0x0000000240137824 */ /* 0x040fe200078e0279 */
[CC--:B0-----:R-:W-:Y:S01]  /*1f80*/  LEA R8, P1, R71.reuse, R3.reuse, 0x1 ;  /* 0x0000000347087211 */ /* 0x0c1fe200078208ff */
[----:B----4-:R-:W-:Y:S03]  /*1f90*/  STL [R1+0x4], R2 ;  /* 0x0000040201007387 */ /* 0x010fe60000100800 */
[-C--:B------:R-:W-:Y:S01]  /*1fa0*/  LEA.HI.X.SX32 R9, R71, R74.reuse, 0x1, P1 ;  /* 0x0000004a47097211 */ /* 0x080fe200008f0eff */
[C---:B------:R-:W-:Y:S01]  /*1fb0*/  IMAD R71, R64.reuse, 0x2, R19 ;  /* 0x0000000240477824 */ /* 0x040fe200078e0213 */
[C---:B-1----:R-:W-:Y:S01]  /*1fc0*/  LEA R4, P0, R69.reuse, R3, 0x1 ;  /* 0x0000000345047211 */ /* 0x042fe200078008ff */
[----:B------:R0:W4:Y:S03]  /*1fd0*/  LDG.E.U16 R229, desc[UR60][R6.64] ;  /* 0x0000003c06e57981 */ /* 0x000126000c1e1500 */
[----:B------:R-:W-:Y:S01]  /*1fe0*/  LEA.HI.X.SX32 R5, R69, R74, 0x1, P0 ;  /* 0x0000004a45057211 */ /* 0x000fe200000f0eff */
[----:B------:R1:W2:Y:S01]  /*1ff0*/  LDG.E.U16 R94, desc[UR60][R8.64] ;  /* 0x0000003c085e7981 */ /* 0x0002a2000c1e1500 */
[----:B------:R-:W-:-:S03]  /*2000*/  LEA R69, R64, R71, 0x1 ;  /* 0x0000004740457211 */ /* 0x000fc600078e08ff */
[----:B------:R1:W4:Y:S02]  /*2010*/  LDG.E.U16 R228, desc[UR60][R4.64] ;  /* 0x0000003c04e47981 */ /* 0x000324000c1e1500 */
[----:B------:R-:W-:Y:S01]  /*2020*/  IMAD R120, R64, 0x2, R69 ;  /* 0x0000000240787824 */ /* 0x000fe200078e0245 */
[----:B0-----:R-:W-:-:S03]  /*2030*/  LEA R6, P1, R81, R3, 0x1 ;  /* 0x0000000351067211 */ /* 0x001fc600078208ff */
[C---:B------:R-:W-:Y:S01]  /*2040*/  IMAD R12, R64.reuse, 0x2, R120 ;  /* 0x00000002400c7824 */ /* 0x040fe200078e0278 */
[----:B---3--:R0:W-:Y:S01]  /*2050*/  STL [R1], R0 ;  /* 0x0000000001007387 */ /* 0x0081e20000100800 */
[-C--:B-1----:R-:W-:Y:S02]  /*2060*/  LEA R8, P0, R79, R3.reuse, 0x1 ;  /* 0x000000034f087211 */ /* 0x082fe400078008ff */
[-C--:B------:R-:W-:Y:S02]  /*2070*/  LEA.HI.X.SX32 R7, R81, R74.reuse, 0x1, P1 ;  /* 0x0000004a51077211 */ /* 0x080fe400008f0eff */
[-C--:B------:R-:W-:Y:S01]  /*2080*/  LEA.HI.X.SX32 R9, R79, R74.reuse, 0x1, P0 ;  /* 0x0000004a4f097211 */ /* 0x080fe200000f0eff */
[C---:B0-----:R-:W-:Y:S01]  /*2090*/  IMAD R0, R64.reuse, 0x2, R12 ;  /* 0x0000000240007824 */ /* 0x041fe200078e020c */
[CC--:B------:R-:W-:Y:S01]  /*20a0*/  LEA R4, P0, R83.reuse, R3.reuse, 0x1 ;  /* 0x0000000353047211 */ /* 0x0c0fe200078008ff */
[----:B------:R0:W3:Y:S02]  /*20b0*/  LDG.E.U16 R227, desc[UR60][R6.64] ;  /* 0x0000003c06e37981 */ /* 0x0000e4000c1e1500 */
[C---:B------:R-:W-:Y:S01]  /*20c0*/  IMAD R66, R64.reuse, 0x2, R0 ;  /* 0x0000000240427824 */ /* 0x040fe200078e0200 */
[----:B------:R-:W-:Y:S01]  /*20d0*/  LEA.HI.X.SX32 R5, R83, R74, 0x1, P0 ;  /* 0x0000004a53057211 */ /* 0x000fe200000f0eff */
[----:B------:R-:W4:Y:S03]  /*20e0*/  LDG.E.U16 R93, desc[UR60][R8.64] ;  /* 0x0000003c085d7981 */ /* 0x000f26000c1e1500 */
[----:B------:R-:W-:Y:S01]  /*20f0*/  LEA R119, R64, R66, 0x1 ;  /* 0x0000004240777211 */ /* 0x000fe200078e08ff */
[----:B------:R1:W5:Y:S01]  /*2100*/  LDG.E.U16 R92, desc[UR60][R4.64] ;  /* 0x0000003c045c7981 */ /* 0x000362000c1e1500 */
[----:B0-----:R-:W-:-:S04]  /*2110*/  LEA R6, P0, R13, R3, 0x1 ;  /* 0x000000030d067211 */ /* 0x001fc800078008ff */
[----:B------:R-:W-:Y:S01]  /*2120*/  LEA.HI.X.SX32 R7, R13, R74, 0x1, P0 ;  /* 0x0000004a0d077211 */ /* 0x000fe200000f0eff */
[----:B------:R-:W-:Y:S01]  /*2130*/  IMAD R13, R64, 0x2, R119 ;  /* 0x00000002400d7824 */ /* 0x000fe200078e0277 */
[----:B-1----:R-:W-:-:S03]  /*2140*/  LEA R4, P0, R65, R3, 0x1 ;  /* 0x0000000341047211 */ /* 0x002fc600078008ff */
[C---:B------:R-:W-:Y:S01]  /*2150*/  IMAD R68, R64.reuse, 0x2, R13 ;  /* 0x0000000240447824 */ /* 0x040fe200078e020d */
[----:B------:R-:W-:Y:S01]  /*2160*/  LEA R8, P1, R77, R3, 0x1 ;  /* 0x000000034d087211 */ /* 0x000fe200078208ff */
[----:B------:R0:W3:Y:S01]  /*2170*/  LDG.E.U16 R226, desc[UR60][R6.64] ;  /* 0x0000003c06e27981 */ /* 0x0000e2000c1e1500 */
[----:B------:R-:W-:Y:S01]  /*2180*/  LEA.HI.X.SX32 R5, R65, R74, 0x1, P0 ;  /* 0x0000004a41057211 */ /* 0x000fe200000f0eff */
[----:B------:R-:W-:-:S04]  /*2190*/  IMAD R65, R64, 0x2, R68 ;  /* 0x0000000240417824 */ /* 0x000fc800078e0244 */
[C---:B------:R-:W-:Y:S01]  /*21a0*/  IMAD R118, R64.reuse, 0x2, R65 ;  /* 0x0000000240767824 */ /* 0x040fe200078e0241 */
[----:B------:R-:W-:Y:S01]  /*21b0*/  LEA.HI.X.SX32 R9, R77, R74, 0x1, P1 ;  /* 0x0000004a4d097211 */ /* 0x000fe200008f0eff */
[----:B------:R-:W3:Y:S01]  /*21c0*/  LDG.E.U16 R225, desc[UR60][R4.64] ;  /* 0x0000003c04e17981 */ /* 0x000ee2000c1e1500 */
[C---:B0-----:R-:W-:Y:S02]  /*21d0*/  LEA R6, P1, R67.reuse, R3, 0x1 ;  /* 0x0000000343067211 */ /* 0x041fe400078208ff */
[----:B------:R-:W-:Y:S01]  /*21e0*/  LEA R14, R64, R118, 0x1 ;  /* 0x00000076400e7211 */ /* 0x000fe200078e08ff */
[----:B------:R0:W2:Y:S01]  /*21f0*/  LDG.E.U16 R91, desc[UR60][R8.64] ;  /* 0x0000003c085b7981 */ /* 0x0000a2000c1e1500 */
[----:B------:R-:W-:-:S03]  /*2200*/  LEA.HI.X.SX32 R7, R67, R74, 0x1, P1 ;  /* 0x0000004a43077211 */ /* 0x000fc600008f0eff */
[C---:B------:R-:W-:Y:S02]  /*2210*/  IMAD R67, R64.reuse, 0x2, R14 ;  /* 0x0000000240437824 */ /* 0x040fe400078e020e */
[----:B------:R1:W3:Y:S02]  /*2220*/  LDG.E.U16 R224, desc[UR60][R6.64] ;  /* 0x0000003c06e07981 */ /* 0x0002e4000c1e1500 */
[----:B------:R-:W-:Y:S01]  /*2230*/  IMAD R70, R64, 0x2, R67 ;  /* 0x0000000240467824 */ /* 0x000fe200078e0243 */
[----:B0-----:R-:W-:-:S03]  /*2240*/  LEA R8, P0, R15, R3, 0x1 ;  /* 0x000000030f087211 */ /* 0x001fc600078008ff */
[C---:B------:R-:W-:Y:S01]  /*2250*/  IMAD R117, R64.reuse, 0x2, R70 ;  /* 0x0000000240757824 */ /* 0x040fe200078e0246 */
[-C--:B------:R-:W-:Y:S02]  /*2260*/  LEA.HI.X.SX32 R9, R15, R74.reuse, 0x1, P0 ;  /* 0x0000004a0f097211 */ /* 0x080fe400000f0eff */
[CC--:B------:R-:W-:Y:S01]  /*2270*/  LEA R4, P0, R73.reuse, R3.reuse, 0x1 ;  /* 0x0000000349047211 */ /* 0x0c0fe200078008ff */
[C---:B------:R-:W-:Y:S02]  /*2280*/  IMAD R15, R64.reuse, 0x2, R117 ;  /* 0x00000002400f7824 */ /* 0x040fe400078e0275 */
[----:B------:R0:W4:Y:S01]  /*2290*/  LDG.E.U16 R90, desc[UR60][R8.64] ;  /* 0x0000003c085a7981 */ /* 0x000122000c1e1500 */
[-C--:B------:R-:W-:Y:S02]  /*22a0*/  LEA.HI.X.SX32 R5, R73, R74.reuse, 0x1, P0 ;  /* 0x0000004a49057211 */ /* 0x080fe400000f0eff */
[C---:B-1----:R-:W-:Y:S02]  /*22b0*/  LEA R6, P0, R11.reuse, R3, 0x1 ;  /* 0x000000030b067211 */ /* 0x042fe400078008ff */
[----:B------:R-:W-:Y:S01]  /*22c0*/  LEA R2, R64, R15, 0x1 ;  /* 0x0000000f40027211 */ /* 0x000fe200078e08ff */
[----:B------:R1:W5:Y:S01]  /*22d0*/  LDG.E.U16 R89, desc[UR60][R4.64] ;  /* 0x0000003c04597981 */ /* 0x000362000c1e1500 */
[----:B------:R-:W-:-:S02]  /*22e0*/  LEA.HI.X.SX32 R7, R11, R74, 0x1, P0 ;  /* 0x0000004a0b077211 */ /* 0x000fc400000f0eff */
[----:B0-----:R-:W-:-:S03]  /*22f0*/  LEA R8, P1, R71, R3, 0x1 ;  /* 0x0000000347087211 */ /* 0x001fc600078208ff */
[----:B------:R-:W3:Y:S01]  /*2300*/  LDG.E.U16 R223, desc[UR60][R6.64] ;  /* 0x0000003c06df7981 */ /* 0x000ee2000c1e1500 */
[----:B-1----:R-:W-:-:S04]  /*2310*/  LEA R4, P0, R69, R3, 0x1 ;  /* 0x0000000345047211 */ /* 0x002fc800078008ff */
[-C--:B------:R-:W-:Y:S01]  /*2320*/  LEA.HI.X.SX32 R5, R69, R74.reuse, 0x1, P0 ;  /* 0x0000004a45057211 */ /* 0x080fe200000f0eff */
[----:B------:R-:W-:Y:S01]  /*2330*/  IMAD R69, R64, 0x2, R2 ;  /* 0x0000000240457824 */ /* 0x000fe200078e0202 */
[----:B------:R-:W-:-:S03]  /*2340*/  LEA.HI.X.SX32 R9, R71, R74, 0x1, P1 ;  /* 0x0000004a47097211 */ /* 0x000fc600008f0eff */
[----:B------:R-:W-:Y:S01]  /*2350*/  IMAD R116, R64, 0x2, R69 ;  /* 0x0000000240747824 */ /* 0x000fe200078e0245 */
[----:B------:R-:W-:Y:S01]  /*2360*/  LEA R10, P0, R0, R3, 0x1 ;  /* 0x00000003000a7211 */ /* 0x000fe200078008ff */
[----:B------:R0:W2:Y:S04]  /*2370*/  LDG.E.U16 R88, desc[UR60][R8.64] ;  /* 0x0000003c08587981 */ /* 0x0000a8000c1e1500 */
[----:B------:R1:W3:Y:S01]  /*2380*/  LDG.E.U16 R222, desc[UR60][R4.64] ;  /* 0x0000003c04de7981 */ /* 0x0002e2000c1e1500 */
[----:B0-----:R-:W-:-:S04]  /*2390*/  IMAD R9, R64, 0x2, R116 ;  /* 0x0000000240097824 */ /* 0x001fc800078e0274 */
[----:B------:R-:W-:Y:S01]  /*23a0*/  IMAD R8, R64, 0x2, R9 ;  /* 0x0000000240087824 */ /* 0x000fe200078e0209 */
[----:B------:R-:W-:Y:S02]  /*23b0*/  LEA.HI.X.SX32 R11, R0, R74, 0x1, P0 ;  /* 0x0000004a000b7211 */ /* 0x000fe400000f0eff */
[----:B------:R-:W-:Y:S02]  /*23c0*/  LEA R6, P1, R66, R3, 0x1 ;  /* 0x0000000342067211 */ /* 0x000fe400078208ff */
[----:B------:R-:W-:Y:S01]  /*23d0*/  LEA R0, R64, R8, 0x1 ;  /* 0x0000000840007211 */ /* 0x000fe200078e08ff */
[----:B------:R0:W4:Y:S01]  /*23e0*/  LDG.E.U16 R87, desc[UR60][R10.64] ;  /* 0x0000003c0a577981 */ /* 0x000122000c1e1500 */
[----:B------:R-:W-:-:S03]  /*23f0*/  LEA.HI.X.SX32 R7, R66, R74, 0x1, P1 ;  /* 0x0000004a42077211 */ /* 0x000fc600008f0eff */
[----:B------:R-:W-:Y:S01]  /*2400*/  IMAD R71, R64, 0x2, R0 ;  /* 0x0000000240477824 */ /* 0x000fe200078e0200 */
[----:B-1----:R-:W-:Y:S01]  /*2410*/  LEA R4, P0, R68, R3, 0x1 ;  /* 0x0000000344047211 */ /* 0x002fe200078008ff */
[----:B------:R1:W3:Y:S02]  /*2420*/  LDG.E.U16 R221, desc[UR60][R6.64] ;  /* 0x0000003c06dd7981 */ /* 0x0002e4000c1e1500 */
[----:B0-----:R-:W-:Y:S01]  /*2430*/  IMAD R10, R64, 0x2, R71 ;  /* 0x00000002400a7824 */ /* 0x001fe200078e0247 */
[----:B------:R-:W-:-:S03]  /*2440*/  LEA.HI.X.SX32 R5, R68, R74, 0x1, P0 ;  /* 0x0000004a44057211 */ /* 0x000fc600000f0eff */
[C---:B------:R-:W-:Y:S01]  /*2450*/  IMAD R68, R64.reuse, 0x2, R10 ;  /* 0x0000000240447824 */ /* 0x040fe200078e020a */
[-C--:B-1----:R-:W-:Y:S01]  /*2460*/  LEA R6, P0, R65, R3.reuse, 0x1 ;  /* 0x0000000341067211 */ /* 0x082fe200078008ff */
[----:B------:R0:W5:Y:S01]  /*2470*/  LDG.E.U16 R86, desc[UR60][R4.64] ;  /* 0x0000003c04567981 */ /* 0x000162000c1e1500 */
[----:B------:R-:W-:Y:S02]  /*2480*/  LEA R66, P1, R67, R3, 0x1 ;  /* 0x0000000343427211 */ /* 0x000fe400078208ff */
[-C--:B------:R-:W-:Y:S01]  /*2490*/  LEA.HI.X.SX32 R7, R65, R74.reuse, 0x1, P0 ;  /* 0x0000004a41077211 */ /* 0x080fe200000f0eff */
[----:B------:R-:W-:Y:S01]  /*24a0*/  IMAD R65, R64, 0x2, R68 ;  /* 0x0000000240417824 */ /* 0x000fe200078e0244 */
[----:B------:R-:W-:-:S03]  /*24b0*/  LEA.HI.X.SX32 R67, R67, R74, 0x1, P1 ;  /* 0x0000004a43437211 */ /* 0x000fc600008f0eff */
[----:B------:R-:W3:Y:S01]  /*24c0*/  LDG.E.U16 R220, desc[UR60][R6.64] ;  /* 0x0000003c06dc7981 */ /* 0x000ee2000c1e1500 */
[----:B0-----:R-:W-:-:S03]  /*24d0*/  LEA R4, P0, R70, R3, 0x1 ;  /* 0x0000000346047211 */ /* 0x001fc600078008ff */
[----:B------:R0:W2:Y:S01]  /*24e0*/  LDG.E.U16 R85, desc[UR60][R66.64] ;  /* 0x0000003c42557981 */ /* 0x0000a2000c1e1500 */
[----:B------:R-:W-:Y:S02]  /*24f0*/  LEA.HI.X.SX32 R5, R70, R74, 0x1, P0 ;  /* 0x0000004a46057211 */ /* 0x000fe400000f0eff */
[----:B------:R-:W-:-:S03]  /*2500*/  LEA R70, R64, R65, 0x1 ;  /* 0x0000004140467211 */ /* 0x000fc600078e08ff */
[----:B------:R1:W3:Y:S01]  /*2510*/  LDG.E.U16 R219, desc[UR60][R4.64] ;  /* 0x0000003c04db7981 */ /* 0x0002e2000c1e1500 */
[----:B0-----:R-:W-:Y:S01]  /*2520*/  LEA R66, P0, R2, R3, 0x1 ;  /* 0x0000000302427211 */ /* 0x001fe200078008ff */
[----:B------:R-:W-:-:S03]  /*2530*/  IMAD R11, R64, 0x2, R70 ;  /* 0x00000002400b7824 */ /* 0x000fc600078e0246 */
[-C--:B------:R-:W-:Y:S01]  /*2540*/  LEA.HI.X.SX32 R67, R2, R74.reuse, 0x1, P0 ;  /* 0x0000004a02437211 */ /* 0x080fe200000f0eff */
[----:B------:R-:W-:Y:S01]  /*2550*/  IMAD R2, R64, 0x2, R11 ;  /* 0x0000000240027824 */ /* 0x000fe200078e020b */
[CC--:B-1----:R-:W-:Y:S02]  /*2560*/  LEA R4, P0, R8.reuse, R3.reuse, 0x1 ;  /* 0x0000000308047211 */ /* 0x0c2fe400078008ff */
[C---:B------:R-:W-:Y:S01]  /*2570*/  LEA R6, P1, R69.reuse, R3, 0x1 ;  /* 0x0000000345067211 */ /* 0x040fe200078208ff */
[----:B------:R0:W4:Y:S01]  /*2580*/  LDG.E.U16 R84, desc[UR60][R66.64] ;  /* 0x0000003c42547981 */ /* 0x000122000c1e1500 */
[-C--:B------:R-:W-:Y:S01]  /*2590*/  LEA.HI.X.SX32 R5, R8, R74.reuse, 0x1, P0 ;  /* 0x0000004a08057211 */ /* 0x080fe200000f0eff */
[----:B------:R-:W-:Y:S01]  /*25a0*/  IMAD R8, R64, 0x2, R2 ;  /* 0x0000000240087824 */ /* 0x000fe200078e0202 */
[----:B------:R-:W-:-:S03]  /*25b0*/  LEA.HI.X.SX32 R7, R69, R74, 0x1, P1 ;  /* 0x0000004a45077211 */ /* 0x000fc600008f0eff */
[----:B------:R-:W-:Y:S01]  /*25c0*/  IMAD R69, R64, 0x2, R8 ;  /* 0x0000000240457824 */ /* 0x000fe200078e0208 */
[----:B------:R-:W3:Y:S04]  /*25d0*/  LDG.E.U16 R83, desc[UR60][R4.64] ;  /* 0x0000003c04537981 */ /* 0x000ee8000c1e1500 */
[----:B------:R1:W3:Y:S01]  /*25e0*/  LDG.E.U16 R218, desc[UR60][R6.64] ;  /* 0x0000003c06da7981 */ /* 0x0002e2000c1e1500 */
[----:B0-----:R-:W-:Y:S02]  /*25f0*/  LEA R66, P0, R0, R3, 0x1 ;  /* 0x0000000300427211 */ /* 0x001fe400078008ff */
[----:B-1----:R-:W-:Y:S02]  /*2600*/  LEA R6, R64, R69, 0x1 ;  /* 0x0000004540067211 */ /* 0x002fe400078e08ff */
[----:B------:R-:W-:-:S03]  /*2610*/  LEA.HI.X.SX32 R67, R0, R74, 0x1, P0 ;  /* 0x0000004a00437211 */ /* 0x000fc600000f0eff */
[C---:B------:R-:W-:Y:S01]  /*2620*/  IMAD R73, R64.reuse, 0x2, R6 ;  /* 0x0000000240497824 */ /* 0x040fe200078e0206 */
[CC--:B------:R-:W-:Y:S01]  /*2630*/  LEA R4, P0, R65.reuse, R3.reuse, 0x1 ;  /* 0x0000000341047211 */ /* 0x0c0fe200078008ff */
[----:B------:R0:W3:Y:S02]  /*2640*/  LDG.E.U16 R217, desc[UR60][R66.64] ;  /* 0x0000003c42d97981 */ /* 0x0000e4000c1e1500 */
[----:B------:R-:W-:Y:S01]  /*2650*/  IMAD R0, R64, 0x2, R73 ;  /* 0x0000000240007824 */ /* 0x000fe200078e0249 */
[----:B------:R-:W-:Y:S02]  /*2660*/  LEA R76, P1, R68, R3, 0x1 ;  /* 0x00000003444c7211 */ /* 0x000fe400078208ff */
[-C--:B------:R-:W-:Y:S01]  /*2670*/  LEA.HI.X.SX32 R5, R65, R74.reuse, 0x1, P0 ;  /* 0x0000004a41057211 */ /* 0x080fe200000f0eff */
[----:B------:R-:W-:Y:S01]  /*2680*/  IMAD R65, R64, 0x2, R0 ;  /* 0x0000000240417824 */ /* 0x000fe200078e0200 */
[----:B------:R-:W-:-:S03]  /*2690*/  LEA.HI.X.SX32 R77, R68, R74, 0x1, P1 ;  /* 0x0000004a444d7211 */ /* 0x000fc600008f0eff */
[----:B------:R-:W-:Y:S01]  /*26a0*/  IMAD R7, R64, 0x2, R65 ;  /* 0x0000000240077824 */ /* 0x000fe200078e0241 */
[----:B0-----:R-:W-:Y:S01]  /*26b0*/  LEA R66, P1, R8, R3, 0x1 ;  /* 0x0000000308427211 */ /* 0x001fe200078208ff */
[----:B------:R0:W2:Y:S03]  /*26c0*/  LDG.E.U16 R82, desc[UR60][R76.64] ;  /* 0x0000003c4c527981 */ /* 0x0000a6000c1e1500 */
[----:B------:R-:W-:Y:S01]  /*26d0*/  LEA R68, R64, R7, 0x1 ;  /* 0x0000000740447211 */ /* 0x000fe200078e08ff */
[----:B------:R1:W3:Y:S01]  /*26e0*/  LDG.E.U16 R216, desc[UR60][R4.64] ;  /* 0x0000003c04d87981 */ /* 0x0002e2000c1e1500 */
[----:B------:R-:W-:Y:S02]  /*26f0*/  LEA.HI.X.SX32 R67, R8, R74, 0x1, P1 ;  /* 0x0000004a08437211 */ /* 0x000fe400008f0eff */
[----:B0-----:R-:W-:-:S03]  /*2700*/  LEA R76, P0, R2, R3, 0x1 ;  /* 0x00000003024c7211 */ /* 0x001fc600078008ff */
[----:B------:R0:W3:Y:S01]  /*2710*/  LDG.E.U16 R215, desc[UR60][R66.64] ;  /* 0x0000003c42d77981 */ /* 0x0000e2000c1e1500 */
[----:B------:R-:W-:Y:S01]  /*2720*/  LEA.HI.X.SX32 R77, R2, R74, 0x1, P0 ;  /* 0x0000004a024d7211 */ /* 0x000fe200000f0eff */
[----:B------:R-:W-:Y:S01]  /*2730*/  IMAD R2, R64, 0x2, R68 ;  /* 0x0000000240027824 */ /* 0x000fe200078e0244 */
[----:B-1----:R-:W-:-:S03]  /*2740*/  LEA R4, P0, R73, R3, 0x1 ;  /* 0x0000000349047211 */ /* 0x002fc600078008ff */
[----:B------:R1:W3:Y:S01]  /*2750*/  LDG.E.U16 R81, desc[UR60][R76.64] ;  /* 0x0000003c4c517981 */ /* 0x0002e2000c1e1500 */
[----:B0-----:R-:W-:Y:S01]  /*2760*/  IMAD R67, R64, 0x2, R2 ;  /* 0x0000000240437824 */ /* 0x001fe200078e0202 */
[----:B------:R-:W-:-:S03]  /*2770*/  LEA.HI.X.SX32 R5, R73, R74, 0x1, P0 ;  /* 0x0000004a49057211 */ /* 0x000fc600000f0eff */
[----:B------:R-:W-:Y:S02]  /*2780*/  IMAD R8, R64, 0x2, R67 ;  /* 0x0000000240087824 */ /* 0x000fe400078e0243 */
[----:B------:R0:W3:Y:S01]  /*2790*/  LDG.E.U16 R80, desc[UR60][R4.64] ;  /* 0x0000003c04507981 */ /* 0x0000e2000c1e1500 */
[----:B-1----:R-:W-:-:S04]  /*27a0*/  LEA R76, P0, R0, R3, 0x1 ;  /* 0x00000003004c7211 */ /* 0x002fc800078008ff */
[----:B------:R-:W-:Y:S01]  /*27b0*/  LEA.HI.X.SX32 R77, R0, R74, 0x1, P0 ;  /* 0x0000004a004d7211 */ /* 0x000fe200000f0eff */
[----:B------:R-:W-:Y:S01]  /*27c0*/  IMAD R0, R64, 0x2, R8 ;  /* 0x0000000240007824 */ /* 0x000fe200078e0208 */
[----:B0-----:R-:W-:-:S03]  /*27d0*/  LEA R4, P0, R2, R3, 0x1 ;  /* 0x0000000302047211 */ /* 0x001fc600078008ff */
[----:B------:R0:W3:Y:S01]  /*27e0*/  LDG.E.U16 R214, desc[UR60][R76.64] ;  /* 0x0000003c4cd67981 */ /* 0x0000e2000c1e1500 */
[----:B------:R-:W-:Y:S02]  /*27f0*/  LEA R66, R64, R0, 0x1 ;  /* 0x0000000040427211 */ /* 0x000fe400078e08ff */
[----:B------:R-:W-:-:S05]  /*2800*/  LEA.HI.X.SX32 R5, R2, R74, 0x1, P0 ;  /* 0x0000004a02057211 */ /* 0x000fca00000f0eff */
[----:B------:R1:W3:Y:S01]  /*2810*/  LDG.E.U16 R213, desc[UR60][R4.64] ;  /* 0x0000003c04d57981 */ /* 0x0002e2000c1e1500 */
[----:B0-----:R-:W-:-:S04]  /*2820*/  LEA R76, P0, R0, R3, 0x1 ;  /* 0x00000003004c7211 */ /* 0x001fc800078008ff */
[----:B------:R-:W-:Y:S02]  /*2830*/  LEA.HI.X.SX32 R77, R0, R74, 0x1, P0 ;  /* 0x0000004a004d7211 */ /* 0x000fe400000f0eff */
[----:B-1----:R-:W-:-:S04]  /*2840*/  LEA R4, P0, R66, R3, 0x1 ;  /* 0x0000000342047211 */ /* 0x002fc800078008ff */
[----:B------:R-:W-:Y:S01]  /*2850*/  LEA.HI.X.SX32 R5, R66, R74, 0x1, P0 ;  /* 0x0000004a42057211 */ /* 0x000fe200000f0eff */
[----:B------:R-:W-:-:S04]  /*2860*/  IMAD R66, R64, 0x2, R66 ;  /* 0x0000000240427824 */ /* 0x000fc800078e0242 */
[----:B------:R-:W-:Y:S01]  /*2870*/  IMAD R2, R64, 0x2, R66 ;  /* 0x0000000240027824 */ /* 0x000fe200078e0242 */
[-C--:B------:R-:W-:Y:S01]  /*2880*/  LEA R78, P1, R68, R3.reuse, 0x1 ;  /* 0x00000003444e7211 */ /* 0x080fe200078208ff */
[----:B------:R0:W3:Y:S02]  /*2890*/  LDG.E.U16 R212, desc[UR60][R4.64] ;  /* 0x0000003c04d47981 */ /* 0x0000e4000c1e1500 */
[----:B------:R-:W-:Y:S01]  /*28a0*/  IMAD R0, R64, 0x2, R2 ;  /* 0x0000000240007824 */ /* 0x000fe200078e0202 */
[----:B------:R-:W-:Y:S02]  /*28b0*/  LEA.HI.X.SX32 R79, R68, R74, 0x1, P1 ;  /* 0x0000004a444f7211 */ /* 0x000fe400008f0eff */
[----:B------:R-:W1:Y:S04]  /*28c0*/  S2R R68, SR_CgaCtaId ;  /* 0x0000000000447919 */ /* 0x000e680000008800 */
[----:B------:R-:W3:Y:S01]  /*28d0*/  LDG.E.U16 R79, desc[UR60][R78.64] ;  /* 0x0000003c4e4f7981 */ /* 0x000ee2000c1e1500 */
[----:B0-----:R-:W-:-:S04]  /*28e0*/  LEA R4, P0, R0, R3, 0x1 ;  /* 0x0000000300047211 */ /* 0x001fc800078008ff */
[----:B------:R-:W-:Y:S01]  /*28f0*/  LEA.HI.X.SX32 R5, R0, R74, 0x1, P0 ;  /* 0x0000004a00057211 */ /* 0x000fe200000f0eff */
[----:B------:R-:W-:Y:S01]  /*2900*/  IMAD R0, R64, 0x2, R0 ;  /* 0x0000000240007824 */ /* 0x000fe200078e0200 */
[----:B------:R-:W3:Y:S04]  /*2910*/  LDG.E.U16 R78, desc[UR60][R76.64] ;  /* 0x0000003c4c4e7981 */ /* 0x000ee8000c1e1500 */
[----:B------:R0:W3:Y:S02]  /*2920*/  LDG.E.U16 R77, desc[UR60][R4.64] ;  /* 0x0000003c044d7981 */ /* 0x0000e4000c1e1500 */
[----:B0-----:R-:W-:-:S04]  /*2930*/  LEA R4, P0, R0, R3, 0x1 ;  /* 0x0000000300047211 */ /* 0x001fc800078008ff */
[----:B------:R-:W-:Y:S02]  /*2940*/  LEA.HI.X.SX32 R5, R0, R74, 0x1, P0 ;  /* 0x0000004a00057211 */ /* 0x000fe400000f0eff */
[----:B------:R-:W-:-:S03]  /*2950*/  LEA R0, R64, R0, 0x1 ;  /* 0x0000000040007211 */ /* 0x000fc600078e08ff */
[----:B------:R0:W3:Y:S02]  /*2960*/  LDG.E.U16 R208, desc[UR60][R4.64] ;  /* 0x0000003c04d07981 */ /* 0x0000e4000c1e1500 */
[----:B0-----:R-:W-:-:S04]  /*2970*/  IMAD R4, R64, 0x2, R0 ;  /* 0x0000000240047824 */ /* 0x001fc800078e0200 */
[----:B------:R-:W-:Y:S01]  /*2980*/  IMAD R73, R64, 0x2, R4 ;  /* 0x0000000240497824 */ /* 0x000fe200078e0204 */
[----:B------:R-:W-:-:S04]  /*2990*/  MOV R5, 0x400 ;  /* 0x0000040000057802 */ /* 0x000fc80000000f00 */
[C---:B------:R-:W-:Y:S02]  /*29a0*/  LEA R114, P0, R73.reuse, R3, 0x1 ;  /* 0x0000000349727211 */ /* 0x040fe400078008ff */
[----:B-1----:R-:W-:Y:S02]  /*29b0*/  LEA R176, R68, R5, 0x18 ;  /* 0x0000000544b07211 */ /* 0x002fe400078ec0ff */
[----:B------:R-:W-:Y:S01]  /*29c0*/  LEA.HI.X.SX32 R115, R73, R74, 0x1, P0 ;  /* 0x0000004a49737211 */ /* 0x000fe200000f0eff */
[----:B------:R-:W-:Y:S01]  /*29d0*/  IMAD R73, R64, 0x2, R73 ;  /* 0x0000000240497824 */ /* 0x000fe200078e0249 */
[----:B------:R-:W-:Y:S01]  /*29e0*/  SHF.R.S32.HI R68, RZ, 0x7, R177 ;  /* 0x00000007ff447819 */ /* 0x000fe200000114b1 */
[----:B------:R-:W-:Y:S02]  /*29f0*/  IMAD.SHL.U32 R241, R125, 0x2, RZ ;  /* 0x000000027df17824 */ /* 0x000fe400078e00ff */
[----:B------:R0:W3:Y:S01]  /*2a00*/  LDG.E.U16 R76, desc[UR60][R114.64] ;  /* 0x0000003c724c7981 */ /* 0x0000e2000c1e1500 */
[----:B------:R-:W-:Y:S01]  /*2a10*/  SGXT R68, R68, 0x1 ;  /* 0x000000014444781a */ /* 0x000fe20000000200 */
[----:B------:R-:W-:-:S03]  /*2a20*/  IMAD.SHL.U32 R5, R177, 0x200, RZ ;  /* 0x00000200b1057824 */ /* 0x000fc600078e00ff */
[----:B------:R-:W-:Y:S02]  /*2a30*/  LOP3.LUT R68, R241, 0x90, R68, 0x78, !PT ;  /* 0x00000090f1447812 */ /* 0x000fe400078e7844 */
[----:B0-----:R-:W-:-:S04]  /*2a40*/  LEA R114, P0, R73, R3, 0x1 ;  /* 0x0000000349727211 */ /* 0x001fc800078008ff */
[----:B------:R-:W-:Y:S02]  /*2a50*/  LEA.HI.X.SX32 R115, R73, R74, 0x1, P0 ;  /* 0x0000004a49737211 */ /* 0x000fe400000f0eff */
[----:B------:R-:W-:Y:S02]  /*2a60*/  LEA R73, R64, R73, 0x1 ;  /* 0x0000004940497211 */ /* 0x000fe400078e08ff */
[----:B------:R-:W-:Y:S01]  /*2a70*/  LOP3.LUT R68, R68, 0x8000, R5, 0xf8, !PT ;  /* 0x0000800044447812 */ /* 0x000fe200078ef805 */
[----:B------:R0:W3:Y:S02]  /*2a80*/  LDG.E.U16 R206, desc[UR60][R114.64] ;  /* 0x0000003c72ce7981 */ /* 0x0000e4000c1e1500 */
[----:B------:R-:W-:-:S04]  /*2a90*/  IMAD R5, R64, 0x2, R73 ;  /* 0x0000000240057824 */ /* 0x000fc800078e0249 */
[----:B------:R-:W-:-:S05]  /*2aa0*/  IMAD R125, R64, 0x2, R5 ;  /* 0x00000002407d7824 */ /* 0x000fca00078e0205 */
[----:B0-----:R-:W-:-:S04]  /*2ab0*/  LEA R114, P0, R125, R3, 0x1 ;  /* 0x000000037d727211 */ /* 0x001fc800078008ff */
[----:B------:R-:W-:Y:S01]  /*2ac0*/  LEA.HI.X.SX32 R115, R125, R74, 0x1, P0 ;  /* 0x0000004a7d737211 */ /* 0x000fe200000f0eff */
[----:B------:R-:W-:-:S04]  /*2ad0*/  IMAD.IADD R113, R68, 0x1, R176 ;  /* 0x0000000144717824 */ /* 0x000fc800078e02b0 */
[----:B------:R0:W3:Y:S04]  /*2ae0*/  LDG.E.U16 R114, desc[UR60][R114.64] ;  /* 0x0000003c72727981 */ /* 0x0000e8000c1e1500 */
[----:B------:R1:W-:Y:S01]  /*2af0*/  STS.U16 [R113], R124 ;  /* 0x0000007c71007388 */ /* 0x0003e20000000400 */
[----:B0-----:R-:W-:-:S04]  /*2b00*/  LEA R115, R64, R125, 0x1 ;  /* 0x0000007d40737211 */ /* 0x001fc800078e08ff */
[----:B-1----:R-:W-:-:S04]  /*2b10*/  LEA R124, P0, R115, R3, 0x1 ;  /* 0x00000003737c7211 */ /* 0x002fc800078008ff */
[----:B------:R-:W-:-:S05]  /*2b20*/  LEA.HI.X.SX32 R125, R115, R74, 0x1, P0 ;  /* 0x0000004a737d7211 */ /* 0x000fca00000f0eff */
[----:B------:R0:W3:Y:S02]  /*2b30*/  LDG.E.U16 R202, desc[UR60][R124.64] ;  /* 0x0000003c7cca7981 */ /* 0x0000e4000c1e1500 */
[----:B0-----:R-:W-:-:S04]  /*2b40*/  LEA R124, P0, R172, R3, 0x1 ;  /* 0x00000003ac7c7211 */ /* 0x001fc800078008ff */
        /* <DEDUP_REMOVED lines=28> */
[----:B------:R0:W3:Y:S01]  /*2d10*/  LDG.E.U16 R177, desc[UR60][R124.64] ;  /* 0x0000003c7cb17981 */ /* 0x0000e2000c1e1500 */
[----:B------:R-:W-:Y:S01]  /*2d20*/  IMAD.MOV.U32 R172, RZ, RZ, R176 ;  /* 0x000000ffffac7224 */ /* 0x000fe200078e00b0 */
        /* <DEDUP_REMOVED lines=115> */
[----:B------:R-:W-:Y:S02]  /*3460*/  LEA.HI.X.SX32 R125, R122, R74, 0x1, P0 ;  /* 0x0000004a7a7d7211 */ /* 0x000fe400000f0eff */
[----:B------:R-:W-:-:S03]  /*3470*/  LEA R122, P0, R121, R3, 0x1 ;  /* 0x00000003797a7211 */ /* 0x000fc600078008ff */
[----:B------:R-:W3:Y:S01]  /*3480*/  LDG.E.U16 R124, desc[UR60][R124.64] ;  /* 0x0000003c7c7c7981 */ /* 0x000ee2000c1e1500 */
        /* <DEDUP_REMOVED lines=33> */
[-C--:B------:R-:W-:Y:S02]  /*36a0*/  LEA.HI.X.SX32 R71, R66, R74.reuse, 0x1, P0 ;  /* 0x0000004a42477211 */ /* 0x080fe400000f0eff */
[----:B------:R-:W-:Y:S01]  /*36b0*/  LEA R66, P0, R0, R3, 0x1 ;  /* 0x0000000300427211 */ /* 0x000fe200078008ff */
[----:B------:R-:W-:Y:S02]  /*36c0*/  IMAD R115, R64, 0x2, R115 ;  /* 0x0000000240737824 */ /* 0x000fe400078e0273 */
[----:B------:R-:W3:Y:S01]  /*36d0*/  LDG.E.U16 R70, desc[UR60][R70.64] ;  /* 0x0000003c46467981 */ /* 0x000ee2000c1e1500 */
[----:B------:R-:W-:-:S05]  /*36e0*/  LEA.HI.X.SX32 R67, R0, R74, 0x1, P0 ;  /* 0x0000004a00437211 */ /* 0x000fca00000f0eff */
[----:B------:R0:W3:Y:S02]  /*36f0*/  LDG.E.U16 R0, desc[UR60][R66.64] ;  /* 0x0000003c42007981 */ /* 0x0000e4000c1e1500 */
[----:B0-----:R-:W-:-:S04]  /*3700*/  LEA R66, P0, R73, R3, 0x1 ;  /* 0x0000000349427211 */ /* 0x001fc800078008ff */
[----:B------:R-:W-:-:S05]  /*3710*/  LEA.HI.X.SX32 R67, R73, R74, 0x1, P0 ;  /* 0x0000004a49437211 */ /* 0x000fca00000f0eff */
[----:B------:R0:W3:Y:S01]  /*3720*/  LDG.E.U16 R71, desc[UR60][R66.64] ;  /* 0x0000003c42477981 */ /* 0x0000e2000c1e1500 */
[----:B------:R-:W-:Y:S01]  /*3730*/  IMAD R73, R64, 0x2, R115 ;  /* 0x0000000240497824 */ /* 0x000fe200078e0273 */
        /* <DEDUP_REMOVED lines=19> */
[-C--:B------:R-:W-:Y:S02]  /*3870*/  LEA.HI.X.SX32 R61, R58, R74.reuse, 0x1, P0 ;  /* 0x0000004a3a3d7211 */ /* 0x080fe400000f0eff */
[CC--:B------:R-:W-:Y:S01]  /*3880*/  LEA R58, P0, R57.reuse, R3.reuse, 0x1 ;  /* 0x00000003393a7211 */ /* 0x0c0fe200078008ff */
[----:B-----5:R0:W-:Y:S03]  /*3890*/  STS.U16 [R113+0x15000], R86 ;  /* 0x0150005671007388 */ /* 0x0201e60000000400 */
[----:B------:R-:W-:Y:S01]  /*38a0*/  LEA.HI.X.SX32 R59, R57, R74, 0x1, P0 ;  /* 0x0000004a393b7211 */ /* 0x000fe200000f0eff */
[----:B----4-:R1:W-:Y:S04]  /*38b0*/  STS.U16 [R113+0x15800], R84 ;  /* 0x0158005471007388 */ /* 0x0103e80000000400 */
[----:B------:R4:W5:Y:S04]  /*38c0*/  LDG.E.U16 R57, desc[UR60][R58.64] ;  /* 0x0000003c3a397981 */ /* 0x000968000c1e1500 */
[----:B------:R1:W-:Y:S04]  /*38d0*/  STS.U16 [R113+0x14c00], R87 ;  /* 0x014c005771007388 */ /* 0x0003e80000000400 */
[----:B--2---:R2:W-:Y:S01]  /*38e0*/  STS.U16 [R113+0x16000], R82 ;  /* 0x0160005271007388 */ /* 0x0045e20000000400 */
[----:B----4-:R-:W-:-:S03]  /*38f0*/  LEA R58, P0, R56, R3, 0x1 ;  /* 0x00000003383a7211 */ /* 0x010fc600078008ff */
[----:B------:R4:W-:Y:S01]  /*3900*/  STS.U16 [R113+0x15400], R85 ;  /* 0x0154005571007388 */ /* 0x0009e20000000400 */
[-C--:B------:R-:W-:Y:S02]  /*3910*/  LEA.HI.X.SX32 R59, R56, R74.reuse, 0x1, P0 ;  /* 0x0000004a383b7211 */ /* 0x080fe400000f0eff */
[CC--:B0-----:R-:W-:Y:S01]  /*3920*/  LEA R86, P0, R72.reuse, R3.reuse, 0x1 ;  /* 0x0000000348567211 */ /* 0x0c1fe200078008ff */
[----:B---3--:R0:W-:Y:S01]  /*3930*/  STS.U16 [R113+0x16800], R80 ;  /* 0x0168005071007388 */ /* 0x0081e20000000400 */
[CC--:B-1----:R-:W-:Y:S02]  /*3940*/  LEA R84, P1, R75.reuse, R3.reuse, 0x1 ;  /* 0x000000034b547211 */ /* 0x0c2fe400078208ff */
[-C--:B------:R-:W-:Y:S01]  /*3950*/  LEA.HI.X.SX32 R87, R72, R74.reuse, 0x1, P0 ;  /* 0x0000004a48577211 */ /* 0x080fe200000f0eff */
[----:B------:R1:W-:Y:S01]  /*3960*/  STS.U16 [R113+0x17000], R78 ;  /* 0x0170004e71007388 */ /* 0x0003e20000000400 */
[-C--:B--2---:R-:W-:Y:S02]  /*3970*/  LEA R82, P0, R52, R3.reuse, 0x1 ;  /* 0x0000000334527211 */ /* 0x084fe400078008ff */
[----:B----4-:R-:W-:Y:S01]  /*3980*/  LEA.HI.X.SX32 R85, R75, R74, 0x1, P1 ;  /* 0x0000004a4b557211 */ /* 0x010fe200008f0eff */
[----:B------:R2:W-:Y:S01]  /*3990*/  STS.U16 [R113+0x15c00], R83 ;  /* 0x015c005371007388 */ /* 0x0005e20000000400 */
[----:B0-----:R-:W-:-:S03]  /*39a0*/  LEA R80, P1, R53, R3, 0x1 ;  /* 0x0000000335507211 */ /* 0x001fc600078208ff */
[----:B------:R0:W-:Y:S01]  /*39b0*/  STS.U16 [R113+0x14000], R90 ;  /* 0x0140005a71007388 */ /* 0x0001e20000000400 */
[----:B-1----:R-:W-:-:S03]  /*39c0*/  LEA R78, P2, R54, R3, 0x1 ;  /* 0x00000003364e7211 */ /* 0x002fc600078408ff */
[----:B------:R1:W-:Y:S01]  /*39d0*/  STS.U16 [R113+0x16400], R81 ;  /* 0x0164005171007388 */ /* 0x0003e20000000400 */
[----:B--2---:R-:W-:-:S03]  /*39e0*/  LEA.HI.X.SX32 R83, R52, R74, 0x1, P0 ;  /* 0x0000004a34537211 */ /* 0x004fc600000f0eff */
[----:B------:R2:W-:Y:S01]  /*39f0*/  STS.U16 [R113+0x16c00], R79 ;  /* 0x016c004f71007388 */ /* 0x0005e20000000400 */
[----:B0-----:R-:W-:-:S03]  /*3a00*/  LEA R90, P0, R48, R3, 0x1 ;  /* 0x00000003305a7211 */ /* 0x001fc600078008ff */
[----:B------:R0:W-:Y:S01]  /*3a10*/  STS.U16 [R113+0x17800], R76 ;  /* 0x0178004c71007388 */ /* 0x0001e20000000400 */
[----:B-1----:R-:W-:-:S03]  /*3a20*/  LEA.HI.X.SX32 R81, R53, R74, 0x1, P1 ;  /* 0x0000004a35517211 */ /* 0x002fc600008f0eff */
[----:B------:R1:W-:Y:S01]  /*3a30*/  STS.U16 [R113+0x14800], R88 ;  /* 0x0148005871007388 */ /* 0x0003e20000000400 */
[----:B--2---:R-:W-:-:S03]  /*3a40*/  LEA.HI.X.SX32 R79, R54, R74, 0x1, P2 ;  /* 0x0000004a364f7211 */ /* 0x004fc600010f0eff */
[----:B------:R2:W-:Y:S01]  /*3a50*/  STS.U16 [R113+0x13c00], R91 ;  /* 0x013c005b71007388 */ /* 0x0005e20000000400 */
[-C--:B------:R-:W-:Y:S02]  /*3a60*/  LEA R54, P2, R50, R3.reuse, 0x1 ;  /* 0x0000000332367211 */ /* 0x080fe400078408ff */
[-C--:B0-----:R-:W-:Y:S01]  /*3a70*/  LEA R76, P3, R55, R3.reuse, 0x1 ;  /* 0x00000003374c7211 */ /* 0x081fe200078608ff */
[----:B------:R0:W-:Y:S01]  /*3a80*/  STS.U16 [R113+0x13000], R94 ;  /* 0x0130005e71007388 */ /* 0x0001e20000000400 */
[----:B-1----:R-:W-:-:S03]  /*3a90*/  LEA R88, P1, R49, R3, 0x1 ;  /* 0x0000000331587211 */ /* 0x002fc600078208ff */
[----:B------:R1:W-:Y:S01]  /*3aa0*/  STS.U16 [R113+0x17400], R77 ;  /* 0x0174004d71007388 */ /* 0x0003e20000000400 */
[----:B--2---:R-:W-:-:S03]  /*3ab0*/  LEA.HI.X.SX32 R91, R48, R74, 0x1, P0 ;  /* 0x0000004a305b7211 */ /* 0x004fc600000f0eff */
[----:B------:R2:W-:Y:S01]  /*3ac0*/  STS.U16 [R113+0x14400], R89 ;  /* 0x0144005971007388 */ /* 0x0005e20000000400 */
[----:B0-----:R-:W-:-:S03]  /*3ad0*/  LEA R94, P0, R44, R3, 0x1 ;  /* 0x000000032c5e7211 */ /* 0x001fc600078008ff */
[----:B------:R0:W-:Y:S01]  /*3ae0*/  STS.U16 [R113+0x13800], R92 ;  /* 0x0138005c71007388 */ /* 0x0001e20000000400 */
[-C--:B-1----:R-:W-:Y:S02]  /*3af0*/  LEA.HI.X.SX32 R77, R55, R74.reuse, 0x1, P3 ;  /* 0x0000004a374d7211 */ /* 0x082fe400018f0eff */
[-C--:B------:R-:W-:Y:S01]  /*3b00*/  LEA R52, P3, R51, R3.reuse, 0x1 ;  /* 0x0000000333347211 */ /* 0x080fe200078608ff */
[----:B------:R1:W-:Y:S01]  /*3b10*/  STS.U16 [R113+0x12c00], R95 ;  /* 0x012c005f71007388 */ /* 0x0003e20000000400 */
[-C--:B--2---:R-:W-:Y:S02]  /*3b20*/  LEA.HI.X.SX32 R89, R49, R74.reuse, 0x1, P1 ;  /* 0x0000004a31597211 */ /* 0x084fe400008f0eff */
[-C--:B------:R-:W-:Y:S01]  /*3b30*/  LEA.HI.X.SX32 R55, R50, R74.reuse, 0x1, P2 ;  /* 0x0000004a32377211 */ /* 0x080fe200010f0eff */
[----:B------:R2:W-:Y:S01]  /*3b40*/  STS.U16 [R113+0x12000], R98 ;  /* 0x0120006271007388 */ /* 0x0005e20000000400 */
[-C--:B0-----:R-:W-:Y:S02]  /*3b50*/  LEA R92, P1, R45, R3.reuse, 0x1 ;  /* 0x000000032d5c7211 */ /* 0x081fe400078208ff */
[----:B------:R-:W-:Y:S01]  /*3b60*/  LEA R50, P2, R46, R3, 0x1 ;  /* 0x000000032e327211 */ /* 0x000fe200078408ff */
[----:B------:R0:W-:Y:S01]  /*3b70*/  STS.U16 [R113+0x13400], R93 ;  /* 0x0134005d71007388 */ /* 0x0001e20000000400 */
[----:B-1----:R-:W-:-:S02]  /*3b80*/  LEA.HI.X.SX32 R95, R44, R74, 0x1, P0 ;  /* 0x0000004a2c5f7211 */ /* 0x002fc400000f0eff */
[-C--:B------:R-:W-:Y:S01]  /*3b90*/  LEA.HI.X.SX32 R53, R51, R74.reuse, 0x1, P3 ;  /* 0x0000004a33357211 */ /* 0x080fe200018f0eff */
[----:B------:R1:W-:Y:S01]  /*3ba0*/  STS.U16 [R113+0x12800], R96 ;  /* 0x0128006071007388 */ /* 0x0003e20000000400 */
[-C--:B--2---:R-:W-:Y:S02]  /*3bb0*/  LEA R98, P0, R40, R3.reuse, 0x1 ;  /* 0x0000000328627211 */ /* 0x084fe400078008ff */
[-C--:B------:R-:W-:Y:S01]  /*3bc0*/  LEA R48, P3, R47, R3.reuse, 0x1 ;  /* 0x000000032f307211 */ /* 0x080fe200078608ff */
[----:B------:R2:W-:Y:S01]  /*3bd0*/  STS.U16 [R113+0x11c00], R99 ;  /* 0x011c006371007388 */ /* 0x0005e20000000400 */
[-C--:B0-----:R-:W-:Y:S02]  /*3be0*/  LEA.HI.X.SX32 R93, R45, R74.reuse, 0x1, P1 ;  /* 0x0000004a2d5d7211 */ /* 0x081fe400008f0eff */
[----:B------:R-:W-:Y:S01]  /*3bf0*/  LEA.HI.X.SX32 R51, R46, R74, 0x1, P2 ;  /* 0x0000004a2e337211 */ /* 0x000fe200010f0eff */
[----:B------:R0:W-:Y:S01]  /*3c00*/  STS.U16 [R113+0x11000], R102 ;  /* 0x0110006671007388 */ /* 0x0001e20000000400 */
[----:B------:R-:W-:-:S02]  /*3c10*/  LEA R46, P2, R42, R3, 0x1 ;  /* 0x000000032a2e7211 */ /* 0x000fc400078408ff */
[-C--:B-1----:R-:W-:Y:S01]  /*3c20*/  LEA R96, P1, R41, R3.reuse, 0x1 ;  /* 0x0000000329607211 */ /* 0x082fe200078208ff */
        /* <DEDUP_REMOVED lines=10> */
[-C--:B------:R-:W-:Y:S02]  /*3cd0*/  LEA R42, P2, R38, R3.reuse, 0x1 ;  /* 0x00000003262a7211 */ /* 0x080fe400078408ff */
[-C--:B--2---:R-:W-:Y:S01]  /*3ce0*/  LEA R100, P1, R37, R3.reuse, 0x1 ;  /* 0x0000000325647211 */ /* 0x084fe200078208ff */
[----:B------:R2:W-:Y:S01]  /*3cf0*/  STS.U16 [R113+0x11400], R101 ;  /* 0x0114006571007388 */ /* 0x0005e20000000400 */
[-C--:B0-----:R-:W-:Y:S02]  /*3d00*/  LEA.HI.X.SX32 R103, R36, R74.reuse, 0x1, P0 ;  /* 0x0000004a24677211 */ /* 0x081fe400000f0eff */
[----:B------:R-:W-:Y:S01]  /*3d10*/  LEA.HI.X.SX32 R45, R43, R74, 0x1, P3 ;  /* 0x0000004a2b2d7211 */ /* 0x000fe200018f0eff */
[----:B------:R0:W-:Y:S01]  /*3d20*/  STS.U16 [R113+0x10800], R104 ;  /* 0x0108006871007388 */ /* 0x0001e20000000400 */
[----:B-1----:R-:W-:-:S02]  /*3d30*/  LEA R106, P0, R32, R3, 0x1 ;  /* 0x00000003206a7211 */ /* 0x002fc400078008ff */
[-C--:B------:R-:W-:Y:S01]  /*3d40*/  LEA R40, P3, R39, R3.reuse, 0x1 ;  /* 0x0000000327287211 */ /* 0x080fe200078608ff */
[----:B------:R1:W-:Y:S01]  /*3d50*/  STS.U16 [R113+0x7c00], R107 ;  /* 0x007c006b71007388 */ /* 0x0003e20000000400 */
[-C--:B--2---:R-:W-:Y:S02]  /*3d60*/  LEA.HI.X.SX32 R101, R37, R74.reuse, 0x1, P1 ;  /* 0x0000004a25657211 */ /* 0x084fe400008f0eff */
[-C--:B------:R-:W-:Y:S01]  /*3d70*/  LEA.HI.X.SX32 R43, R38, R74.reuse, 0x1, P2 ;  /* 0x0000004a262b7211 */ /* 0x080fe200010f0eff */
[----:B------:R2:W-:Y:S01]  /*3d80*/  STS.U16 [R113+0x7000], R110 ;  /* 0x0070006e71007388 */ /* 0x0005e20000000400 */
[-C--:B------:R-:W-:Y:S02]  /*3d90*/  LEA R38, P2, R34, R3.reuse, 0x1 ;  /* 0x0000000322267211 */ /* 0x080fe400078408ff */
[----:B0-----:R-:W-:Y:S01]  /*3da0*/  LEA R104, P1, R33, R3, 0x1 ;  /* 0x0000000321687211 */ /* 0x001fe200078208ff */
        /* <DEDUP_REMOVED lines=18> */
[----:B------:R-:W-:Y:S01]  /*3ed0*/  STS.U16 [R113+0x400], R211 ;  /* 0x000400d371007388 */ /* 0x000fe20000000400 */
[----:B-1----:R-:W-:-:S02]  /*3ee0*/  LEA.HI.X.SX32 R109, R29, R74, 0x1, P1 ;  /* 0x0000004a1d6d7211 */ /* 0x002fc400008f0eff */
[-C--:B------:R-:W-:Y:S01]  /*3ef0*/  LEA.HI.X.SX32 R35, R30, R74.reuse, 0x1, P2 ;  /* 0x0000004a1e237211 */ /* 0x080fe200010f0eff */
[----:B------:R-:W-:Y:S01]  /*3f00*/  STS.U16 [R113+0x800], R210 ;  /* 0x000800d271007388 */ /* 0x000fe20000000400 */
[-C--:B------:R-:W-:Y:S02]  /*3f10*/  LEA R30, P2, R26, R3.reuse, 0x1 ;  /* 0x000000031a1e7211 */ /* 0x080fe400078408ff */
[-C--:B--2---:R-:W-:Y:S01]  /*3f20*/  LEA R112, P1, R25, R3.reuse, 0x1 ;  /* 0x0000000319707211 */ /* 0x084fe200078208ff */
[----:B------:R-:W-:Y:S01]  /*3f30*/  STS.U16 [R113+0xc00], R209 ;  /* 0x000c00d171007388 */ /* 0x000fe20000000400 */
[-C--:B------:R-:W-:Y:S02]  /*3f40*/  LEA.HI.X.SX32 R115, R24, R74.reuse, 0x1, P0 ;  /* 0x0000004a18737211 */ /* 0x080fe400000f0eff */
[----:B------:R-:W-:Y:S01]  /*3f50*/  LEA R166, P0, R20, R3, 0x1 ;  /* 0x0000000314a67211 */ /* 0x000fe200078008ff */
[----:B------:R-:W-:Y:S01]  /*3f60*/  STS.U16 [R113+0x1000], R207 ;  /* 0x001000cf71007388 */ /* 0x000fe20000000400 */
[----:B------:R-:W-:-:S02]  /*3f70*/  LEA.HI.X.SX32 R33, R31, R74, 0x1, P3 ;  /* 0x0000004a1f217211 */ /* 0x000fc400018f0eff */
[----:B------:R-:W-:Y:S01]  /*3f80*/  LEA R28, P3, R27, R3, 0x1 ;  /* 0x000000031b1c7211 */ /* 0x000fe200078608ff */
[----:B------:R-:W-:Y:S01]  /*3f90*/  STS.U16 [R113+0x1400], R205 ;  /* 0x001400cd71007388 */ /* 0x000fe20000000400 */
[----:B------:R-:W-:-:S03]  /*3fa0*/  LEA.HI.X.SX32 R31, R26, R74, 0x1, P2 ;  /* 0x0000004a1a1f7211 */ /* 0x000fc600010f0eff */
[----:B------:R-:W-:Y:S01]  /*3fb0*/  STS.U16 [R113+0x1800], R204 ;  /* 0x001800cc71007388 */ /* 0x000fe20000000400 */
[----:B------:R-:W-:-:S03]  /*3fc0*/  LEA R26, P2, R22, R3, 0x1 ;  /* 0x00000003161a7211 */ /* 0x000fc600078408ff */
[----:B------:R-:W-:Y:S01]  /*3fd0*/  STS.U16 [R113+0x1c00], R203 ;  /* 0x001c00cb71007388 */ /* 0x000fe20000000400 */
[----:B------:R-:W-:-:S03]  /*3fe0*/  LEA.HI.X.SX32 R167, R20, R74, 0x1, P0 ;  /* 0x0000004a14a77211 */ /* 0x000fc600000f0eff */
[----:B------:R-:W-:Y:S04]  /*3ff0*/  STS.U16 [R113+0x2000], R200 ;  /* 0x002000c871007388 */ /* 0x000fe80000000400 */
        /* <DEDUP_REMOVED lines=16> */
[----:B------:R0:W-:Y:S01]  /*4100*/  STS.U16 [R113+0x6400], R173 ;  /* 0x006400ad71007388 */ /* 0x0001e20000000400 */
[----:B------:R-:W-:-:S02]  /*4110*/  LEA R170, P0, R16, R3, 0x1 ;  /* 0x0000000310aa7211 */ /* 0x000fc400078008ff */
[----:B------:R-:W-:Y:S01]  /*4120*/  LEA.HI.X.SX32 R29, R27, R74, 0x1, P3 ;  /* 0x0000004a1b1d7211 */ /* 0x000fe200018f0eff */
[----:B------:R-:W2:Y:S01]  /*4130*/  LDG.E.U16 R58, desc[UR60][R58.64] ;  /* 0x0000003c3a3a7981 */ /* 0x000ea2000c1e1500 */
[----:B------:R-:W-:-:S03]  /*4140*/  LEA R24, P3, R23, R3, 0x1 ;  /* 0x0000000317187211 */ /* 0x000fc600078608ff */
[----:B------:R-:W3:Y:S01]  /*4150*/  LDG.E.U16 R60, desc[UR60][R60.64] ;  /* 0x0000003c3c3c7981 */ /* 0x000ee2000c1e1500 */
[-C--:B0-----:R-:W-:Y:S02]  /*4160*/  LEA.HI.X.SX32 R113, R25, R74.reuse, 0x1, P1 ;  /* 0x0000004a19717211 */ /* 0x081fe400008f0eff */
[CC--:B------:R-:W-:Y:S02]  /*4170*/  LEA R164, P1, R21.reuse, R3.reuse, 0x1 ;  /* 0x0000000315a47211 */ /* 0x0c0fe400078208ff */
[-C--:B------:R-:W-:Y:S01]  /*4180*/  LEA.HI.X.SX32 R27, R22, R74.reuse, 0x1, P2 ;  /* 0x0000004a161b7211 */ /* 0x080fe200010f0eff */
[----:B------:R-:W-:Y:S01]  /*4190*/  IMAD.MOV.U32 R211, RZ, RZ, R172 ;  /* 0x000000ffffd37224 */ /* 0x000fe200078e00ac */
[-C--:B------:R-:W-:Y:S01]  /*41a0*/  LEA.HI.X.SX32 R165, R21, R74.reuse, 0x1, P1 ;  /* 0x0000004a15a57211 */ /* 0x080fe200008f0eff */
[----:B------:R-:W4:Y:S01]  /*41b0*/  LDL.LU R59, [R1+0x4] ;  /* 0x00000400013b7983 */ /* 0x000f220000300800 */
[-C--:B------:R-:W-:Y:S02]  /*41c0*/  LEA R168, P1, R17, R3.reuse, 0x1 ;  /* 0x0000000311a87211 */ /* 0x080fe400078208ff */
[----:B------:R-:W-:Y:S01]  /*41d0*/  LEA R22, P2, R18, R3, 0x1 ;  /* 0x0000000312167211 */ /* 0x000fe200078408ff */
[----:B------:R-:W5:Y:S01]  /*41e0*/  LDL.LU R61, [R1] ;  /* 0x00000000013d7983 */ /* 0x000f620000300800 */
[----:B------:R-:W-:-:S02]  /*41f0*/  LEA.HI.X.SX32 R171, R16, R74, 0x1, P0 ;  /* 0x0000004a10ab7211 */ /* 0x000fc400000f0eff */
[-C--:B------:R-:W-:Y:S01]  /*4200*/  LEA R16, P0, R12, R3.reuse, 0x1 ;  /* 0x000000030c107211 */ /* 0x080fe200078008ff */
[----:B------:R-:W2:Y:S01]  /*4210*/  LDL.LU R210, [R1+0x8] ;  /* 0x0000080001d27983 */ /* 0x000ea20000300800 */
[-C--:B------:R-:W-:Y:S02]  /*4220*/  LEA.HI.X.SX32 R25, R23, R74.reuse, 0x1, P3 ;  /* 0x0000004a17197211 */ /* 0x080fe400018f0eff */
[-C--:B------:R-:W-:Y:S01]  /*4230*/  LEA R20, P3, R19, R3.reuse, 0x1 ;  /* 0x0000000313147211 */ /* 0x080fe200078608ff */
[----:B------:R-:W3:Y:S01]  /*4240*/  LDL.LU R209, [R1+0xc] ;  /* 0x00000c0001d17983 */ /* 0x000ee20000300800 */
[-C--:B------:R-:W-:Y:S02]  /*4250*/  LEA.HI.X.SX32 R169, R17, R74.reuse, 0x1, P1 ;  /* 0x0000004a11a97211 */ /* 0x080fe400008f0eff */
[----:B------:R-:W-:Y:S01]  /*4260*/  LEA.HI.X.SX32 R23, R18, R74, 0x1, P2 ;  /* 0x0000004a12177211 */ /* 0x000fe200010f0eff */
[----:B------:R-:W3:Y:S01]  /*4270*/  LDL.LU R207, [R1+0x10] ;  /* 0x0000100001cf7983 */ /* 0x000ee20000300800 */
[----:B------:R-:W-:-:S02]  /*4280*/  LEA R18, P1, R13, R3, 0x1 ;  /* 0x000000030d127211 */ /* 0x000fc400078208ff */
[-C--:B------:R-:W-:Y:S01]  /*4290*/  LEA R172, P2, R14, R3.reuse, 0x1 ;  /* 0x000000030eac7211 */ /* 0x080fe200078408ff */
[----:B------:R-:W3:Y:S01]  /*42a0*/  LDL.LU R205, [R1+0x14] ;  /* 0x0000140001cd7983 */ /* 0x000ee20000300800 */
[-C--:B------:R-:W-:Y:S02]  /*42b0*/  LEA.HI.X.SX32 R17, R12, R74.reuse, 0x1, P0 ;  /* 0x0000004a0c117211 */ /* 0x080fe400000f0eff */
[-C--:B------:R-:W-:Y:S01]  /*42c0*/  LEA R178, P0, R9, R3.reuse, 0x1 ;  /* 0x0000000309b27211 */ /* 0x080fe200078008ff */
[----:B------:R-:W3:Y:S01]  /*42d0*/  LDL.LU R204, [R1+0x18] ;  /* 0x0000180001cc7983 */ /* 0x000ee20000300800 */
[-C--:B------:R-:W-:Y:S02]  /*42e0*/  LEA.HI.X.SX32 R21, R19, R74.reuse, 0x1, P3 ;  /* 0x0000004a13157211 */ /* 0x080fe400018f0eff */
[----:B------:R-:W-:Y:S01]  /*42f0*/  LEA R174, P3, R15, R3, 0x1 ;  /* 0x000000030fae7211 */ /* 0x000fe200078608ff */
[----:B------:R-:W3:Y:S01]  /*4300*/  LDL.LU R203, [R1+0x1c] ;  /* 0x00001c0001cb7983 */ /* 0x000ee20000300800 */
[----:B------:R-:W-:-:S02]  /*4310*/  LEA.HI.X.SX32 R19, R13, R74, 0x1, P1 ;  /* 0x0000004a0d137211 */ /* 0x000fc400008f0eff */
[-C--:B------:R-:W-:Y:S01]  /*4320*/  LEA.HI.X.SX32 R173, R14, R74.reuse, 0x1, P2 ;  /* 0x0000004a0ead7211 */ /* 0x080fe200010f0eff */
[----:B------:R-:W3:Y:S01]  /*4330*/  LDL.LU R200, [R1+0x20] ;  /* 0x0000200001c87983 */ /* 0x000ee20000300800 */
[-C--:B------:R-:W-:Y:S02]  /*4340*/  LEA R14, P1, R10, R3.reuse, 0x1 ;  /* 0x000000030a0e7211 */ /* 0x080fe400078208ff */
        /* <DEDUP_REMOVED lines=8> */
[-C--:B------:R-:W-:Y:S02]  /*43d0*/  LEA.HI.X.SX32 R13, R11, R74.reuse, 0x1, P2 ;  /* 0x0000004a0b0d7211 */ /* 0x080fe400010f0eff */
[-C--:B------:R-:W-:Y:S01]  /*43e0*/  LEA R180, P1, R7, R3.reuse, 0x1 ;  /* 0x0000000307b47211 */ /* 0x080fe200078208ff */
[----:B------:R-:W3:Y:S01]  /*43f0*/  LDL.LU R194, [R1+0x30] ;  /* 0x0000300001c27983 */ /* 0x000ee20000300800 */
[-C--:B------:R-:W-:Y:S02]  /*4400*/  LEA R10, P2, R8, R3.reuse, 0x1 ;  /* 0x00000003080a7211 */ /* 0x080fe400078408ff */
[----:B------:R-:W-:Y:S01]  /*4410*/  LEA.HI.X.SX32 R183, R6, R74, 0x1, P0 ;  /* 0x0000004a06b77211 */ /* 0x000fe200000f0eff */
[----:B------:R-:W3:Y:S01]  /*4420*/  LDL.LU R193, [R1+0x34] ;  /* 0x0000340001c17983 */ /* 0x000ee20000300800 */
[----:B------:R-:W-:-:S02]  /*4430*/  LEA R184, P0, R2, R3, 0x1 ;  /* 0x0000000302b87211 */ /* 0x000fc400078008ff */
[-C--:B------:R-:W-:Y:S01]  /*4440*/  LEA.HI.X.SX32 R181, R7, R74.reuse, 0x1, P1 ;  /* 0x0000004a07b57211 */ /* 0x080fe200008f0eff */
[----:B------:R-:W3:Y:S01]  /*4450*/  LDL.LU R192, [R1+0x38] ;  /* 0x0000380001c07983 */ /* 0x000ee20000300800 */
[-C--:B------:R-:W-:Y:S02]  /*4460*/  LEA.HI.X.SX32 R11, R8, R74.reuse, 0x1, P2 ;  /* 0x0000004a080b7211 */ /* 0x080fe400010f0eff */
[-C--:B------:R-:W-:Y:S01]  /*4470*/  LEA R8, P1, R4, R3.reuse, 0x1 ;  /* 0x0000000304087211 */ /* 0x080fe200078208ff */
[----:B------:R-:W3:Y:S01]  /*4480*/  LDL.LU R75, [R1+0x3c] ;  /* 0x00003c00014b7983 */ /* 0x000ee20000300800 */
[-C--:B------:R-:W-:Y:S02]  /*4490*/  LEA R6, P2, R5, R3.reuse, 0x1 ;  /* 0x0000000305067211 */ /* 0x080fe400078408ff */
[----:B------:R-:W-:Y:S02]  /*44a0*/  LEA R72, P3, R73, R3, 0x1 ;  /* 0x0000000349487211 */ /* 0x000fe400078608ff */
[----:B------:R-:W3:Y:S01]  /*44b0*/  LDL.LU R3, [R1+0x40] ;  /* 0x0000400001037983 */ /* 0x000ee20000300800 */
[----:B------:R-:W-:-:S03]  /*44c0*/  LEA.HI.X.SX32 R185, R2, R74, 0x1, P0 ;  /* 0x0000004a02b97211 */ /* 0x000fc600000f0eff */
[----:B------:R-:W3:Y:S01]  /*44d0*/  LDL.LU R2, [R1+0x44] ;  /* 0x0000440001027983 */ /* 0x000ee20000300800 */
[-C--:B------:R-:W-:Y:S02]  /*44e0*/  LEA.HI.X.SX32 R9, R4, R74.reuse, 0x1, P1 ;  /* 0x0000004a04097211 */ /* 0x080fe400008f0eff */
[-C--:B------:R-:W-:Y:S01]  /*44f0*/  LEA.HI.X.SX32 R7, R5, R74.reuse, 0x1, P2 ;  /* 0x0000004a05077211 */ /* 0x080fe200010f0eff */
[----:B------:R-:W3:Y:S01]  /*4500*/  LDL.LU R4, [R1+0x48] ;  /* 0x0000480001047983 */ /* 0x000ee20000300800 */
[----:B------:R-:W-:-:S03]  /*4510*/  LEA.HI.X.SX32 R73, R73, R74, 0x1, P3 ;  /* 0x0000004a49497211 */ /* 0x000fc600018f0eff */
[----:B------:R-:W3:Y:S04]  /*4520*/  LDL.LU R5, [R1+0x4c] ;  /* 0x00004c0001057983 */ /* 0x000ee80000300800 */
[----:B------:R-:W3:Y:S01]  /*4530*/  LDL.LU R74, [R1+0x50] ;  /* 0x00005000014a7983 */ /* 0x000ee20000300800 */
[----:B------:R-:W-:-:S04]  /*4540*/  LOP3.LUT R56, R68, 0x20, RZ, 0x3c, !PT ;  /* 0x0000002044387812 */ /* 0x000fc800078e3cff */
[----:B------:R-:W-:-:S05]  /*4550*/  IADD3 R56, R211, R56, RZ ;  /* 0x00000038d3387210 */ /* 0x000fca0007ffe0ff */
        /* <DEDUP_REMOVED lines=43> */
[----:B----4-:R-:W-:Y:S04]  /*4810*/  STS.U16 [R56+0x4d00], R59 ;  /* 0x004d003b38007388 */ /* 0x010fe80000000400 */
[----:B-----5:R-:W-:Y:S04]  /*4820*/  STS.U16 [R56+0x5100], R61 ;  /* 0x0051003d38007388 */ /* 0x020fe80000000400 */
[----:B--2---:R-:W-:Y:S04]  /*4830*/  STS.U16 [R56+0x4900], R210 ;  /* 0x004900d238007388 */ /* 0x004fe80000000400 */
[----:B---3--:R-:W-:Y:S04]  /*4840*/  STS.U16 [R56+0x4500], R209 ;  /* 0x004500d138007388 */ /* 0x008fe80000000400 */
        /* <DEDUP_REMOVED lines=11> */
[----:B------:R0:W-:Y:S04]  /*4900*/  STS.U16 [R56+0xd00], R2 ;  /* 0x000d000238007388 */ /* 0x0001e80000000400 */
[----:B------:R1:W-:Y:S01]  /*4910*/  STS.U16 [R56+0x1100], R3 ;  /* 0x0011000338007388 */ /* 0x0003e20000000400 */
[----:B0-----:R-:W-:-:S02]  /*4920*/  LOP3.LUT R2, R68, 0x40, RZ, 0x3c, !PT ;  /* 0x0000004044027812 */ /* 0x001fc400078e3cff */
[----:B------:R-:W-:-:S03]  /*4930*/  LOP3.LUT R68, R68, 0x60, RZ, 0x3c, !PT ;  /* 0x0000006044447812 */ /* 0x000fc600078e3cff */
[C---:B------:R-:W-:Y:S02]  /*4940*/  IMAD.IADD R2, R211.reuse, 0x1, R2 ;  /* 0x00000001d3027824 */ /* 0x040fe400078e0202 */
[----:B-1----:R-:W-:Y:S01]  /*4950*/  IMAD.IADD R3, R211, 0x1, R68 ;  /* 0x00000001d3037824 */ /* 0x002fe200078e0244 */
        /* <DEDUP_REMOVED lines=76> */
[----:B------:R-:W2:Y:S04]  /*4e20*/  LDG.E.U16 R86, desc[UR60][R86.64] ;  /* 0x0000003c56567981 */ /* 0x000ea8000c1e1500 */
[----:B------:R-:W3:Y:S04]  /*4e30*/  LDG.E.U16 R166, desc[UR60][R166.64] ;  /* 0x0000003ca6a67981 */ /* 0x000ee8000c1e1500 */
[----:B------:R-:W4:Y:S04]  /*4e40*/  LDG.E.U16 R164, desc[UR60][R164.64] ;  /* 0x0000003ca4a47981 */ /* 0x000f28000c1e1500 */
[----:B------:R-:W5:Y:S04]  /*4e50*/  LDG.E.U16 R170, desc[UR60][R170.64] ;  /* 0x0000003caaaa7981 */ /* 0x000f68000c1e1500 */
        /* <DEDUP_REMOVED lines=50> */
[----:B------:R1:W5:Y:S04]  /*5180*/  LDG.E.U16 R20, desc[UR60][R20.64] ;  /* 0x0000003c14147981 */ /* 0x000368000c1e1500 */
[----:B------:R-:W5:Y:S01]  /*5190*/  LDG.E.U16 R72, desc[UR60][R72.64] ;  /* 0x0000003c48487981 */ /* 0x000f62000c1e1500 */
[----:B0-----:R-:W-:Y:S01]  /*51a0*/  IMAD.MOV.U32 R2, RZ, RZ, 0x3f800000 ;  /* 0x3f800000ff027424 */ /* 0x001fe200078e00ff */
[----:B------:R-:W-:-:S04]  /*51b0*/  MOV R0, 0x3f800000 ;  /* 0x3f80000000007802 */ /* 0x000fc80000000f00 */
[----:B------:R-:W-:Y:S04]  /*51c0*/  STL [R1+0x220], R2 ;  /* 0x0002200201007387 */ /* 0x000fe80000100800 */
[----:B------:R0:W-:Y:S04]  /*51d0*/  STL [R1+0x224], R0 ;  /* 0x0002240001007387 */ /* 0x0001e80000100800 */
[----:B------:R-:W-:Y:S04]  /*51e0*/  STL [R1], RZ ;  /* 0x000000ff01007387 */ /* 0x000fe80000100800 */
[----:B------:R-:W-:Y:S04]  /*51f0*/  STL [R1+0x4], RZ ;  /* 0x000004ff01007387 */ /* 0x000fe80000100800 */
        /* <DEDUP_REMOVED lines=89> */
[----:B------:R-:W-:Y:S01]  /*5790*/  STL [R1+0x16c], RZ ;  /* 0x00016cff01007387 */ /* 0x000fe20000100800 */
[----:B------:R-:W1:Y:S03]  /*57a0*/  S2R R205, SR_CTAID.X ;  /* 0x0000000000cd7919 */ /* 0x000e660000002500 */
        /* <DEDUP_REMOVED lines=24> */
[----:B------:R-:W5:Y:S03]  /*5930*/  S2R R207, SR_TID.X ;  /* 0x0000000000cf7919 */ /* 0x000f660000002100 */
[----:B------:R-:W-:Y:S04]  /*5940*/  STL [R1+0x1d0], RZ ;  /* 0x0001d0ff01007387 */ /* 0x000fe80000100800 */
[----:B------:R-:W-:Y:S04]  /*5950*/  STL [R1+0x1d4], RZ ;  /* 0x0001d4ff01007387 */ /* 0x000fe80000100800 */
[----:B------:R-:W-:Y:S04]  /*5960*/  STL [R1+0x1d8], RZ ;  /* 0x0001d8ff01007387 */ /* 0x000fe80000100800 */
[----:B------:R-:W-:Y:S01]  /*5970*/  STL [R1+0x1dc], RZ ;  /* 0x0001dcff01007387 */ /* 0x000fe20000100800 */
[----:B-1----:R-:W-:-:S03]  /*5980*/  IMAD.SHL.U32 R205, R205, 0x80, RZ ;  /* 0x00000080cdcd7824 */ /* 0x002fc600078e00ff */
[----:B------:R-:W-:Y:S04]  /*5990*/  STL [R1+0x1e0], RZ ;  /* 0x0001e0ff01007387 */ /* 0x000fe80000100800 */
[----:B------:R-:W-:Y:S04]  /*59a0*/  STL [R1+0x1e4], RZ ;  /* 0x0001e4ff01007387 */ /* 0x000fe80000100800 */
[----:B------:R-:W-:Y:S04]  /*59b0*/  STL [R1+0x1e8], RZ ;  /* 0x0001e8ff01007387 */ /* 0x000fe80000100800 */
[----:B------:R-:W-:Y:S01]  /*59c0*/  STL [R1+0x1ec], RZ ;  /* 0x0001ecff01007387 */ /* 0x000fe20000100800 */
[----:B0-----:R-:W-:-:S03]  /*59d0*/  VIADD R0, R205, 0x80 ;  /* 0x00000080cd007836 */ /* 0x001fc60000000000 */
[----:B------:R-:W-:Y:S04]  /*59e0*/  STL [R1+0x1f0], RZ ;  /* 0x0001f0ff01007387 */ /* 0x000fe80000100800 */
[----:B------:R-:W-:Y:S04]  /*59f0*/  STL [R1+0x1f4], RZ ;  /* 0x0001f4ff01007387 */ /* 0x000fe80000100800 */
[----:B--2---:R-:W-:Y:S04]  /*5a00*/  STS.U16 [R3+0x2300], R86 ;  /* 0x0023005603007388 */ /* 0x004fe80000000400 */
[----:B------:R-:W-:Y:S04]  /*5a10*/  STL [R1+0x1f8], RZ ;  /* 0x0001f8ff01007387 */ /* 0x000fe80000100800 */
[----:B---3--:R-:W-:Y:S04]  /*5a20*/  STS.U16 [R3+0x12b00], R166 ;  /* 0x012b00a603007388 */ /* 0x008fe80000000400 */
[----:B----4-:R-:W-:Y:S04]  /*5a30*/  STS.U16 [R3+0x12f00], R164 ;  /* 0x012f00a403007388 */ /* 0x010fe80000000400 */
[----:B-----5:R-:W-:Y:S04]  /*5a40*/  STS.U16 [R3+0x13b00], R170 ;  /* 0x013b00aa03007388 */ /* 0x020fe80000000400 */
        /* <DEDUP_REMOVED lines=15> */
[----:B------:R-:W-:Y:S01]  /*5b40*/  STL [R1+0x1fc], RZ ;  /* 0x0001fcff01007387 */ /* 0x000fe20000100800 */
[----:B------:R-:W-:Y:S01]  /*5b50*/  ISETP.GE.AND P0, PT, R0, 0x1, PT ;  /* 0x000000010000780c */ /* 0x000fe20003f06270 */
[----:B------:R-:W-:Y:S01]  /*5b60*/  IMAD.MOV.U32 R21, RZ, RZ, -0x800000 ;  /* 0xff800000ff157424 */ /* 0x000fe200078e00ff */
[----:B------:R-:W-:Y:S01]  /*5b70*/  CS2R R56, SRZ ;  /* 0x0000000000387805 */ /* 0x000fe2000001ff00 */
[----:B------:R0:W-:Y:S01]  /*5b80*/  STS.U16 [R3+0x2700], R84 ;  /* 0x0027005403007388 */ /* 0x0001e20000000400 */
[----:B------:R-:W-:-:S02]  /*5b90*/  CS2R R58, SRZ ;  /* 0x00000000003a7805 */ /* 0x000fc4000001ff00 */
[----:B------:R-:W-:Y:S02]  /*5ba0*/  CS2R R60, SRZ ;  /* 0x00000000003c7805 */ /* 0x000fe4000001ff00 */
[----:B------:R-:W-:Y:S01]  /*5bb0*/  CS2R R62, SRZ ;  /* 0x00000000003e7805 */ /* 0x000fe2000001ff00 */
[----:B------:R1:W-:Y:S01]  /*5bc0*/  STS.U16 [R3+0x2b00], R82 ;  /* 0x002b005203007388 */ /* 0x0003e20000000400 */
[----:B------:R-:W-:Y:S02]  /*5bd0*/  CS2R R64, SRZ ;  /* 0x0000000000407805 */ /* 0x000fe4000001ff00 */
[----:B------:R-:W-:Y:S02]  /*5be0*/  CS2R R66, SRZ ;  /* 0x0000000000427805 */ /* 0x000fe4000001ff00 */
[----:B------:R-:W-:Y:S01]  /*5bf0*/  CS2R R68, SRZ ;  /* 0x0000000000447805 */ /* 0x000fe2000001ff00 */
[----:B------:R2:W-:Y:S01]  /*5c00*/  STS.U16 [R3+0x2f00], R80 ;  /* 0x002f005003007388 */ /* 0x0005e20000000400 */
[----:B------:R-:W-:-:S02]  /*5c10*/  CS2R R70, SRZ ;  /* 0x0000000000467805 */ /* 0x000fc4000001ff00 */
[----:B------:R-:W-:Y:S02]  /*5c20*/  CS2R R74, SRZ ;  /* 0x00000000004a7805 */ /* 0x000fe4000001ff00 */
[----:B0-----:R-:W-:Y:S01]  /*5c30*/  CS2R R84, SRZ ;  /* 0x0000000000547805 */ /* 0x001fe2000001ff00 */
[----:B------:R0:W-:Y:S01]  /*5c40*/  STS.U16 [R3+0x3300], R78 ;  /* 0x0033004e03007388 */ /* 0x0001e20000000400 */
[----:B------:R-:W-:Y:S02]  /*5c50*/  CS2R R86, SRZ ;  /* 0x0000000000567805 */ /* 0x000fe4000001ff00 */
[----:B-1----:R-:W-:Y:S02]  /*5c60*/  CS2R R82, SRZ ;  /* 0x0000000000527805 */ /* 0x002fe4000001ff00 */
[----:B------:R-:W-:Y:S01]  /*5c70*/  CS2R R116, SRZ ;  /* 0x0000000000747805 */ /* 0x000fe2000001ff00 */
[----:B------:R1:W-:Y:S01]  /*5c80*/  STS.U16 [R3+0x3700], R76 ;  /* 0x0037004c03007388 */ /* 0x0003e20000000400 */
[----:B------:R-:W-:-:S02]  /*5c90*/  CS2R R118, SRZ ;  /* 0x0000000000767805 */ /* 0x000fc4000001ff00 */
[----:B--2---:R-:W-:Y:S02]  /*5ca0*/  CS2R R80, SRZ ;  /* 0x0000000000507805 */ /* 0x004fe4000001ff00 */
[----:B------:R-:W-:Y:S01]  /*5cb0*/  CS2R R120, SRZ ;  /* 0x0000000000787805 */ /* 0x000fe2000001ff00 */
[----:B------:R2:W-:Y:S01]  /*5cc0*/  STS.U16 [R3+0x3b00], R90 ;  /* 0x003b005a03007388 */ /* 0x0005e20000000400 */
[----:B------:R-:W-:Y:S02]  /*5cd0*/  CS2R R122, SRZ ;  /* 0x00000000007a7805 */ /* 0x000fe4000001ff00 */
[----:B0-----:R-:W-:Y:S02]  /*5ce0*/  CS2R R78, SRZ ;  /* 0x00000000004e7805 */ /* 0x001fe4000001ff00 */
[----:B------:R-:W-:Y:S01]  /*5cf0*/  CS2R R124, SRZ ;  /* 0x00000000007c7805 */ /* 0x000fe2000001ff00 */
[----:B------:R0:W-:Y:S01]  /*5d00*/  STS.U16 [R3+0x3f00], R88 ;  /* 0x003f005803007388 */ /* 0x0001e20000000400 */
[----:B------:R-:W-:-:S02]  /*5d10*/  CS2R R126, SRZ ;  /* 0x00000000007e7805 */ /* 0x000fc4000001ff00 */
[----:B-1----:R-:W-:Y:S02]  /*5d20*/  CS2R R76, SRZ ;  /* 0x00000000004c7805 */ /* 0x002fe4000001ff00 */
[----:B------:R-:W-:Y:S01]  /*5d30*/  CS2R R128, SRZ ;  /* 0x0000000000807805 */ /* 0x000fe2000001ff00 */
[----:B------:R1:W-:Y:S01]  /*5d40*/  STS.U16 [R3+0x4300], R54 ;  /* 0x0043003603007388 */ /* 0x0003e20000000400 */
[----:B------:R-:W-:Y:S02]  /*5d50*/  CS2R R130, SRZ ;  /* 0x0000000000827805 */ /* 0x000fe4000001ff00 */
[----:B--2---:R-:W-:Y:S02]  /*5d60*/  CS2R R90, SRZ ;  /* 0x00000000005a7805 */ /* 0x004fe4000001ff00 */
[----:B------:R-:W-:Y:S01]  /*5d70*/  CS2R R132, SRZ ;  /* 0x0000000000847805 */ /* 0x000fe2000001ff00 */
[----:B------:R2:W-:Y:S01]  /*5d80*/  STS.U16 [R3+0x4700], R52 ;  /* 0x0047003403007388 */ /* 0x0005e20000000400 */
[----:B------:R-:W-:-:S02]  /*5d90*/  CS2R R134, SRZ ;  /* 0x0000000000867805 */ /* 0x000fc4000001ff00 */
[----:B0-----:R-:W-:Y:S02]  /*5da0*/  CS2R R88, SRZ ;  /* 0x0000000000587805 */ /* 0x001fe4000001ff00 */
[----:B------:R-:W-:Y:S01]  /*5db0*/  CS2R R136, SRZ ;  /* 0x0000000000887805 */ /* 0x000fe2000001ff00 */
        /* <DEDUP_REMOVED lines=15> */
[C---:B------:R-:W-:Y:S01]  /*5eb0*/  LOP3.LUT R0, R207.reuse, 0xff, RZ, 0xc0, !PT ;  /* 0x000000ffcf007812 */ /* 0x040fe200078ec0ff */
[----:B------:R1:W-:Y:S01]  /*5ec0*/  STS.U16 [R3+0x5b00], R98 ;  /* 0x005b006203007388 */ /* 0x0003e20000000400 */
[----:B------:R-:W-:Y:S01]  /*5ed0*/  IMAD.SHL.U32 R15, R207, 0x2, RZ ;  /* 0x00000002cf0f7824 */ /* 0x000fe200078e00ff */
[----:B--2---:R-:W-:Y:S02]  /*5ee0*/  CS2R R50, SRZ ;  /* 0x0000000000327805 */ /* 0x004fe4000001ff00 */
[----:B------:R2:W-:Y:S01]  /*5ef0*/  STS.U16 [R3+0x5f00], R96 ;  /* 0x005f006003007388 */ /* 0x0005e20000000400 */
[----:B0-----:R-:W-:-:S03]  /*5f00*/  CS2R R48, SRZ ;  /* 0x0000000000307805 */ /* 0x001fc6000001ff00 */
[----:B------:R0:W-:Y:S01]  /*5f10*/  STS.U16 [R3+0x6300], R46 ;  /* 0x0063002e03007388 */ /* 0x0001e20000000400 */
[----:B-1----:R-:W-:-:S03]  /*5f20*/  CS2R R98, SRZ ;  /* 0x0000000000627805 */ /* 0x002fc6000001ff00 */
[----:B------:R1:W-:Y:S01]  /*5f30*/  STS.U16 [R3+0x6700], R44 ;  /* 0x0067002c03007388 */ /* 0x0003e20000000400 */
[----:B--2---:R-:W-:-:S03]  /*5f40*/  CS2R R96, SRZ ;  /* 0x0000000000607805 */ /* 0x004fc6000001ff00 */
        /* <DEDUP_REMOVED lines=39> */
[----:B-1----:R-:W-:Y:S01]  /*61c0*/  CS2R R24, SRZ ;  /* 0x0000000000187805 */ /* 0x002fe2000001ff00 */
[----:B--2---:R-:W-:Y:S01]  /*61d0*/  IMAD.MOV.U32 R20, RZ, RZ, -0x800000 ;  /* 0xff800000ff147424 */ /* 0x004fe200078e00ff */
[----:B0-----:R-:W-:Y:S01]  /*61e0*/  CS2R R72, SRZ ;  /* 0x0000000000487805 */ /* 0x001fe2000001ff00 */
[----:B------:R-:W-:Y:S06]  /*61f0*/  @!P0 BRA `(.L_x_0) ;  /* 0x000000c800d08947 */ /* 0x000fec0003800000 */
[----:B------:R-:W0:Y:S01]  /*6200*/  LDC R4, c[0x0][0x268] ;  /* 0x00009a00ff047b82 */ /* 0x000e220000000800 */
[--C-:B------:R-:W-:Y:S01]  /*6210*/  SHF.R.U32.HI R3, RZ, 0x6, R207.reuse ;  /* 0x00000006ff037819 */ /* 0x100fe200000116cf */
[----:B------:R-:W1:Y:S01]  /*6220*/  S2R R210, SR_CTAID.Y ;  /* 0x0000000000d27919 */ /* 0x000e620000002600 */
[--C-:B------:R-:W-:Y:S01]  /*6230*/  SHF.R.U32.HI R8, RZ, 0x2, R207.reuse ;  /* 0x00000002ff087819 */ /* 0x100fe200000116cf */
[----:B------:R-:W-:Y:S01]  /*6240*/  IMAD.SHL.U32 R18, R0, 0x2, RZ ;  /* 0x0000000200127824 */ /* 0x000fe200078e00ff */
[----:B------:R-:W-:Y:S02]  /*6250*/  SGXT.U32 R3, R3, 0x2 ;  /* 0x000000020303781a */ /* 0x000fe40000000000 */
[----:B------:R-:W-:Y:S02]  /*6260*/  CS2R R106, SRZ ;  /* 0x00000000006a7805 */ /* 0x000fe4000001ff00 */
[----:B------:R-:W-:Y:S01]  /*6270*/  SHF.R.U32.HI R5, RZ, 0x1, R207 ;  /* 0x00000001ff057819 */ /* 0x000fe200000116cf */
[----:B------:R-:W2:Y:S01]  /*6280*/  LDC.64 R6, c[0x0][0x260] ;  /* 0x00009800ff067b82 */ /* 0x000ea20000000a00 */
[----:B------:R-:W-:-:S02]  /*6290*/  SGXT.U32 R8, R8, 0x3 ;  /* 0x000000030808781a */ /* 0x000fc40000000000 */
[----:B------:R-:W-:Y:S02]  /*62a0*/  CS2R R108, SRZ ;  /* 0x00000000006c7805 */ /* 0x000fe4000001ff00 */
[----:B------:R-:W-:Y:S02]  /*62b0*/  CS2R R110, SRZ ;  /* 0x00000000006e7805 */ /* 0x000fe4000001ff00 */
[----:B------:R-:W-:Y:S02]  /*62c0*/  CS2R R112, SRZ ;  /* 0x0000000000707805 */ /* 0x000fe4000001ff00 */
[----:B------:R-:W-:Y:S02]  /*62d0*/  LOP3.LUT R5, R8, 0x70, R5, 0xf8, !PT ;  /* 0x0000007008057812 */ /* 0x000fe400078ef805 */
[----:B------:R-:W-:Y:S02]  /*62e0*/  CS2R R114, SRZ ;  /* 0x0000000000727805 */ /* 0x000fe4000001ff00 */
[----:B------:R-:W-:Y:S01]  /*62f0*/  CS2R R116, SRZ ;  /* 0x0000000000747805 */ /* 0x000fe2000001ff00 */
[----:B------:R-:W3:Y:S01]  /*6300*/  LDC.64 R100, c[0x0][0x220] ;  /* 0x00008800ff647b82 */ /* 0x000ee20000000a00 */
[----:B------:R-:W-:-:S02]  /*6310*/  CS2R R118, SRZ ;  /* 0x0000000000767805 */ /* 0x000fc4000001ff00 */
[----:B------:R-:W-:Y:S02]  /*6320*/  CS2R R120, SRZ ;  /* 0x0000000000787805 */ /* 0x000fe4000001ff00 */
[----:B------:R-:W-:Y:S02]  /*6330*/  CS2R R122, SRZ ;  /* 0x00000000007a7805 */ /* 0x000fe4000001ff00 */
[----:B------:R-:W-:Y:S02]  /*6340*/  CS2R R124, SRZ ;  /* 0x00000000007c7805 */ /* 0x000fe4000001ff00 */
[----:B------:R-:W-:Y:S02]  /*6350*/  CS2R R126, SRZ ;  /* 0x00000000007e7805 */ /* 0x000fe4000001ff00 */
[----:B------:R-:W-:Y:S02]  /*6360*/  CS2R R128, SRZ ;  /* 0x0000000000807805 */ /* 0x000fe4000001ff00 */
[----:B------:R-:W-:Y:S01]  /*6370*/  CS2R R130, SRZ ;  /* 0x0000000000827805 */ /* 0x000fe2000001ff00 */
[----:B0-----:R-:W-:Y:S01]  /*6380*/  IMAD R11, R3, R4, RZ ;  /* 0x00000004030b7224 */ /* 0x001fe200078e02ff */
[----:B------:R-:W0:Y:S01]  /*6390*/  LDC R12, c[0x0][0x258] ;  /* 0x00009600ff0c7b82 */ /* 0x000e220000000800 */
[----:B------:R-:W-:-:S02]  /*63a0*/  CS2R R132, SRZ ;  /* 0x0000000000847805 */ /* 0x000fc4000001ff00 */
[----:B------:R-:W-:Y:S02]  /*63b0*/  CS2R R134, SRZ ;  /* 0x0000000000867805 */ /* 0x000fe4000001ff00 */
[----:B------:R-:W-:Y:S02]  /*63c0*/  CS2R R136, SRZ ;  /* 0x0000000000887805 */ /* 0x000fe4000001ff00 */
[C---:B------:R-:W-:Y:S02]  /*63d0*/  LEA R13, R4.reuse, R11, 0x2 ;  /* 0x0000000b040d7211 */ /* 0x040fe400078e10ff */
[----:B------:R-:W-:Y:S02]  /*63e0*/  CS2R R138, SRZ ;  /* 0x00000000008a7805 */ /* 0x000fe4000001ff00 */
[----:B------:R-:W-:Y:S01]  /*63f0*/  CS2R R140, SRZ ;  /* 0x00000000008c7805 */ /* 0x000fe2000001ff00 */
[----:B--2---:R2:W-:Y:S01]  /*6400*/  STL [R1+0xa24], R7 ;  /* 0x000a240701007387 */ /* 0x0045e20000100800 */
[----:B------:R-:W4:Y:S01]  /*6410*/  LDC.64 R2, c[0x0][0x250] ;  /* 0x00009400ff027b82 */ /* 0x000f220000000a00 */
[C---:B------:R-:W-:Y:S01]  /*6420*/  IMAD R17, R4.reuse, 0x4, R13 ;  /* 0x0000000404117824 */ /* 0x040fe200078e020d */
[----:B------:R-:W-:Y:S01]  /*6430*/  MOV R14, R6 ;  /* 0x00000006000e7202 */ /* 0x000fe20000000f00 */
[----:B------:R-:W-:Y:S01]  /*6440*/  IMAD.MOV.U32 R10, RZ, RZ, R7 ;  /* 0x000000ffff0a7224 */ /* 0x000fe200078e0007 */
[C---:B------:R-:W-:Y:S01]  /*6450*/  LOP3.LUT R6, R207.reuse, 0xc0, RZ, 0xc0, !PT ;  /* 0x000000c0cf067812 */ /* 0x040fe200078ec0ff */
[----:B------:R-:W-:Y:S01]  /*6460*/  IMAD R19, R4, 0x4, R17 ;  /* 0x0000000404137824 */ /* 0x000fe200078e0211 */
[----:B------:R-:W-:-:S02]  /*6470*/  LOP3.LUT R207, R207, 0x3f, RZ, 0xc0, !PT ;  /* 0x0000003fcfcf7812 */ /* 0x000fc400078ec0ff */
[----:B------:R-:W-:Y:S01]  /*6480*/  CS2R R142, SRZ ;  /* 0x00000000008e7805 */ /* 0x000fe2000001ff00 */
[----:B------:R-:W5:Y:S01]  /*6490*/  LDC.64 R184, c[0x0][0x218] ;  /* 0x00008600ffb87b82 */ /* 0x000f620000000a00 */
[C---:B------:R-:W-:Y:S01]  /*64a0*/  IMAD R21, R4.reuse, 0x4, R19 ;  /* 0x0000000404157824 */ /* 0x040fe200078e0213 */
[----:B------:R-:W-:Y:S01]  /*64b0*/  SHF.R.U32.HI R9, RZ, 0x2, R6 ;  /* 0x00000002ff097819 */ /* 0x000fe20000011606 */
[----:B--2---:R-:W-:Y:S01]  /*64c0*/  VIADD R7, R211, 0x20000 ;  /* 0x00020000d3077836 */ /* 0x004fe20000000000 */
[----:B------:R-:W-:Y:S01]  /*64d0*/  CS2R R144, SRZ ;  /* 0x0000000000907805 */ /* 0x000fe2000001ff00 */
[----:B------:R-:W-:Y:S01]  /*64e0*/  IMAD R23, R4, 0x4, R21 ;  /* 0x0000000404177824 */ /* 0x000fe200078e0215 */
[----:B------:R-:W-:Y:S01]  /*64f0*/  LOP3.LUT R18, R18, R9, RZ, 0x3c, !PT ;  /* 0x0000000912127212 */ /* 0x000fe200078e3cff */
[----:B------:R-:W-:Y:S01]  /*6500*/  IMAD R209, R6, 0x80, R241 ;  /* 0x0000008006d17824 */ /* 0x000fe200078e02f1 */
[----:B------:R-:W-:Y:S01]  /*6510*/  SHF.R.U32.HI R7, RZ, 0x4, R7 ;  /* 0x00000004ff077819 */ /* 0x000fe20000011607 */
[----:B-1----:R-:W-:Y:S01]  /*6520*/  IMAD R6, R210, R14, RZ ;  /* 0x0000000ed2067224 */ /* 0x002fe200078e02ff */
[----:B------:R-:W-:Y:S01]  /*6530*/  LEA R25, R4, R23, 0x2 ;  /* 0x0000001704197211 */ /* 0x000fe200078e10ff */
[----:B------:R-:W-:Y:S01]  /*6540*/  IMAD R8, R207, R10, RZ ;  /* 0x0000000acf087224 */ /* 0x000fe200078e02ff */
[----:B------:R-:W-:-:S02]  /*6550*/  SGXT.U32 R7, R7, 0xe ;  /* 0x0000000e0707781a */ /* 0x000fc40000000000 */
[----:B------:R-:W-:Y:S02]  /*6560*/  CS2R R146, SRZ ;  /* 0x0000000000927805 */ /* 0x000fe4000001ff00 */
[----:B------:R-:W-:Y:S01]  /*6570*/  LOP3.LUT R9, R5, R205, RZ, 0xfc, !PT ;  /* 0x000000cd05097212 */ /* 0x000fe200078efcff */
[C---:B------:R-:W-:Y:S01]  /*6580*/  IMAD R27, R4.reuse, 0x4, R25 ;  /* 0x00000004041b7824 */ /* 0x040fe200078e0219 */
[C---:B------:R-:W-:Y:S01]  /*6590*/  R2UR UR6, R7.reuse ;  /* 0x00000000070672ca */ /* 0x040fe200000e0000 */
[----:B------:R-:W-:Y:S01]  /*65a0*/  IMAD.MOV.U32 R5, RZ, RZ, RZ ;  /* 0x000000ffff057224 */ /* 0x000fe200078e00ff */
[----:B------:R-:W-:Y:S01]  /*65b0*/  IADD3 R7, P0, R7, 0x2, RZ ;  /* 0x0000000207077810 */ /* 0x000fe20007f1e0ff */
[----:B------:R-:W-:Y:S01]  /*65c0*/  IMAD R29, R4, 0x4, R27 ;  /* 0x00000004041d7824 */ /* 0x000fe200078e021b */
[----:B----4-:R-:W-:Y:S01]  /*65d0*/  SHF.L.U32 R173, R3, 0x5, RZ ;  /* 0x0000000503ad7819 */ /* 0x010fe200000006ff */
[----:B------:R-:W-:Y:S01]  /*65e0*/  IMAD.SHL.U32 R10, R8, 0x2, RZ ;  /* 0x00000002080a7824 */ /* 0x000fe200078e00ff */
[----:B------:R-:W-:Y:S01]  /*65f0*/  R2UR UR10, R7 ;  /* 0x00000000070a72ca */ /* 0x000fe200000e0000 */
[----:B------:R-:W-:Y:S01]  /*6600*/  IMAD R31, R4, 0x4, R29 ;  /* 0x00000004041f7824 */ /* 0x000fe200078e021d */
[----:B------:R-:W-:Y:S01]  /*6610*/  IADD3.X R14, R5, 0x40000040, RZ, P0, !PT ;  /* 0x40000040050e7810 */ /* 0x000fe200007fe4ff */
[----:B------:R-:W-:Y:S01]  /*6620*/  IMAD.SHL.U32 R7, R6, 0x2, RZ ;  /* 0x0000000206077824 */ /* 0x000fe200078e00ff */
[----:B------:R-:W-:Y:S01]  /*6630*/  CS2R R148, SRZ ;  /* 0x0000000000947805 */ /* 0x000fe2000001ff00 */
[----:B------:R-:W-:Y:S01]  /*6640*/  IMAD R33, R4, 0x4, R31 ;  /* 0x0000000404217824 */ /* 0x000fe200078e021f */
[----:B------:R-:W-:Y:S01]  /*6650*/  R2UR UR11, R14 ;  /* 0x000000000e0b72ca */ /* 0x000fe200000e0000 */
[----:B------:R-:W-:Y:S01]  /*6660*/  IMAD R5, R210, R2, RZ ;  /* 0x00000002d2057224 */ /* 0x000fe200078e02ff */
[----:B---3--:R-:W-:Y:S01]  /*6670*/  IADD3 R2, P1, P2, R10, R100, R7 ;  /* 0x000000640a027210 */ /* 0x008fe20007a3e007 */
[----:B0-----:R-:W-:Y:S01]  /*6680*/  IMAD R7, R0, R12, RZ ;  /* 0x0000000c00077224 */ /* 0x001fe200078e02ff */
[----:B------:R-:W-:Y:S01]  /*6690*/  LEA R35, R4, R33, 0x2 ;  /* 0x0000002104237211 */ /* 0x000fe200078e10ff */
[----:B------:R-:W-:Y:S01]  /*66a0*/  IMAD.HI R0, R6, 0x2, RZ ;  /* 0x0000000206007827 */ /* 0x000fe200078e02ff */
[----:B-----5:R-:W-:-:S02]  /*66b0*/  LEA R184, P0, R5, R184, 0x1 ;  /* 0x000000b805b87211 */ /* 0x020fc400078008ff */
[----:B------:R-:W-:Y:S01]  /*66c0*/  CS2R R150, SRZ ;  /* 0x0000000000967805 */ /* 0x000fe2000001ff00 */
[----:B------:R-:W-:Y:S01]  /*66d0*/  UMOV UR7, 0x40000040 ;  /* 0x4000004000077882 */ /* 0x000fe20000000000 */
[----:B------:R-:W-:Y:S01]  /*66e0*/  IMAD R37, R4, 0x4, R35 ;  /* 0x0000000404257824 */ /* 0x000fe200078e0223 */
[----:B------:R-:W-:Y:S01]  /*66f0*/  LEA.HI.X.SX32 R6, R5, R185, 0x1, P0 ;  /* 0x000000b905067211 */ /* 0x000fe200000f0eff */
[----:B------:R-:W-:Y:S01]  /*6700*/  IMAD.HI R8, R8, 0x2, RZ ;  /* 0x0000000208087827 */ /* 0x000fe200078e02ff */
[----:B------:R-:W-:Y:S01]  /*6710*/  LEA R5, R12, R7, 0x8 ;  /* 0x000000070c057211 */ /* 0x000fe200078e40ff */
[----:B------:R-:W-:Y:S01]  /*6720*/  UIADD3.64 UR8, UR10, 0x1fe, URZ ;  /* 0x000001fe0a087897 */ /* 0x000fe2000fffe03f */
[-C--:B------:R-:W-:Y:S01]  /*6730*/  LEA R186, P0, R7, R184.reuse, 0x1 ;  /* 0x000000b807ba7211 */ /* 0x080fe200078008ff */
[----:B------:R-:W-:Y:S01]  /*6740*/  IMAD R39, R4, 0x4, R37 ;  /* 0x0000000404277824 */ /* 0x000fe200078e0225 */
[----:B------:R-:W-:Y:S01]  /*6750*/  IADD3.X R0, R8, R101, R0, P1, P2 ;  /* 0x0000006508007210 */ /* 0x000fe20000fe4400 */
[----:B------:R-:W-:Y:S01]  /*6760*/  IMAD R152, R3, 0xb, RZ ;  /* 0x0000000b03987824 */ /* 0x000fe200078e02ff */
[----:B------:R-:W-:Y:S01]  /*6770*/  LEA R184, P1, R5, R184, 0x1 ;  /* 0x000000b805b87211 */ /* 0x000fe200078208ff */
[C---:B------:R-:W-:Y:S01]  /*6780*/  IMAD R41, R4.reuse, 0x4, R39 ;  /* 0x0000000404297824 */ /* 0x040fe200078e0227 */
[----:B------:R-:W-:Y:S01]  /*6790*/  LEA.HI.X.SX32 R187, R7, R6, 0x1, P0 ;  /* 0x0000000607bb7211 */ /* 0x000fe200000f0eff */
[----:B------:R-:W-:Y:S01]  /*67a0*/  IMAD R153, R3, 0xc, RZ ;  /* 0x0000000c03997824 */ /* 0x000fe200078e02ff */
[----:B------:R-:W-:Y:S01]  /*67b0*/  LEA R104, P0, R11, R2, 0x1 ;  /* 0x000000020b687211 */ /* 0x000fe200078008ff */
[C---:B------:R-:W-:Y:S01]  /*67c0*/  IMAD R43, R4.reuse, 0x4, R41 ;  /* 0x00000004042b7824 */ /* 0x040fe200078e0229 */
[----:B------:R-:W-:Y:S01]  /*67d0*/  LEA.HI.X.SX32 R185, R5, R6, 0x1, P1 ;  /* 0x0000000605b97211 */ /* 0x000fe200008f0eff */
[----:B------:R-:W-:Y:S01]  /*67e0*/  IMAD R154, R3, 0xd, RZ ;  /* 0x0000000d039a7824 */ /* 0x000fe200078e02ff */
[----:B------:R-:W-:Y:S01]  /*67f0*/  LEA R102, P1, R13, R2, 0x1 ;  /* 0x000000020d667211 */ /* 0x000fe200078208ff */
[C---:B------:R-:W-:Y:S01]  /*6800*/  IMAD R155, R3.reuse, 0xe, RZ ;  /* 0x0000000e039b7824 */ /* 0x040fe200078e02ff */
[C---:B------:R-:W-:Y:S01]  /*6810*/  LEA R45, R4.reuse, R43, 0x2 ;  /* 0x0000002b042d7211 */ /* 0x040fe200078e10ff */
[----:B------:R-:W-:Y:S01]  /*6820*/  IMAD R156, R3, 0xf, RZ ;  /* 0x0000000f039c7824 */ /* 0x000fe200078e02ff */
[----:B------:R-:W-:Y:S01]  /*6830*/  LEA.HI.X.SX32 R105, R11, R0, 0x1, P0 ;  /* 0x000000000b697211 */ /* 0x000fe200000f0eff */
[----:B------:R-:W-:Y:S01]  /*6840*/  IMAD.SHL.U32 R157, R3, 0x10, RZ ;  /* 0x00000010039d7824 */ /* 0x000fe200078e00ff */
[-C--:B------:R-:W-:Y:S01]  /*6850*/  LEA R100, P0, R17, R2.reuse, 0x1 ;  /* 0x0000000211647211 */ /* 0x080fe200078008ff */
[C---:B------:R-:W-:Y:S01]  /*6860*/  IMAD R47, R4.reuse, 0x4, R45 ;  /* 0x00000004042f7824 */ /* 0x040fe200078e022d */
[----:B------:R-:W-:Y:S01]  /*6870*/  LEA R14, P2, R19, R2, 0x1 ;  /* 0x00000002130e7211 */ /* 0x000fe200078408ff */
[----:B------:R-:W-:Y:S01]  /*6880*/  STL.64 [R1+0x628], R104 ;  /* 0x0006286801007387 */ /* 0x000fe20000100a00 */
[-C--:B------:R-:W-:Y:S01]  /*6890*/  LEA.HI.X.SX32 R103, R13, R0.reuse, 0x1, P1 ;  /* 0x000000000d677211 */ /* 0x080fe200008f0eff */
[C---:B------:R-:W-:Y:S01]  /*68a0*/  IMAD R49, R4.reuse, 0x4, R47 ;  /* 0x0000000404317824 */ /* 0x040fe200078e022f */
[-C--:B------:R-:W-:Y:S01]  /*68b0*/  LEA.HI.X.SX32 R101, R17, R0.reuse, 0x1, P0 ;  /* 0x0000000011657211 */ /* 0x080fe200000f0eff */
[----:B------:R-:W-:Y:S01]  /*68c0*/  IMAD R158, R3, 0x11, RZ ;  /* 0x00000011039e7824 */ /* 0x000fe200078e02ff */
[----:B------:R-:W-:Y:S01]  /*68d0*/  LEA.HI.X.SX32 R15, R19, R0, 0x1, P2 ;  /* 0x00000000130f7211 */ /* 0x000fe200010f0eff */
[C---:B------:R-:W-:Y:S01]  /*68e0*/  IMAD R51, R4.reuse, 0x4, R49 ;  /* 0x0000000404337824 */ /* 0x040fe200078e0231 */
[----:B------:R0:W-:Y:S01]  /*68f0*/  STL.64 [R1+0x620], R102 ;  /* 0x0006206601007387 */ /* 0x0001e20000100a00 */
[C---:B------:R-:W-:Y:S01]  /*6900*/  IMAD R159, R3.reuse, 0x12, RZ ;  /* 0x00000012039f7824 */ /* 0x040fe200078e02ff */
[----:B------:R-:W-:Y:S01]  /*6910*/  UIADD3.64 UR4, UR10, 0x200, URZ ;  /* 0x000002000a047897 */ /* 0x000fe2000fffe03f */
[C---:B------:R-:W-:Y:S01]  /*6920*/  IMAD R53, R4.reuse, 0x4, R51 ;  /* 0x0000000404357824 */ /* 0x040fe200078e0233 */
[----:B------:R1:W-:Y:S01]  /*6930*/  STL.64 [R1+0x618], R100 ;  /* 0x0006186401007387 */ /* 0x0003e20000100a00 */
[C---:B------:R-:W-:Y:S01]  /*6940*/  IMAD R160, R3.reuse, 0x13, RZ ;  /* 0x0000001303a07824 */ /* 0x040fe200078e02ff */
[----:B------:R-:W-:Y:S01]  /*6950*/  UIADD3.64 UR8, UR10, 0x202, URZ ;  /* 0x000002020a087897 */ /* 0x000fe2000fffe03f */
[C---:B------:R-:W-:Y:S01]  /*6960*/  IMAD R161, R3.reuse, 0x14, RZ ;  /* 0x0000001403a17824 */ /* 0x040fe200078e02ff */
[C---:B------:R-:W-:Y:S01]  /*6970*/  LEA R55, R4.reuse, R53, 0x2 ;  /* 0x0000003504377211 */ /* 0x040fe200078e10ff */
[----:B------:R2:W-:Y:S01]  /*6980*/  STL.64 [R1+0x610], R14 ;  /* 0x0006100e01007387 */ /* 0x0005e20000100a00 */
[----:B------:R-:W-:Y:S01]  /*6990*/  IMAD R162, R3, 0x15, RZ ;  /* 0x0000001503a27824 */ /* 0x000fe200078e02ff */
[----:B------:R-:W-:Y:S01]  /*69a0*/  UIADD3.64 UR4, UR10, 0x204, URZ ;  /* 0x000002040a047897 */ /* 0x000fe2000fffe03f */
[-C--:B0-----:R-:W-:Y:S01]  /*69b0*/  LEA R102, P0, R21, R2.reuse, 0x1 ;  /* 0x0000000215667211 */ /* 0x081fe200078008ff */
[C---:B------:R-:W-:Y:S01]  /*69c0*/  IMAD R57, R4.reuse, 0x4, R55 ;  /* 0x0000000404397824 */ /* 0x040fe200078e0237 */
[----:B------:R-:W-:Y:S01]  /*69d0*/  UIADD3.64 UR8, UR10, 0x3fe, URZ ;  /* 0x000003fe0a087897 */ /* 0x000fe2000fffe03f */
[----:B------:R-:W-:Y:S01]  /*69e0*/  IMAD R163, R3, 0x16, RZ ;  /* 0x0000001603a37824 */ /* 0x000fe200078e02ff */
[----:B-1----:R-:W-:Y:S01]  /*69f0*/  LEA R100, P1, R23, R2, 0x1 ;  /* 0x0000000217647211 */ /* 0x002fe200078208ff */
[C---:B------:R-:W-:Y:S01]  /*6a00*/  IMAD R59, R4.reuse, 0x4, R57 ;  /* 0x00000004043b7824 */ /* 0x040fe200078e0239 */
[-C--:B------:R-:W-:Y:S01]  /*6a10*/  LEA.HI.X.SX32 R103, R21, R0.reuse, 0x1, P0 ;  /* 0x0000000015677211 */ /* 0x080fe200000f0eff */
[----:B------:R-:W-:Y:S01]  /*6a20*/  IMAD R164, R3, 0x17, RZ ;  /* 0x0000001703a47824 */ /* 0x000fe200078e02ff */
[----:B------:R-:W-:Y:S01]  /*6a30*/  LEA.HI.X.SX32 R101, R23, R0, 0x1, P1 ;  /* 0x0000000017657211 */ /* 0x000fe200008f0eff */
[C---:B------:R-:W-:Y:S01]  /*6a40*/  IMAD R61, R4.reuse, 0x4, R59 ;  /* 0x00000004043d7824 */ /* 0x040fe200078e023b */
[-C--:B--2---:R-:W-:Y:S01]  /*6a50*/  LEA R14, P2, R25, R2.reuse, 0x1 ;  /* 0x00000002190e7211 */ /* 0x084fe200078408ff */
[----:B------:R-:W-:Y:S01]  /*6a60*/  STL.64 [R1+0x608], R102 ;  /* 0x0006086601007387 */ /* 0x000fe20000100a00 */
[----:B------:R-:W-:Y:S01]  /*6a70*/  LEA R22, P1, R29, R2, 0x1 ;  /* 0x000000021d167211 */ /* 0x000fe200078208ff */
[C---:B------:R-:W-:Y:S01]  /*6a80*/  IMAD R63, R4.reuse, 0x4, R61 ;  /* 0x00000004043f7824 */ /* 0x040fe200078e023d */
[-C--:B------:R-:W-:Y:S01]  /*6a90*/  LEA.HI.X.SX32 R15, R25, R0.reuse, 0x1, P2 ;  /* 0x00000000190f7211 */ /* 0x080fe200010f0eff */
[----:B------:R0:W-:Y:S01]  /*6aa0*/  STL.64 [R1+0x600], R100 ;  /* 0x0006006401007387 */ /* 0x0001e20000100a00 */
[----:B------:R-:W-:Y:S01]  /*6ab0*/  LEA.HI.X.SX32 R23, R29, R0, 0x1, P1 ;  /* 0x000000001d177211 */ /* 0x000fe200008f0eff */
[----:B------:R-:W-:Y:S01]  /*6ac0*/  IMAD R165, R3, 0x18, RZ ;  /* 0x0000001803a57824 */ /* 0x000fe200078e02ff */
[C---:B------:R-:W-:Y:S01]  /*6ad0*/  LEA R65, R4.reuse, R63, 0x2 ;  /* 0x0000003f04417211 */ /* 0x040fe200078e10ff */
[----:B------:R1:W-:Y:S01]  /*6ae0*/  STL.64 [R1+0x5f8], R14 ;  /* 0x0005f80e01007387 */ /* 0x0003e20000100a00 */
[-C--:B------:R-:W-:Y:S01]  /*6af0*/  LEA R26, P1, R35, R2.reuse, 0x1 ;  /* 0x00000002231a7211 */ /* 0x080fe200078208ff */
[C---:B------:R-:W-:Y:S01]  /*6b00*/  IMAD R166, R3.reuse, 0x19, RZ ;  /* 0x0000001903a67824 */ /* 0x040fe200078e02ff */
[----:B------:R-:W-:Y:S01]  /*6b10*/  UIADD3.64 UR4, UR10, 0x400, URZ ;  /* 0x000004000a047897 */ /* 0x000fe2000fffe03f */
[C---:B------:R-:W-:Y:S01]  /*6b20*/  IMAD R67, R4.reuse, 0x4, R65 ;  /* 0x0000000404437824 */ /* 0x040fe200078e0241 */
[----:B------:R-:W-:Y:S01]  /*6b30*/  STL.64 [R1+0x5e8], R22 ;  /* 0x0005e81601007387 */ /* 0x000fe20000100a00 */
[----:B------:R-:W-:Y:S01]  /*6b40*/  IMAD R167, R3, 0x1a, RZ ;  /* 0x0000001a03a77824 */ /* 0x000fe200078e02ff */
[----:B------:R-:W-:Y:S01]  /*6b50*/  UIADD3.64 UR8, UR10, 0x402, URZ ;  /* 0x000004020a087897 */ /* 0x000fe2000fffe03f */
[C---:B------:R-:W-:Y:S01]  /*6b60*/  IMAD R69, R4.reuse, 0x4, R67 ;  /* 0x0000000404457824 */ /* 0x040fe200078e0243 */
[-C--:B0-----:R-:W-:Y:S01]  /*6b70*/  LEA R100, P0, R27, R2.reuse, 0x1 ;  /* 0x000000021b647211 */ /* 0x081fe200078008ff */
[----:B------:R-:W-:Y:S01]  /*6b80*/  IMAD R168, R3, 0x1b, RZ ;  /* 0x0000001b03a87824 */ /* 0x000fe200078e02ff */
[----:B------:R-:W-:Y:S01]  /*6b90*/  UIADD3.64 UR4, UR10, 0x404, URZ ;  /* 0x000004040a047897 */ /* 0x000fe2000fffe03f */
[C---:B------:R-:W-:Y:S01]  /*6ba0*/  IMAD R71, R4.reuse, 0x4, R69 ;  /* 0x0000000404477824 */ /* 0x040fe200078e0245 */
[----:B-1----:R-:W-:Y:S01]  /*6bb0*/  LEA R14, P2, R31, R2, 0x1 ;  /* 0x000000021f0e7211 */ /* 0x002fe200078408ff */
[----:B------:R-:W-:Y:S01]  /*6bc0*/  IMAD R169, R3, 0x1c, RZ ;  /* 0x0000001c03a97824 */ /* 0x000fe200078e02ff */
[-C--:B------:R-:W-:Y:S01]  /*6bd0*/  LEA.HI.X.SX32 R101, R27, R0.reuse, 0x1, P0 ;  /* 0x000000001b657211 */ /* 0x080fe200000f0eff */
[C---:B------:R-:W-:Y:S01]  /*6be0*/  IMAD R73, R4.reuse, 0x4, R71 ;  /* 0x0000000404497824 */ /* 0x040fe200078e0247 */
[----:B------:R-:W-:Y:S01]  /*6bf0*/  LEA.HI.X.SX32 R15, R31, R0, 0x1, P2 ;  /* 0x000000001f0f7211 */ /* 0x000fe200010f0eff */
[----:B------:R-:W-:Y:S01]  /*6c00*/  IMAD R170, R3, 0x1d, RZ ;  /* 0x0000001d03aa7824 */ /* 0x000fe200078e02ff */
[----:B------:R-:W-:Y:S01]  /*6c10*/  LEA R28, P0, R33, R2, 0x1 ;  /* 0x00000002211c7211 */ /* 0x000fe200078008ff */
[C---:B------:R-:W-:Y:S01]  /*6c20*/  IMAD R75, R4.reuse, 0x4, R73 ;  /* 0x00000004044b7824 */ /* 0x040fe200078e0249 */
[----:B------:R-:W-:Y:S01]  /*6c30*/  STL.64 [R1+0x5f0], R100 ;  /* 0x0005f06401007387 */ /* 0x000fe20000100a00 */
[-C--:B------:R-:W-:Y:S01]  /*6c40*/  LEA.HI.X.SX32 R27, R35, R0.reuse, 0x1, P1 ;  /* 0x00000000231b7211 */ /* 0x080fe200008f0eff */
[----:B------:R-:W-:Y:S01]  /*6c50*/  IMAD R171, R3, 0x1e, RZ ;  /* 0x0000001e03ab7824 */ /* 0x000fe200078e02ff */
[----:B------:R-:W-:Y:S01]  /*6c60*/  LEA.HI.X.SX32 R29, R33, R0, 0x1, P0 ;  /* 0x00000000211d7211 */ /* 0x000fe200000f0eff */
[----:B------:R0:W-:Y:S01]  /*6c70*/  STL.64 [R1+0x5e0], R14 ;  /* 0x0005e00e01007387 */ /* 0x0001e20000100a00 */
[C---:B------:R-:W-:Y:S01]  /*6c80*/  LEA R77, R4.reuse, R75, 0x2 ;  /* 0x0000004b044d7211 */ /* 0x040fe200078e10ff */
[----:B------:R-:W-:Y:S01]  /*6c90*/  IMAD R172, R3, 0x1f, RZ ;  /* 0x0000001f03ac7824 */ /* 0x000fe200078e02ff */
[-C--:B------:R-:W-:Y:S01]  /*6ca0*/  LEA R30, P1, R41, R2.reuse, 0x1 ;  /* 0x00000002291e7211 */ /* 0x080fe200078208ff */
[----:B------:R-:W-:Y:S01]  /*6cb0*/  STL.64 [R1+0x5d0], R26 ;  /* 0x0005d01a01007387 */ /* 0x000fe20000100a00 */
[----:B------:R-:W-:Y:S01]  /*6cc0*/  LEA R32, P0, R39, R2, 0x1 ;  /* 0x0000000227207211 */ /* 0x000fe200078008ff */
[C---:B------:R-:W-:Y:S01]  /*6cd0*/  IMAD R79, R4.reuse, 0x4, R77 ;  /* 0x00000004044f7824 */ /* 0x040fe200078e024d */
[-C--:B------:R-:W-:Y:S01]  /*6ce0*/  LEA.HI.X.SX32 R31, R41, R0.reuse, 0x1, P1 ;  /* 0x00000000291f7211 */ /* 0x080fe200008f0eff */
[----:B------:R-:W-:Y:S01]  /*6cf0*/  STL.64 [R1+0x5d8], R28 ;  /* 0x0005d81c01007387 */ /* 0x000fe20000100a00 */
[----:B------:R-:W-:Y:S01]  /*6d00*/  LEA.HI.X.SX32 R33, R39, R0, 0x1, P0 ;  /* 0x0000000027217211 */ /* 0x000fe200000f0eff */
[C---:B------:R-:W-:Y:S01]  /*6d10*/  IMAD R81, R4.reuse, 0x4, R79 ;  /* 0x0000000404517824 */ /* 0x040fe200078e024f */
[-C--:B------:R-:W-:Y:S01]  /*6d20*/  LEA R34, P1, R47, R2.reuse, 0x1 ;  /* 0x000000022f227211 */ /* 0x080fe200078208ff */
[----:B------:R-:W-:Y:S01]  /*6d30*/  IMAD R174, R3, 0x21, RZ ;  /* 0x0000002103ae7824 */ /* 0x000fe200078e02ff */
[-C--:B0-----:R-:W-:Y:S01]  /*6d40*/  LEA R14, P2, R37, R2.reuse, 0x1 ;  /* 0x00000002250e7211 */ /* 0x081fe200078408ff */
[C---:B------:R-:W-:Y:S01]  /*6d50*/  IMAD R83, R4.reuse, 0x4, R81 ;  /* 0x0000000404537824 */ /* 0x040fe200078e0251 */
[----:B------:R-:W-:Y:S01]  /*6d60*/  LEA R36, P0, R45, R2, 0x1 ;  /* 0x000000022d247211 */ /* 0x000fe200078008ff */
[----:B------:R-:W-:Y:S01]  /*6d70*/  IMAD R175, R3, 0x22, RZ ;  /* 0x0000002203af7824 */ /* 0x000fe200078e02ff */
[-C--:B------:R-:W-:Y:S01]  /*6d80*/  LEA.HI.X.SX32 R15, R37, R0.reuse, 0x1, P2 ;  /* 0x00000000250f7211 */ /* 0x080fe200010f0eff */
[C---:B------:R-:W-:Y:S01]  /*6d90*/  IMAD R176, R3.reuse, 0x23, RZ ;  /* 0x0000002303b07824 */ /* 0x040fe200078e02ff */
[C---:B------:R-:W-:Y:S01]  /*6da0*/  LEA R85, R4.reuse, R83, 0x2 ;  /* 0x0000005304557211 */ /* 0x040fe200078e10ff */
[----:B------:R-:W-:Y:S01]  /*6db0*/  IMAD R177, R3, 0x24, RZ ;  /* 0x0000002403b17824 */ /* 0x000fe200078e02ff */
[-C--:B------:R-:W-:Y:S01]  /*6dc0*/  LEA.HI.X.SX32 R35, R47, R0.reuse, 0x1, P1 ;  /* 0x000000002f237211 */ /* 0x080fe200008f0eff */
[----:B------:R0:W-:Y:S01]  /*6dd0*/  STL.64 [R1+0x5c8], R14 ;  /* 0x0005c80e01007387 */ /* 0x0001e20000100a00 */
[----:B------:R-:W-:Y:S01]  /*6de0*/  LEA.HI.X.SX32 R37, R45, R0, 0x1, P0 ;  /* 0x000000002d257211 */ /* 0x000fe200000f0eff */
[C---:B------:R-:W-:Y:S01]  /*6df0*/  IMAD R87, R4.reuse, 0x4, R85 ;  /* 0x0000000404577824 */ /* 0x040fe200078e0255 */
[-C--:B------:R-:W-:Y:S01]  /*6e00*/  LEA R38, P1, R53, R2.reuse, 0x1 ;  /* 0x0000000235267211 */ /* 0x080fe200078208ff */
[----:B------:R-:W-:Y:S01]  /*6e10*/  STL.64 [R1+0x5b8], R30 ;  /* 0x0005b81e01007387 */ /* 0x000fe20000100a00 */
[----:B------:R-:W-:Y:S01]  /*6e20*/  LEA R40, P0, R51, R2, 0x1 ;  /* 0x0000000233287211 */ /* 0x000fe200078008ff */
[C---:B------:R-:W-:Y:S01]  /*6e30*/  IMAD R89, R4.reuse, 0x4, R87 ;  /* 0x0000000404597824 */ /* 0x040fe200078e0257 */
[-C--:B------:R-:W-:Y:S01]  /*6e40*/  LEA.HI.X.SX32 R39, R53, R0.reuse, 0x1, P1 ;  /* 0x0000000035277211 */ /* 0x080fe200008f0eff */
[----:B------:R-:W-:Y:S01]  /*6e50*/  STL.64 [R1+0x5c0], R32 ;  /* 0x0005c02001007387 */ /* 0x000fe20000100a00 */
[----:B------:R-:W-:Y:S01]  /*6e60*/  LEA.HI.X.SX32 R41, R51, R0, 0x1, P0 ;  /* 0x0000000033297211 */ /* 0x000fe200000f0eff */
[C---:B------:R-:W-:Y:S01]  /*6e70*/  IMAD R178, R3.reuse, 0x25, RZ ;  /* 0x0000002503b27824 */ /* 0x040fe200078e02ff */
[C---:B------:R-:W-:Y:S01]  /*6e80*/  LEA R91, R4.reuse, R89, 0x2 ;  /* 0x00000059045b7211 */ /* 0x040fe200078e10ff */
[----:B------:R-:W-:Y:S01]  /*6e90*/  IMAD R179, R3, 0x26, RZ ;  /* 0x0000002603b37824 */ /* 0x000fe200078e02ff */
[-C--:B0-----:R-:W-:Y:S01]  /*6ea0*/  LEA R14, P2, R43, R2.reuse, 0x1 ;  /* 0x000000022b0e7211 */ /* 0x081fe200078408ff */
[----:B------:R-:W-:Y:S01]  /*6eb0*/  IMAD R180, R3, 0x27, RZ ;  /* 0x0000002703b47824 */ /* 0x000fe200078e02ff */
[----:B------:R-:W-:Y:S01]  /*6ec0*/  LEA R42, P1, R59, R2, 0x1 ;  /* 0x000000023b2a7211 */ /* 0x000fe200078208ff */
[C---:B------:R-:W-:Y:S01]  /*6ed0*/  IMAD R93, R4.reuse, 0x4, R91 ;  /* 0x00000004045d7824 */ /* 0x040fe200078e025b */
[----:B------:R-:W-:Y:S01]  /*6ee0*/  LEA.HI.X.SX32 R15, R43, R0, 0x1, P2 ;  /* 0x000000002b0f7211 */ /* 0x000fe200010f0eff */
[----:B------:R-:W-:Y:S01]  /*6ef0*/  IMAD R181, R3, 0x28, RZ ;  /* 0x0000002803b57824 */ /* 0x000fe200078e02ff */
[----:B------:R-:W-:Y:S01]  /*6f00*/  LEA R44, P0, R57, R2, 0x1 ;  /* 0x00000002392c7211 */ /* 0x000fe200078008ff */
[C---:B------:R-:W-:Y:S01]  /*6f10*/  IMAD R95, R4.reuse, 0x4, R93 ;  /* 0x00000004045f7824 */ /* 0x040fe200078e025d */
        /* <DEDUP_REMOVED lines=8> */
[----:B------:R-:W-:Y:S01]  /*6fa0*/  LEA.HI.X.SX32 R47, R65, R0, 0x1, P1 ;  /* 0x00000000412f7211 */ /* 0x000fe200008f0eff */
[----:B------:R-:W-:Y:S01]  /*6fb0*/  STL.64 [R1+0x5a8], R36 ;  /* 0x0005a82401007387 */ /* 0x000fe20000100a00 */
[-C--:B------:R-:W-:Y:S01]  /*6fc0*/  LEA R50, P1, R71, R2.reuse, 0x1 ;  /* 0x0000000247327211 */ /* 0x080fe200078208ff */
[C---:B------:R-:W-:Y:S01]  /*6fd0*/  IMAD R7, R4.reuse, 0x4, R99 ;  /* 0x0000000404077824 */ /* 0x040fe200078e0263 */
[----:B------:R-:W-:Y:S01]  /*6fe0*/  UIADD3.64 UR8, UR10, 0x5fe, URZ ;  /* 0x000005fe0a087897 */ /* 0x000fe2000fffe03f */
[----:B0-----:R-:W-:Y:S01]  /*6ff0*/  LEA R14, P2, R49, R2, 0x1 ;  /* 0x00000002310e7211 */ /* 0x001fe200078408ff */
[----:B------:R-:W-:Y:S01]  /*7000*/  IMAD R182, R3, 0x29, RZ ;  /* 0x0000002903b67824 */ /* 0x000fe200078e02ff */
[-C--:B------:R-:W-:Y:S01]  /*7010*/  LEA.HI.X.SX32 R51, R71, R0.reuse, 0x1, P1 ;  /* 0x0000000047337211 */ /* 0x080fe200008f0eff */
[C---:B------:R-:W-:Y:S01]  /*7020*/  IMAD R5, R4.reuse, 0x4, R7 ;  /* 0x0000000404057824 */ /* 0x040fe200078e0207 */
[-C--:B------:R-:W-:Y:S01]  /*7030*/  LEA.HI.X.SX32 R15, R49, R0.reuse, 0x1, P2 ;  /* 0x00000000310f7211 */ /* 0x080fe200010f0eff */
[----:B------:R-:W-:Y:S01]  /*7040*/  IMAD R183, R3, 0x2a, RZ ;  /* 0x0000002a03b77824 */ /* 0x000fe200078e02ff */
[----:B------:R-:W-:Y:S01]  /*7050*/  LEA.HI.X.SX32 R49, R63, R0, 0x1, P0 ;  /* 0x000000003f317211 */ /* 0x000fe200000f0eff */
[C---:B------:R-:W-:Y:S01]  /*7060*/  IMAD R11, R4.reuse, 0x4, R5 ;  /* 0x00000004040b7824 */ /* 0x040fe200078e0205 */
[-C--:B------:R-:W-:Y:S01]  /*7070*/  LEA R52, P0, R69, R2.reuse, 0x1 ;  /* 0x0000000245347211 */ /* 0x080fe200078008ff */
[----:B------:R0:W-:Y:S01]  /*7080*/  STL.64 [R1+0x598], R14 ;  /* 0x0005980e01007387 */ /* 0x0001e20000100a00 */
[----:B------:R-:W-:Y:S01]  /*7090*/  LEA R54, P1, R77, R2, 0x1 ;  /* 0x000000024d367211 */ /* 0x000fe200078208ff */
[----:B------:R-:W-:Y:S01]  /*70a0*/  IMAD R188, R3, 0x2b, RZ ;  /* 0x0000002b03bc7824 */ /* 0x000fe200078e02ff */
[C---:B------:R-:W-:Y:S01]  /*70b0*/  LEA R13, R4.reuse, R11, 0x2 ;  /* 0x0000000b040d7211 */ /* 0x040fe200078e10ff */
[----:B------:R-:W-:Y:S01]  /*70c0*/  STL.64 [R1+0x588], R38 ;  /* 0x0005882601007387 */ /* 0x000fe20000100a00 */
[----:B------:R-:W-:Y:S01]  /*70d0*/  LEA.HI.X.SX32 R53, R69, R0, 0x1, P0 ;  /* 0x0000000045357211 */ /* 0x000fe200000f0eff */
[----:B------:R-:W-:Y:S01]  /*70e0*/  IMAD R189, R3, 0x2c, RZ ;  /* 0x0000002c03bd7824 */ /* 0x000fe200078e02ff */
[----:B------:R-:W-:Y:S01]  /*70f0*/  LEA R56, P0, R75, R2, 0x1 ;  /* 0x000000024b387211 */ /* 0x000fe200078008ff */
[C---:B------:R-:W-:Y:S01]  /*7100*/  IMAD R17, R4.reuse, 0x4, R13 ;  /* 0x0000000404117824 */ /* 0x040fe200078e020d */
[----:B------:R-:W-:Y:S01]  /*7110*/  STL.64 [R1+0x590], R40 ;  /* 0x0005902801007387 */ /* 0x000fe20000100a00 */
[----:B------:R-:W-:Y:S01]  /*7120*/  IMAD R190, R3, 0x2d, RZ ;  /* 0x0000002d03be7824 */ /* 0x000fe200078e02ff */
[----:B------:R-:W-:Y:S01]  /*7130*/  LEA.HI.X.SX32 R57, R75, R0, 0x1, P0 ;  /* 0x000000004b397211 */ /* 0x000fe200000f0eff */
[C---:B------:R-:W-:Y:S01]  /*7140*/  IMAD R19, R4.reuse, 0x4, R17 ;  /* 0x0000000404137824 */ /* 0x040fe200078e0211 */
[-C--:B0-----:R-:W-:Y:S01]  /*7150*/  LEA R14, P2, R55, R2.reuse, 0x1 ;  /* 0x00000002370e7211 */ /* 0x081fe200078408ff */
[----:B------:R-:W-:Y:S01]  /*7160*/  IMAD R191, R3, 0x2e, RZ ;  /* 0x0000002e03bf7824 */ /* 0x000fe200078e02ff */
[----:B------:R-:W-:Y:S01]  /*7170*/  LEA R60, P0, R81, R2, 0x1 ;  /* 0x00000002513c7211 */ /* 0x000fe200078008ff */
[C---:B------:R-:W-:Y:S01]  /*7180*/  IMAD R21, R4.reuse, 0x4, R19 ;  /* 0x0000000404157824 */ /* 0x040fe200078e0213 */
[-C--:B------:R-:W-:Y:S01]  /*7190*/  LEA.HI.X.SX32 R15, R55, R0.reuse, 0x1, P2 ;  /* 0x00000000370f7211 */ /* 0x080fe200010f0eff */
[----:B------:R-:W-:Y:S01]  /*71a0*/  IMAD R192, R3, 0x2f, RZ ;  /* 0x0000002f03c07824 */ /* 0x000fe200078e02ff */
[----:B------:R-:W-:Y:S01]  /*71b0*/  LEA.HI.X.SX32 R55, R77, R0, 0x1, P1 ;  /* 0x000000004d377211 */ /* 0x000fe200008f0eff */
[C---:B------:R-:W-:Y:S01]  /*71c0*/  IMAD R23, R4.reuse, 0x4, R21 ;  /* 0x0000000404177824 */ /* 0x040fe200078e0215 */
[----:B------:R-:W-:Y:S01]  /*71d0*/  LEA R58, P1, R83, R2, 0x1 ;  /* 0x00000002533a7211 */ /* 0x000fe200078208ff */
[----:B------:R0:W-:Y:S01]  /*71e0*/  STL.64 [R1+0x580], R14 ;  /* 0x0005800e01007387 */ /* 0x0001e20000100a00 */
[----:B------:R-:W-:Y:S01]  /*71f0*/  IMAD R193, R3, 0x30, RZ ;  /* 0x0000003003c17824 */ /* 0x000fe200078e02ff */
[----:B------:R-:W-:Y:S01]  /*7200*/  UIADD3.64 UR4, UR10, 0x600, URZ ;  /* 0x000006000a047897 */ /* 0x000fe2000fffe03f */
[C---:B------:R-:W-:Y:S01]  /*7210*/  LEA R25, R4.reuse, R23, 0x2 ;  /* 0x0000001704197211 */ /* 0x040fe200078e10ff */
[----:B------:R-:W-:Y:S01]  /*7220*/  STL.64 [R1+0x570], R42 ;  /* 0x0005702a01007387 */ /* 0x000fe20000100a00 */
[----:B------:R-:W-:Y:S01]  /*7230*/  LEA.HI.X.SX32 R59, R83, R0, 0x1, P1 ;  /* 0x00000000533b7211 */ /* 0x000fe200008f0eff */
[----:B------:R-:W-:Y:S01]  /*7240*/  IMAD R194, R3, 0x31, RZ ;  /* 0x0000003103c27824 */ /* 0x000fe200078e02ff */
[----:B------:R-:W-:Y:S01]  /*7250*/  LEA R62, P1, R89, R2, 0x1 ;  /* 0x00000002593e7211 */ /* 0x000fe200078208ff */
[----:B------:R-:W-:Y:S01]  /*7260*/  STL.64 [R1+0x578], R44 ;  /* 0x0005782c01007387 */ /* 0x000fe20000100a00 */
[----:B------:R-:W-:Y:S01]  /*7270*/  IMAD R27, R4, 0x4, R25 ;  /* 0x00000004041b7824 */ /* 0x000fe200078e0219 */
[----:B------:R-:W-:-:S02]  /*7280*/  CS2R R74, SRZ ;  /* 0x00000000004a7805 */ /* 0x000fc4000001ff00 */
[----:B------:R-:W-:Y:S01]  /*7290*/  LEA.HI.X.SX32 R63, R89, R0, 0x1, P1 ;  /* 0x00000000593f7211 */ /* 0x000fe200008f0eff */
[----:B------:R-:W-:Y:S01]  /*72a0*/  IMAD R195, R3, 0x32, RZ ;  /* 0x0000003203c37824 */ /* 0x000fe200078e02ff */
[-C--:B0-----:R-:W-:Y:S01]  /*72b0*/  LEA R14, P2, R61, R2.reuse, 0x1 ;  /* 0x000000023d0e7211 */ /* 0x081fe200078408ff */
[C---:B------:R-:W-:Y:S01]  /*72c0*/  IMAD R29, R4.reuse, 0x4, R27 ;  /* 0x00000004041d7824 */ /* 0x040fe200078e021b */
[----:B------:R-:W-:Y:S01]  /*72d0*/  LEA R66, P1, R95, R2, 0x1 ;  /* 0x000000025f427211 */ /* 0x000fe200078208ff */
[----:B------:R-:W-:Y:S01]  /*72e0*/  IMAD R196, R3, 0x33, RZ ;  /* 0x0000003303c47824 */ /* 0x000fe200078e02ff */
[-C--:B------:R-:W-:Y:S01]  /*72f0*/  LEA.HI.X.SX32 R15, R61, R0.reuse, 0x1, P2 ;  /* 0x000000003d0f7211 */ /* 0x080fe200010f0eff */
[C---:B------:R-:W-:Y:S01]  /*7300*/  IMAD R31, R4.reuse, 0x4, R29 ;  /* 0x00000004041f7824 */ /* 0x040fe200078e021d */
[----:B------:R-:W-:Y:S01]  /*7310*/  LEA.HI.X.SX32 R61, R81, R0, 0x1, P0 ;  /* 0x00000000513d7211 */ /* 0x000fe200000f0eff */
[----:B------:R-:W-:Y:S01]  /*7320*/  IMAD R197, R3, 0x34, RZ ;  /* 0x0000003403c57824 */ /* 0x000fe200078e02ff */
[----:B------:R-:W-:Y:S01]  /*7330*/  LEA R64, P0, R87, R2, 0x1 ;  /* 0x0000000257407211 */ /* 0x000fe200078008ff */
[----:B------:R0:W-:Y:S01]  /*7340*/  STL.64 [R1+0x568], R14 ;  /* 0x0005680e01007387 */ /* 0x0001e20000100a00 */
[----:B------:R-:W-:Y:S01]  /*7350*/  IMAD R33, R4, 0x4, R31 ;  /* 0x0000000404217824 */ /* 0x000fe200078e021f */
[----:B------:R-:W-:-:S02]  /*7360*/  CS2R R76, SRZ ;  /* 0x00000000004c7805 */ /* 0x000fc4000001ff00 */
[----:B------:R-:W-:Y:S01]  /*7370*/  LEA.HI.X.SX32 R65, R87, R0, 0x1, P0 ;  /* 0x0000000057417211 */ /* 0x000fe200000f0eff */
[----:B------:R-:W-:Y:S01]  /*7380*/  STL.64 [R1+0x558], R46 ;  /* 0x0005582e01007387 */ /* 0x000fe20000100a00 */
[----:B------:R-:W-:Y:S01]  /*7390*/  LEA R68, P0, R93, R2, 0x1 ;  /* 0x000000025d447211 */ /* 0x000fe200078008ff */
[----:B------:R-:W-:Y:S01]  /*73a0*/  IMAD R198, R3, 0x35, RZ ;  /* 0x0000003503c67824 */ /* 0x000fe200078e02ff */
[C---:B------:R-:W-:Y:S01]  /*73b0*/  LEA R35, R4.reuse, R33, 0x2 ;  /* 0x0000002104237211 */ /* 0x040fe200078e10ff */
[----:B------:R-:W-:Y:S01]  /*73c0*/  STL.64 [R1+0x560], R48 ;  /* 0x0005603001007387 */ /* 0x000fe20000100a00 */
[----:B------:R-:W-:Y:S01]  /*73d0*/  LEA.HI.X.SX32 R69, R93, R0, 0x1, P0 ;  /* 0x000000005d457211 */ /* 0x000fe200000f0eff */
[----:B------:R-:W-:Y:S01]  /*73e0*/  IMAD R199, R3, 0x36, RZ ;  /* 0x0000003603c77824 */ /* 0x000fe200078e02ff */
[-C--:B------:R-:W-:Y:S01]  /*73f0*/  LEA R72, P0, R99, R2.reuse, 0x1 ;  /* 0x0000000263487211 */ /* 0x080fe200078008ff */
[C---:B------:R-:W-:Y:S01]  /*7400*/  IMAD R37, R4.reuse, 0x4, R35 ;  /* 0x0000000404257824 */ /* 0x040fe200078e0223 */
[----:B0-----:R-:W-:Y:S01]  /*7410*/  LEA R14, P2, R67, R2, 0x1 ;  /* 0x00000002430e7211 */ /* 0x001fe200078408ff */
[----:B------:R-:W-:Y:S01]  /*7420*/  IMAD R200, R3, 0x37, RZ ;  /* 0x0000003703c87824 */ /* 0x000fe200078e02ff */
[----:B------:R-:W-:Y:S01]  /*7430*/  CS2R R80, SRZ ;  /* 0x0000000000507805 */ /* 0x000fe2000001ff00 */
        /* <DEDUP_REMOVED lines=8> */
[----:B------:R-:W-:Y:S01]  /*74c0*/  CS2R R82, SRZ ;  /* 0x0000000000527805 */ /* 0x000fe2000001ff00 */
[C---:B------:R-:W-:Y:S01]  /*74d0*/  IMAD R43, R4.reuse, 0x4, R41 ;  /* 0x00000004042b7824 */ /* 0x040fe200078e0229 */
[----:B------:R1:W-:Y:S01]  /*74e0*/  STL.64 [R1+0x540], R50 ;  /* 0x0005403201007387 */ /* 0x0003e20000100a00 */
[----:B------:R-:W-:Y:S01]  /*74f0*/  LEA.HI.X.SX32 R71, R7, R0, 0x1, P1 ;  /* 0x0000000007477211 */ /* 0x000fe200008f0eff */
[C---:B------:R-:W-:Y:S01]  /*7500*/  IMAD R203, R3.reuse, 0x3a, RZ ;  /* 0x0000003a03cb7824 */ /* 0x040fe200078e02ff */
[----:B------:R-:W-:Y:S01]  /*7510*/  CS2R R86, SRZ ;  /* 0x0000000000567805 */ /* 0x000fe2000001ff00 */
[----:B------:R2:W-:Y:S01]  /*7520*/  STL.64 [R1+0x548], R52 ;  /* 0x0005483401007387 */ /* 0x0005e20000100a00 */
[----:B------:R-:W-:Y:S01]  /*7530*/  LEA R45, R4, R43, 0x2 ;  /* 0x0000002b042d7211 */ /* 0x000fe200078e10ff */
[----:B------:R-:W-:Y:S01]  /*7540*/  IMAD R204, R3, 0x3b, RZ ;  /* 0x0000003b03cc7824 */ /* 0x000fe200078e02ff */
[----:B------:R-:W-:-:S02]  /*7550*/  CS2R R88, SRZ ;  /* 0x0000000000587805 */ /* 0x000fc4000001ff00 */
        /* <DEDUP_REMOVED lines=8> */
[----:B------:R-:W-:Y:S01]  /*75e0*/  CS2R R94, SRZ ;  /* 0x00000000005e7805 */ /* 0x000fe2000001ff00 */
[----:B------:R0:W-:Y:S01]  /*75f0*/  STL.64 [R1+0x538], R14 ;  /* 0x0005380e01007387 */ /* 0x0001e20000100a00 */
[C---:B------:R-:W-:Y:S01]  /*7600*/  IMAD R207, R3.reuse, 0x3e, RZ ;  /* 0x0000003e03cf7824 */ /* 0x040fe200078e02ff */
[----:B------:R-:W-:Y:S01]  /*7610*/  CS2R R98, SRZ ;  /* 0x0000000000627805 */ /* 0x000fe2000001ff00 */
[C---:B-1----:R-:W-:Y:S01]  /*7620*/  IMAD R51, R4.reuse, 0x4, R49 ;  /* 0x0000000404337824 */ /* 0x042fe200078e0231 */
[----:B------:R1:W-:Y:S01]  /*7630*/  STL.64 [R1+0x528], R54 ;  /* 0x0005283601007387 */ /* 0x0003e20000100a00 */
[----:B------:R-:W-:Y:S01]  /*7640*/  IMAD R208, R3, 0x3f, RZ ;  /* 0x0000003f03d07824 */ /* 0x000fe200078e02ff */
[----:B------:R-:W-:Y:S01]  /*7650*/  CS2R R100, SRZ ;  /* 0x0000000000647805 */ /* 0x000fe2000001ff00 */
[----:B--2---:R-:W-:Y:S01]  /*7660*/  IMAD R53, R4, 0x4, R51 ;  /* 0x0000000404357824 */ /* 0x004fe200078e0233 */
[----:B------:R2:W-:Y:S01]  /*7670*/  STL.64 [R1+0x530], R56 ;  /* 0x0005303801007387 */ /* 0x0005e20000100a00 */
[----:B------:R-:W-:-:S02]  /*7680*/  CS2R R102, SRZ ;  /* 0x0000000000667805 */ /* 0x000fc4000001ff00 */
[----:B------:R-:W-:Y:S01]  /*7690*/  CS2R R104, SRZ ;  /* 0x0000000000687805 */ /* 0x000fe2000001ff00 */
[----:B------:R-:W-:Y:S01]  /*76a0*/  UIADD3.64 UR8, UR10, 0x602, URZ ;  /* 0x000006020a087897 */ /* 0x000fe2000fffe03f */
[C---:B0-----:R-:W-:Y:S01]  /*76b0*/  LEA R14, P2, R79.reuse, R2, 0x1 ;  /* 0x000000024f0e7211 */ /* 0x041fe200078408ff */
[----:B------:R-:W-:Y:S02]  /*76c0*/  UIADD3.64 UR4, UR10, 0x604, URZ ;  /* 0x000006040a047897 */ /* 0x000fe4000fffe03f */
[----:B------:R-:W-:Y:S01]  /*76d0*/  UIADD3.64 UR8, UR10, 0x9fe, URZ ;  /* 0x000009fe0a087897 */ /* 0x000fe2000fffe03f */
[----:B------:R-:W-:Y:S02]  /*76e0*/  LEA.HI.X.SX32 R15, R79, R0, 0x1, P2 ;  /* 0x000000004f0f7211 */ /* 0x000fe400010f0eff */
[----:B------:R-:W-:Y:S02]  /*76f0*/  CS2R R78, SRZ ;  /* 0x00000000004e7805 */ /* 0x000fe4000001ff00 */
[----:B-1----:R-:W-:Y:S01]  /*7700*/  LEA R55, R4, R53, 0x2 ;  /* 0x0000003504377211 */ /* 0x002fe200078e10ff */
[----:B------:R-:W-:Y:S01]  /*7710*/  UIADD3.64 UR4, UR10, 0xa00, URZ ;  /* 0x00000a000a047897 */ /* 0x000fe2000fffe03f */
[----:B------:R0:W-:Y:S01]  /*7720*/  STL.64 [R1+0x520], R14 ;  /* 0x0005200e01007387 */ /* 0x0001e20000100a00 */
[----:B------:R-:W-:-:S02]  /*7730*/  UIADD3.64 UR8, UR10, 0xa02, URZ ;  /* 0x00000a020a087897 */ /* 0x000fc4000fffe03f */
[----:B--2---:R-:W-:Y:S01]  /*7740*/  IMAD R57, R4, 0x4, R55 ;  /* 0x0000000404397824 */ /* 0x004fe200078e0237 */
[----:B------:R-:W-:Y:S01]  /*7750*/  UIADD3.64 UR4, UR10, 0xa04, URZ ;  /* 0x00000a040a047897 */ /* 0x000fe2000fffe03f */
[----:B------:R1:W-:Y:S01]  /*7760*/  STL.64 [R1+0x510], R58 ;  /* 0x0005103a01007387 */ /* 0x0003e20000100a00 */
[----:B------:R-:W-:Y:S02]  /*7770*/  UIADD3.64 UR14, UR10, 0x2, URZ ;  /* 0x000000020a0e7897 */ /* 0x000fe4000fffe03f */
[----:B------:R-:W-:Y:S01]  /*7780*/  UIADD3.64 UR18, UR10, 0x4, URZ ;  /* 0x000000040a127897 */ /* 0x000fe2000fffe03f */
[----:B------:R2:W-:Y:S01]  /*7790*/  STL.64 [R1+0x518], R60 ;  /* 0x0005183c01007387 */ /* 0x0005e20000100a00 */
[----:B------:R-:W-:Y:S02]  /*77a0*/  UIADD3.64 UR22, UR10, 0x7fe, URZ ;  /* 0x000007fe0a167897 */ /* 0x000fe4000fffe03f */
[----:B------:R-:W-:Y:S01]  /*77b0*/  UIADD3.64 UR26, UR10, 0x800, URZ ;  /* 0x000008000a1a7897 */ /* 0x000fe2000fffe03f */
[----:B0-----:R-:W-:Y:S01]  /*77c0*/  LEA R14, P2, R85, R2, 0x1 ;  /* 0x00000002550e7211 */ /* 0x001fe200078408ff */
[----:B------:R-:W-:-:S02]  /*77d0*/  UIADD3.64 UR30, UR10, 0x802, URZ ;  /* 0x000008020a1e7897 */ /* 0x000fc4000fffe03f */
[----:B------:R-:W-:Y:S01]  /*77e0*/  UIADD3.64 UR34, UR10, 0x804, URZ ;  /* 0x000008040a227897 */ /* 0x000fe2000fffe03f */
[----:B------:R-:W-:Y:S01]  /*77f0*/  LEA.HI.X.SX32 R15, R85, R0, 0x1, P2 ;  /* 0x00000000550f7211 */ /* 0x000fe200010f0eff */
[C---:B-1----:R-:W-:Y:S01]  /*7800*/  IMAD R59, R4.reuse, 0x4, R57 ;  /* 0x00000004043b7824 */ /* 0x042fe200078e0239 */
[----:B------:R-:W-:Y:S01]  /*7810*/  CS2R R84, SRZ ;  /* 0x0000000000547805 */ /* 0x000fe2000001ff00 */
[----:B------:R-:W-:Y:S02]  /*7820*/  UIADD3.64 UR8, UR10, 0xbfe, URZ ;  /* 0x00000bfe0a087897 */ /* 0x000fe4000fffe03f */
[----:B------:R0:W-:Y:S01]  /*7830*/  STL.64 [R1+0x508], R14 ;  /* 0x0005080e01007387 */ /* 0x0001e20000100a00 */
[----:B--2---:R-:W-:Y:S01]  /*7840*/  IMAD R61, R4, 0x4, R59 ;  /* 0x00000004043d7824 */ /* 0x004fe200078e023b */
[----:B------:R-:W-:Y:S02]  /*7850*/  UIADD3.64 UR4, UR10, 0xc00, URZ ;  /* 0x00000c000a047897 */ /* 0x000fe4000fffe03f */
[----:B------:R1:W-:Y:S01]  /*7860*/  STL.64 [R1+0x4f8], R62 ;  /* 0x0004f83e01007387 */ /* 0x0003e20000100a00 */
[----:B------:R-:W-:-:S02]  /*7870*/  UIADD3.64 UR38, UR10, 0xc02, URZ ;  /* 0x00000c020a267897 */ /* 0x000fc4000fffe03f */
[----:B------:R-:W-:Y:S01]  /*7880*/  UIADD3.64 UR42, UR10, 0xc04, URZ ;  /* 0x00000c040a2a7897 */ /* 0x000fe2000fffe03f */
[----:B------:R2:W-:Y:S01]  /*7890*/  STL.64 [R1+0x500], R64 ;  /* 0x0005004001007387 */ /* 0x0005e20000100a00 */
[----:B------:R-:W-:Y:S02]  /*78a0*/  UIADD3.64 UR46, UR10, 0xdfe, URZ ;  /* 0x00000dfe0a2e7897 */ /* 0x000fe4000fffe03f */
[----:B------:R-:W-:Y:S01]  /*78b0*/  UIADD3.64 UR50, UR10, 0xe00, URZ ;  /* 0x00000e000a327897 */ /* 0x000fe2000fffe03f */
[C---:B0-----:R-:W-:Y:S01]  /*78c0*/  LEA R14, P2, R91.reuse, R2, 0x1 ;  /* 0x000000025b0e7211 */ /* 0x041fe200078408ff */
[----:B------:R-:W-:Y:S02]  /*78d0*/  UIADD3.64 UR54, UR10, 0xe02, URZ ;  /* 0x00000e020a367897 */ /* 0x000fe4000fffe03f */
[----:B------:R-:W-:Y:S01]  /*78e0*/  UIADD3.64 UR58, UR10, 0xe04, URZ ;  /* 0x00000e040a3a7897 */ /* 0x000fe2000fffe03f */
[----:B------:R-:W-:Y:S01]  /*78f0*/  LEA.HI.X.SX32 R15, R91, R0, 0x1, P2 ;  /* 0x000000005b0f7211 */ /* 0x000fe200010f0eff */
[----:B-1----:R-:W-:Y:S01]  /*7900*/  IMAD R63, R4, 0x4, R61 ;  /* 0x00000004043f7824 */ /* 0x002fe200078e023d */
[----:B------:R-:W-:-:S03]  /*7910*/  CS2R R90, SRZ ;  /* 0x00000000005a7805 */ /* 0x000fc6000001ff00 */
[----:B------:R0:W-:Y:S01]  /*7920*/  STL.64 [R1+0x4f0], R14 ;  /* 0x0004f00e01007387 */ /* 0x0001e20000100a00 */
[----:B--2---:R-:W-:-:S03]  /*7930*/  LEA R65, R4, R63, 0x2 ;  /* 0x0000003f04417211 */ /* 0x004fc600078e10ff */
[----:B------:R1:W-:Y:S04]  /*7940*/  STL.64 [R1+0x4e0], R66 ;  /* 0x0004e04201007387 */ /* 0x0003e80000100a00 */
[----:B------:R2:W-:Y:S01]  /*7950*/  STL.64 [R1+0x4e8], R68 ;  /* 0x0004e84401007387 */ /* 0x0005e20000100a00 */
[----:B0-----:R-:W-:-:S04]  /*7960*/  LEA R14, P2, R97, R2, 0x1 ;  /* 0x00000002610e7211 */ /* 0x001fc800078408ff */
[----:B------:R-:W-:Y:S01]  /*7970*/  LEA.HI.X.SX32 R15, R97, R0, 0x1, P2 ;  /* 0x00000000610f7211 */ /* 0x000fe200010f0eff */
[----:B-1----:R-:W-:Y:S01]  /*7980*/  IMAD R67, R4, 0x4, R65 ;  /* 0x0000000404437824 */ /* 0x002fe200078e0241 */
[----:B------:R-:W-:-:S03]  /*7990*/  CS2R R96, SRZ ;  /* 0x0000000000607805 */ /* 0x000fc6000001ff00 */
[----:B------:R0:W-:Y:S01]  /*79a0*/  STL.64 [R1+0x4d8], R14 ;  /* 0x0004d80e01007387 */ /* 0x0001e20000100a00 */
[----:B--2---:R-:W-:-:S03]  /*79b0*/  IMAD R69, R4, 0x4, R67 ;  /* 0x0000000404457824 */ /* 0x004fc600078e0243 */
[----:B------:R1:W-:Y:S04]  /*79c0*/  STL.64 [R1+0x4d0], R72 ;  /* 0x0004d04801007387 */ /* 0x0003e80000100a00 */
[----:B------:R2:W-:Y:S01]  /*79d0*/  STL.64 [R1+0x4c8], R70 ;  /* 0x0004c84601007387 */ /* 0x0005e20000100a00 */
[----:B0-----:R-:W-:-:S04]  /*79e0*/  LEA R14, P2, R5, R2, 0x1 ;  /* 0x00000002050e7211 */ /* 0x001fc800078408ff */
[----:B------:R-:W-:Y:S01]  /*79f0*/  LEA.HI.X.SX32 R15, R5, R0, 0x1, P2 ;  /* 0x00000000050f7211 */ /* 0x000fe200010f0eff */
[C---:B------:R-:W-:Y:S01]  /*7a00*/  IMAD R5, R4.reuse, 0x4, R69 ;  /* 0x0000000404057824 */ /* 0x040fe200078e0245 */
[-C--:B-1----:R-:W-:Y:S02]  /*7a10*/  LEA R72, P0, R11, R2.reuse, 0x1 ;  /* 0x000000020b487211 */ /* 0x082fe400078008ff */
[----:B--2---:R-:W-:Y:S01]  /*7a20*/  LEA R70, P1, R13, R2, 0x1 ;  /* 0x000000020d467211 */ /* 0x004fe200078208ff */
[----:B------:R0:W-:Y:S01]  /*7a30*/  STL.64 [R1+0x4c0], R14 ;  /* 0x0004c00e01007387 */ /* 0x0001e20000100a00 */
[-C--:B------:R-:W-:Y:S01]  /*7a40*/  LEA.HI.X.SX32 R73, R11, R0.reuse, 0x1, P0 ;  /* 0x000000000b497211 */ /* 0x080fe200000f0eff */
[----:B------:R-:W-:Y:S01]  /*7a50*/  IMAD R7, R4, 0x4, R5 ;  /* 0x0000000404077824 */ /* 0x000fe200078e0205 */
[----:B------:R-:W-:-:S03]  /*7a60*/  LEA.HI.X.SX32 R71, R13, R0, 0x1, P1 ;  /* 0x000000000d477211 */ /* 0x000fc600008f0eff */
[----:B------:R1:W-:Y:S01]  /*7a70*/  STL.64 [R1+0x4b8], R72 ;  /* 0x0004b84801007387 */ /* 0x0003e20000100a00 */
[----:B------:R-:W-:-:S03]  /*7a80*/  LEA R11, R4, R7, 0x2 ;  /* 0x00000007040b7211 */ /* 0x000fc600078e10ff */
[----:B------:R2:W-:Y:S01]  /*7a90*/  STL.64 [R1+0x4b0], R70 ;  /* 0x0004b04601007387 */ /* 0x0005e20000100a00 */
[----:B0-----:R-:W-:Y:S01]  /*7aa0*/  LEA R14, P2, R17, R2, 0x1 ;  /* 0x00000002110e7211 */ /* 0x001fe200078408ff */
[----:B------:R-:W-:-:S03]  /*7ab0*/  IMAD R13, R4, 0x4, R11 ;  /* 0x00000004040d7824 */ /* 0x000fc600078e020b */
[----:B------:R-:W-:Y:S01]  /*7ac0*/  LEA.HI.X.SX32 R15, R17, R0, 0x1, P2 ;  /* 0x00000000110f7211 */ /* 0x000fe200010f0eff */
[----:B------:R-:W-:Y:S01]  /*7ad0*/  IMAD R17, R4, 0x4, R13 ;  /* 0x0000000404117824 */ /* 0x000fe200078e020d */
[----:B-1----:R-:W-:-:S03]  /*7ae0*/  LEA R72, P0, R19, R2, 0x1 ;  /* 0x0000000213487211 */ /* 0x002fc600078008ff */
[----:B------:R0:W-:Y:S01]  /*7af0*/  STL.64 [R1+0x4a8], R14 ;  /* 0x0004a80e01007387 */ /* 0x0001e20000100a00 */
[----:B--2---:R-:W-:Y:S02]  /*7b00*/  LEA R70, P1, R21, R2, 0x1 ;  /* 0x0000000215467211 */ /* 0x004fe400078208ff */
[-C--:B------:R-:W-:Y:S01]  /*7b10*/  LEA.HI.X.SX32 R73, R19, R0.reuse, 0x1, P0 ;  /* 0x0000000013497211 */ /* 0x080fe200000f0eff */
[----:B------:R-:W-:Y:S01]  /*7b20*/  IMAD R19, R4, 0x4, R17 ;  /* 0x0000000404137824 */ /* 0x000fe200078e0211 */
[----:B------:R-:W-:Y:S02]  /*7b30*/  LEA.HI.X.SX32 R71, R21, R0, 0x1, P1 ;  /* 0x0000000015477211 */ /* 0x000fe400008f0eff */
[C---:B------:R-:W-:Y:S01]  /*7b40*/  LEA R20, P1, R27.reuse, R2, 0x1 ;  /* 0x000000021b147211 */ /* 0x040fe200078208ff */
[----:B------:R1:W-:Y:S03]  /*7b50*/  STL.64 [R1+0x4a0], R72 ;  /* 0x0004a04801007387 */ /* 0x0003e60000100a00 */
[----:B------:R-:W-:Y:S01]  /*7b60*/  LEA.HI.X.SX32 R21, R27, R0, 0x1, P1 ;  /* 0x000000001b157211 */ /* 0x000fe200008f0eff */
[----:B------:R2:W-:Y:S01]  /*7b70*/  STL.64 [R1+0x498], R70 ;  /* 0x0004984601007387 */ /* 0x0005e20000100a00 */
[----:B0-----:R-:W-:-:S02]  /*7b80*/  LEA R14, P2, R23, R2, 0x1 ;  /* 0x00000002170e7211 */ /* 0x001fc400078408ff */
[----:B------:R-:W-:Y:S02]  /*7b90*/  LEA R24, P1, R33, R2, 0x1 ;  /* 0x0000000221187211 */ /* 0x000fe400078208ff */
[----:B------:R-:W-:Y:S02]  /*7ba0*/  LEA.HI.X.SX32 R15, R23, R0, 0x1, P2 ;  /* 0x00000000170f7211 */ /* 0x000fe400010f0eff */
[----:B-1----:R-:W-:-:S03]  /*7bb0*/  CS2R R72, SRZ ;  /* 0x0000000000487805 */ /* 0x002fc6000001ff00 */
[----:B------:R0:W-:Y:S01]  /*7bc0*/  STL.64 [R1+0x490], R14 ;  /* 0x0004900e01007387 */ /* 0x0001e20000100a00 */
[----:B--2---:R-:W-:-:S03]  /*7bd0*/  LEA R70, P0, R25, R2, 0x1 ;  /* 0x0000000219467211 */ /* 0x004fc600078008ff */
[----:B------:R1:W-:Y:S01]  /*7be0*/  STL.64 [R1+0x480], R20 ;  /* 0x0004801401007387 */ /* 0x0003e20000100a00 */
[----:B------:R-:W-:Y:S02]  /*7bf0*/  LEA.HI.X.SX32 R71, R25, R0, 0x1, P0 ;  /* 0x0000000019477211 */ /* 0x000fe400000f0eff */
[----:B------:R-:W-:Y:S02]  /*7c00*/  LEA R26, P0, R31, R2, 0x1 ;  /* 0x000000021f1a7211 */ /* 0x000fe400078008ff */
[----:B------:R-:W-:Y:S01]  /*7c10*/  LEA.HI.X.SX32 R25, R33, R0, 0x1, P1 ;  /* 0x0000000021197211 */ /* 0x000fe200008f0eff */
[----:B------:R2:W-:Y:S01]  /*7c20*/  STL.64 [R1+0x488], R70 ;  /* 0x0004884601007387 */ /* 0x0005e20000100a00 */
[----:B0-----:R-:W-:Y:S02]  /*7c30*/  LEA R14, P2, R29, R2, 0x1 ;  /* 0x000000021d0e7211 */ /* 0x001fe400078408ff */
[-C--:B------:R-:W-:Y:S02]  /*7c40*/  LEA.HI.X.SX32 R27, R31, R0.reuse, 0x1, P0 ;  /* 0x000000001f1b7211 */ /* 0x080fe400000f0eff */
[----:B------:R-:W-:Y:S01]  /*7c50*/  LEA.HI.X.SX32 R15, R29, R0, 0x1, P2 ;  /* 0x000000001d0f7211 */ /* 0x000fe200010f0eff */
[----:B-1----:R-:W-:Y:S01]  /*7c60*/  IMAD R21, R4, 0x4, R19 ;  /* 0x0000000404157824 */ /* 0x002fe200078e0213 */
[----:B------:R-:W-:-:S02]  /*7c70*/  LEA R28, P1, R39, R2, 0x1 ;  /* 0x00000002271c7211 */ /* 0x000fc400078208ff */
[----:B------:R-:W-:Y:S01]  /*7c80*/  LEA R30, P0, R37, R2, 0x1 ;  /* 0x00000002251e7211 */ /* 0x000fe200078008ff */
[----:B------:R0:W-:Y:S01]  /*7c90*/  STL.64 [R1+0x478], R14 ;  /* 0x0004780e01007387 */ /* 0x0001e20000100a00 */
[-C--:B------:R-:W-:Y:S02]  /*7ca0*/  LEA.HI.X.SX32 R29, R39, R0.reuse, 0x1, P1 ;  /* 0x00000000271d7211 */ /* 0x080fe400008f0eff */
[----:B--2---:R-:W-:Y:S02]  /*7cb0*/  CS2R R70, SRZ ;  /* 0x0000000000467805 */ /* 0x004fe4000001ff00 */
[----:B------:R-:W-:Y:S01]  /*7cc0*/  LEA.HI.X.SX32 R31, R37, R0, 0x1, P0 ;  /* 0x00000000251f7211 */ /* 0x000fe200000f0eff */
[----:B------:R1:W-:Y:S01]  /*7cd0*/  STL.64 [R1+0x468], R24 ;  /* 0x0004681801007387 */ /* 0x0003e20000100a00 */
[-C--:B------:R-:W-:Y:S02]  /*7ce0*/  LEA R32, P1, R45, R2.reuse, 0x1 ;  /* 0x000000022d207211 */ /* 0x080fe400078208ff */
[----:B------:R-:W-:Y:S01]  /*7cf0*/  LEA R34, P0, R43, R2, 0x1 ;  /* 0x000000022b227211 */ /* 0x000fe200078008ff */
[----:B------:R2:W-:Y:S01]  /*7d00*/  STL.64 [R1+0x470], R26 ;  /* 0x0004701a01007387 */ /* 0x0005e20000100a00 */
[----:B------:R-:W-:-:S02]  /*7d10*/  LEA.HI.X.SX32 R33, R45, R0, 0x1, P1 ;  /* 0x000000002d217211 */ /* 0x000fc400008f0eff */
[-C--:B------:R-:W-:Y:S02]  /*7d20*/  LEA R36, P1, R51, R2.reuse, 0x1 ;  /* 0x0000000233247211 */ /* 0x080fe400078208ff */
[C---:B0-----:R-:W-:Y:S02]  /*7d30*/  LEA R14, P2, R35.reuse, R2, 0x1 ;  /* 0x00000002230e7211 */ /* 0x041fe400078408ff */
[C---:B------:R-:W-:Y:S02]  /*7d40*/  LEA R23, R4.reuse, R21, 0x2 ;  /* 0x0000001504177211 */ /* 0x040fe400078e10ff */
[-C--:B------:R-:W-:Y:S02]  /*7d50*/  LEA.HI.X.SX32 R15, R35, R0.reuse, 0x1, P2 ;  /* 0x00000000230f7211 */ /* 0x080fe400010f0eff */
[----:B------:R-:W-:Y:S01]  /*7d60*/  LEA.HI.X.SX32 R35, R43, R0, 0x1, P0 ;  /* 0x000000002b237211 */ /* 0x000fe200000f0eff */
[C---:B-1----:R-:W-:Y:S01]  /*7d70*/  IMAD R25, R4.reuse, 0x4, R23 ;  /* 0x0000000404197824 */ /* 0x042fe200078e0217 */
[----:B------:R-:W-:Y:S01]  /*7d80*/  LEA R38, P0, R49, R2, 0x1 ;  /* 0x0000000231267211 */ /* 0x000fe200078008ff */
[----:B------:R0:W-:Y:S01]  /*7d90*/  STL.64 [R1+0x460], R14 ;  /* 0x0004600e01007387 */ /* 0x0001e20000100a00 */
[-C--:B------:R-:W-:Y:S01]  /*7da0*/  LEA.HI.X.SX32 R37, R51, R0.reuse, 0x1, P1 ;  /* 0x0000000033257211 */ /* 0x080fe200008f0eff */
[----:B--2---:R-:W-:Y:S01]  /*7db0*/  IMAD R27, R4, 0x4, R25 ;  /* 0x00000004041b7824 */ /* 0x004fe200078e0219 */
[----:B------:R-:W-:Y:S01]  /*7dc0*/  LEA.HI.X.SX32 R39, R49, R0, 0x1, P0 ;  /* 0x0000000031277211 */ /* 0x000fe200000f0eff */
[----:B------:R1:W-:Y:S01]  /*7dd0*/  STL.64 [R1+0x450], R28 ;  /* 0x0004501c01007387 */ /* 0x0003e20000100a00 */
[----:B------:R-:W-:-:S02]  /*7de0*/  LEA R40, P1, R57, R2, 0x1 ;  /* 0x0000000239287211 */ /* 0x000fc400078208ff */
[C---:B------:R-:W-:Y:S01]  /*7df0*/  LEA R42, P0, R55.reuse, R2, 0x1 ;  /* 0x00000002372a7211 */ /* 0x040fe200078008ff */
[----:B------:R2:W-:Y:S03]  /*7e00*/  STL.64 [R1+0x458], R30 ;  /* 0x0004581e01007387 */ /* 0x0005e60000100a00 */
[----:B------:R-:W-:Y:S02]  /*7e10*/  LEA.HI.X.SX32 R43, R55, R0, 0x1, P0 ;  /* 0x00000000372b7211 */ /* 0x000fe400000f0eff */
[-C--:B0-----:R-:W-:Y:S02]  /*7e20*/  LEA R14, P2, R41, R2.reuse, 0x1 ;  /* 0x00000002290e7211 */ /* 0x081fe400078408ff */
[----:B------:R-:W-:Y:S01]  /*7e30*/  LEA R46, P0, R61, R2, 0x1 ;  /* 0x000000023d2e7211 */ /* 0x000fe200078008ff */
[----:B-1----:R-:W-:Y:S01]  /*7e40*/  IMAD R29, R4, 0x4, R27 ;  /* 0x00000004041d7824 */ /* 0x002fe200078e021b */
[----:B------:R-:W-:-:S02]  /*7e50*/  LEA.HI.X.SX32 R15, R41, R0, 0x1, P2 ;  /* 0x00000000290f7211 */ /* 0x000fc400010f0eff */
[----:B------:R-:W-:Y:S01]  /*7e60*/  LEA.HI.X.SX32 R41, R57, R0, 0x1, P1 ;  /* 0x0000000039297211 */ /* 0x000fe200008f0eff */
[----:B--2---:R-:W-:Y:S01]  /*7e70*/  IMAD R31, R4, 0x4, R29 ;  /* 0x00000004041f7824 */ /* 0x004fe200078e021d */
[C---:B------:R-:W-:Y:S01]  /*7e80*/  LEA R44, P1, R63.reuse, R2, 0x1 ;  /* 0x000000023f2c7211 */ /* 0x040fe200078208ff */
[----:B------:R0:W-:Y:S03]  /*7e90*/  STL.64 [R1+0x448], R14 ;  /* 0x0004480e01007387 */ /* 0x0001e60000100a00 */
[----:B------:R-:W-:Y:S01]  /*7ea0*/  LEA.HI.X.SX32 R45, R63, R0, 0x1, P1 ;  /* 0x000000003f2d7211 */ /* 0x000fe200008f0eff */
[----:B------:R1:W-:Y:S01]  /*7eb0*/  STL.64 [R1+0x438], R32 ;  /* 0x0004382001007387 */ /* 0x0003e20000100a00 */
[C---:B------:R-:W-:Y:S02]  /*7ec0*/  LEA R48, P1, R69.reuse, R2, 0x1 ;  /* 0x0000000245307211 */ /* 0x040fe400078208ff */
[----:B------:R-:W-:Y:S01]  /*7ed0*/  CS2R R62, SRZ ;  /* 0x00000000003e7805 */ /* 0x000fe2000001ff00 */
[----:B------:R2:W-:Y:S01]  /*7ee0*/  STL.64 [R1+0x440], R34 ;  /* 0x0004402201007387 */ /* 0x0005e20000100a00 */
[----:B------:R-:W-:-:S02]  /*7ef0*/  LEA.HI.X.SX32 R49, R69, R0, 0x1, P1 ;  /* 0x0000000045317211 */ /* 0x000fc400008f0eff */
[----:B------:R-:W-:Y:S02]  /*7f00*/  CS2R R68, SRZ ;  /* 0x0000000000447805 */ /* 0x000fe4000001ff00 */
[----:B0-----:R-:W-:-:S04]  /*7f10*/  LEA R14, P2, R47, R2, 0x1 ;  /* 0x000000022f0e7211 */ /* 0x001fc800078408ff */
[-C--:B------:R-:W-:Y:S02]  /*7f20*/  LEA.HI.X.SX32 R15, R47, R0.reuse, 0x1, P2 ;  /* 0x000000002f0f7211 */ /* 0x080fe400010f0eff */
[C---:B-1----:R-:W-:Y:S02]  /*7f30*/  LEA R33, R4.reuse, R31, 0x2 ;  /* 0x0000001f04217211 */ /* 0x042fe400078e10ff */
[----:B------:R-:W-:Y:S01]  /*7f40*/  LEA.HI.X.SX32 R47, R61, R0, 0x1, P0 ;  /* 0x000000003d2f7211 */ /* 0x000fe200000f0eff */
[----:B------:R0:W-:Y:S01]  /*7f50*/  STL.64 [R1+0x430], R14 ;  /* 0x0004300e01007387 */ /* 0x0001e20000100a00 */
[C---:B------:R-:W-:Y:S01]  /*7f60*/  LEA R50, P0, R67.reuse, R2, 0x1 ;  /* 0x0000000243327211 */ /* 0x040fe200078008ff */
[----:B--2---:R-:W-:Y:S01]  /*7f70*/  IMAD R35, R4, 0x4, R33 ;  /* 0x0000000404237824 */ /* 0x004fe200078e0221 */
[----:B------:R-:W-:Y:S01]  /*7f80*/  CS2R R60, SRZ ;  /* 0x00000000003c7805 */ /* 0x000fe2000001ff00 */
[----:B------:R1:W-:Y:S01]  /*7f90*/  STL.64 [R1+0x420], R36 ;  /* 0x0004202401007387 */ /* 0x0003e20000100a00 */
[----:B------:R-:W-:-:S02]  /*7fa0*/  LEA.HI.X.SX32 R51, R67, R0, 0x1, P0 ;  /* 0x0000000043337211 */ /* 0x000fc400000f0eff */
[----:B------:R-:W-:Y:S02]  /*7fb0*/  CS2R R66, SRZ ;  /* 0x0000000000427805 */ /* 0x000fe4000001ff00 */
[-C--:B------:R-:W-:Y:S01]  /*7fc0*/  LEA R52, P0, R7, R2.reuse, 0x1 ;  /* 0x0000000207347211 */ /* 0x080fe200078008ff */
[----:B------:R2:W-:Y:S01]  /*7fd0*/  STL.64 [R1+0x428], R38 ;  /* 0x0004282601007387 */ /* 0x0005e20000100a00 */
[----:B0-----:R-:W-:-:S04]  /*7fe0*/  LEA R14, P2, R53, R2, 0x1 ;  /* 0x00000002350e7211 */ /* 0x001fc800078408ff */
[-C--:B------:R-:W-:Y:S01]  /*7ff0*/  LEA.HI.X.SX32 R15, R53, R0.reuse, 0x1, P2 ;  /* 0x00000000350f7211 */ /* 0x080fe200010f0eff */
[----:B-1----:R-:W-:Y:S01]  /*8000*/  IMAD R37, R4, 0x4, R35 ;  /* 0x0000000404257824 */ /* 0x002fe200078e0223 */
[----:B------:R-:W-:-:S03]  /*8010*/  LEA.HI.X.SX32 R53, R7, R0, 0x1, P0 ;  /* 0x0000000007357211 */ /* 0x000fc600000f0eff */
[----:B------:R0:W-:Y:S01]  /*8020*/  STL.64 [R1+0x418], R14 ;  /* 0x0004180e01007387 */ /* 0x0001e20000100a00 */
[----:B--2---:R-:W-:-:S03]  /*8030*/  IMAD R39, R4, 0x4, R37 ;  /* 0x0000000404277824 */ /* 0x004fc600078e0225 */
[----:B------:R1:W-:Y:S04]  /*8040*/  STL.64 [R1+0x408], R40 ;  /* 0x0004082801007387 */ /* 0x0003e80000100a00 */
[----:B------:R2:W-:Y:S01]  /*8050*/  STL.64 [R1+0x410], R42 ;  /* 0x0004102a01007387 */ /* 0x0005e20000100a00 */
[----:B0-----:R-:W-:-:S04]  /*8060*/  LEA R14, P2, R59, R2, 0x1 ;  /* 0x000000023b0e7211 */ /* 0x001fc800078408ff */
        /* <DEDUP_REMOVED lines=17> */
[----:B------:R-:W-:Y:S01]  /*8180*/  IMAD R5, R4, 0x4, R47 ;  /* 0x0000000404057824 */ /* 0x000fe200078e022f */
[----:B-1----:R-:W-:-:S03]  /*8190*/  LEA R50, P1, R11, R2, 0x1 ;  /* 0x000000020b327211 */ /* 0x002fc600078208ff */
[----:B------:R0:W-:Y:S01]  /*81a0*/  STL.64 [R1+0x3d0], R14 ;  /* 0x0003d00e01007387 */ /* 0x0001e20000100a00 */
[----:B------:R-:W-:Y:S01]  /*81b0*/  LEA.HI.X.SX32 R51, R11, R0, 0x1, P1 ;  /* 0x000000000b337211 */ /* 0x000fe200008f0eff */
[----:B--2---:R-:W-:Y:S01]  /*81c0*/  IMAD R49, R4, 0x4, R5 ;  /* 0x0000000404317824 */ /* 0x004fe200078e0205 */
[----:B------:R-:W-:-:S03]  /*81d0*/  LEA R10, P1, R19, R2, 0x1 ;  /* 0x00000002130a7211 */ /* 0x000fc600078208ff */
[----:B------:R1:W-:Y:S01]  /*81e0*/  STL.64 [R1+0x3c0], R50 ;  /* 0x0003c03201007387 */ /* 0x0003e20000100a00 */
[----:B------:R-:W-:-:S03]  /*81f0*/  LEA.HI.X.SX32 R11, R19, R0, 0x1, P1 ;  /* 0x00000000130b7211 */ /* 0x000fc600008f0eff */
[----:B------:R2:W-:Y:S01]  /*8200*/  STL.64 [R1+0x3c8], R52 ;  /* 0x0003c83401007387 */ /* 0x0005e20000100a00 */
[----:B0-----:R-:W-:-:S04]  /*8210*/  LEA R14, P2, R13, R2, 0x1 ;  /* 0x000000020d0e7211 */ /* 0x001fc800078408ff */
[----:B------:R-:W-:Y:S02]  /*8220*/  LEA.HI.X.SX32 R15, R13, R0, 0x1, P2 ;  /* 0x000000000d0f7211 */ /* 0x000fe400010f0eff */
[C---:B------:R-:W-:Y:S02]  /*8230*/  LEA R6, P2, R21.reuse, R2, 0x1 ;  /* 0x0000000215067211 */ /* 0x040fe400078408ff */
[----:B-1----:R-:W-:Y:S01]  /*8240*/  LEA R51, R4, R49, 0x2 ;  /* 0x0000003104337211 */ /* 0x002fe200078e10ff */
[----:B------:R0:W-:Y:S01]  /*8250*/  STL.64 [R1+0x3b8], R14 ;  /* 0x0003b80e01007387 */ /* 0x0001e20000100a00 */
[----:B------:R-:W-:-:S03]  /*8260*/  LEA.HI.X.SX32 R7, R21, R0, 0x1, P2 ;  /* 0x0000000015077211 */ /* 0x000fc600010f0eff */
[----:B--2---:R-:W-:-:S04]  /*8270*/  IMAD R53, R4, 0x4, R51 ;  /* 0x0000000404357824 */ /* 0x004fc800078e0233 */
[----:B------:R-:W-:Y:S01]  /*8280*/  IMAD R19, R4, 0x4, R53 ;  /* 0x0000000404137824 */ /* 0x000fe200078e0235 */
[----:B0-----:R-:W-:-:S03]  /*8290*/  LEA R14, P0, R17, R2, 0x1 ;  /* 0x00000002110e7211 */ /* 0x001fc600078008ff */
[----:B------:R-:W-:Y:S01]  /*82a0*/  IMAD R13, R4, 0x4, R19 ;  /* 0x00000004040d7824 */ /* 0x000fe200078e0213 */
[----:B------:R-:W-:-:S03]  /*82b0*/  LEA.HI.X.SX32 R15, R17, R0, 0x1, P0 ;  /* 0x00000000110f7211 */ /* 0x000fc600000f0eff */
[C---:B------:R-:W-:Y:S02]  /*82c0*/  IMAD R55, R4.reuse, 0x4, R13 ;  /* 0x0000000404377824 */ /* 0x040fe400078e020d */
[----:B------:R0:W-:Y:S03]  /*82d0*/  STL.64 [R1+0x3b0], R14 ;  /* 0x0003b00e01007387 */ /* 0x0001e60000100a00 */
[----:B------:R-:W-:Y:S01]  /*82e0*/  LEA R57, R4, R55, 0x2 ;  /* 0x0000003704397211 */ /* 0x000fe200078e10ff */
[----:B------:R1:W-:Y:S04]  /*82f0*/  STL.64 [R1+0x3a8], R10 ;  /* 0x0003a80a01007387 */ /* 0x0003e80000100a00 */
[----:B------:R2:W-:Y:S01]  /*8300*/  STL.64 [R1+0x3a0], R6 ;  /* 0x0003a00601007387 */ /* 0x0005e20000100a00 */
[----:B0-----:R-:W-:-:S02]  /*8310*/  LEA R14, P0, R23, R2, 0x1 ;  /* 0x00000002170e7211 */ /* 0x001fc400078008ff */
[----:B-1----:R-:W-:Y:S02]  /*8320*/  LEA R10, P1, R25, R2, 0x1 ;  /* 0x00000002190a7211 */ /* 0x002fe400078208ff */
[-C--:B------:R-:W-:Y:S02]  /*8330*/  LEA.HI.X.SX32 R15, R23, R0.reuse, 0x1, P0 ;  /* 0x00000000170f7211 */ /* 0x080fe400000f0eff */
[----:B------:R-:W-:Y:S02]  /*8340*/  LEA.HI.X.SX32 R11, R25, R0, 0x1, P1 ;  /* 0x00000000190b7211 */ /* 0x000fe400008f0eff */
[C---:B--2---:R-:W-:Y:S01]  /*8350*/  LEA R6, P2, R27.reuse, R2, 0x1 ;  /* 0x000000021b067211 */ /* 0x044fe200078408ff */
[----:B------:R0:W-:Y:S03]  /*8360*/  STL.64 [R1+0x398], R14 ;  /* 0x0003980e01007387 */ /* 0x0001e60000100a00 */
[----:B------:R-:W-:Y:S01]  /*8370*/  LEA.HI.X.SX32 R7, R27, R0, 0x1, P2 ;  /* 0x000000001b077211 */ /* 0x000fe200010f0eff */
[----:B------:R1:W-:Y:S04]  /*8380*/  STL.64 [R1+0x390], R10 ;  /* 0x0003900a01007387 */ /* 0x0003e80000100a00 */
[----:B------:R2:W-:Y:S01]  /*8390*/  STL.64 [R1+0x388], R6 ;  /* 0x0003880601007387 */ /* 0x0005e20000100a00 */
[----:B0-----:R-:W-:-:S02]  /*83a0*/  LEA R14, P0, R29, R2, 0x1 ;  /* 0x000000021d0e7211 */ /* 0x001fc400078008ff */
[----:B-1----:R-:W-:Y:S02]  /*83b0*/  LEA R10, P1, R31, R2, 0x1 ;  /* 0x000000021f0a7211 */ /* 0x002fe400078208ff */
[-C--:B------:R-:W-:Y:S02]  /*83c0*/  LEA.HI.X.SX32 R15, R29, R0.reuse, 0x1, P0 ;  /* 0x000000001d0f7211 */ /* 0x080fe400000f0eff */
[----:B------:R-:W-:Y:S02]  /*83d0*/  LEA.HI.X.SX32 R11, R31, R0, 0x1, P1 ;  /* 0x000000001f0b7211 */ /* 0x000fe400008f0eff */
[-C--:B--2---:R-:W-:Y:S02]  /*83e0*/  LEA R6, P2, R33, R2.reuse, 0x1 ;  /* 0x0000000221067211 */ /* 0x084fe400078408ff */
[----:B------:R-:W-:Y:S01]  /*83f0*/  LEA R16, P0, R35, R2, 0x1 ;  /* 0x0000000223107211 */ /* 0x000fe200078008ff */
[----:B------:R0:W-:Y:S01]  /*8400*/  STL.64 [R1+0x378], R10 ;  /* 0x0003780a01007387 */ /* 0x0001e20000100a00 */
[----:B------:R-:W-:-:S02]  /*8410*/  LEA.HI.X.SX32 R7, R33, R0, 0x1, P2 ;  /* 0x0000000021077211 */ /* 0x000fc400010f0eff */
[----:B------:R-:W-:Y:S01]  /*8420*/  LEA.HI.X.SX32 R17, R35, R0, 0x1, P0 ;  /* 0x0000000023117211 */ /* 0x000fe200000f0eff */
[----:B------:R1:W-:Y:S01]  /*8430*/  STL.64 [R1+0x380], R14 ;  /* 0x0003800e01007387 */ /* 0x0003e20000100a00 */
[C---:B------:R-:W-:Y:S02]  /*8440*/  LEA R20, P0, R41.reuse, R2, 0x1 ;  /* 0x0000000229147211 */ /* 0x040fe400078008ff */
[----:B------:R-:W-:Y:S01]  /*8450*/  CS2R R34, SRZ ;  /* 0x0000000000227805 */ /* 0x000fe2000001ff00 */
[----:B------:R2:W-:Y:S01]  /*8460*/  STL.64 [R1+0x370], R6 ;  /* 0x0003700601007387 */ /* 0x0005e20000100a00 */
[----:B------:R-:W-:Y:S02]  /*8470*/  LEA.HI.X.SX32 R21, R41, R0, 0x1, P0 ;  /* 0x0000000029157211 */ /* 0x000fe400000f0eff */
[----:B------:R-:W-:Y:S02]  /*8480*/  CS2R R40, SRZ ;  /* 0x0000000000287805 */ /* 0x000fe4000001ff00 */
[----:B------:R-:W-:Y:S01]  /*8490*/  LEA R28, P0, R47, R2, 0x1 ;  /* 0x000000022f1c7211 */ /* 0x000fe200078008ff */
[----:B------:R3:W-:Y:S01]  /*84a0*/  STL.64 [R1+0x368], R16 ;  /* 0x0003681001007387 */ /* 0x0007e20000100a00 */
[----:B0-----:R-:W-:-:S02]  /*84b0*/  IMAD R11, R4, 0x4, R57 ;  /* 0x00000004040b7824 */ /* 0x001fc400078e0239 */
[----:B------:R-:W-:Y:S02]  /*84c0*/  LEA.HI.X.SX32 R29, R47, R0, 0x1, P0 ;  /* 0x000000002f1d7211 */ /* 0x000fe400000f0eff */
[----:B------:R-:W-:Y:S02]  /*84d0*/  CS2R R46, SRZ ;  /* 0x00000000002e7805 */ /* 0x000fe4000001ff00 */
[-C--:B-1----:R-:W-:Y:S01]  /*84e0*/  LEA R14, P1, R37, R2.reuse, 0x1 ;  /* 0x00000002250e7211 */ /* 0x082fe200078208ff */
[C---:B------:R-:W-:Y:S01]  /*84f0*/  IMAD R25, R4.reuse, 0x4, R11 ;  /* 0x0000000404197824 */ /* 0x040fe200078e020b */
[----:B------:R-:W-:Y:S02]  /*8500*/  LEA R30, P0, R51, R2, 0x1 ;  /* 0x00000002331e7211 */ /* 0x000fe400078008ff */
[----:B------:R-:W-:Y:S01]  /*8510*/  LEA.HI.X.SX32 R15, R37, R0, 0x1, P1 ;  /* 0x00000000250f7211 */ /* 0x000fe200008f0eff */
[----:B------:R-:W-:Y:S01]  /*8520*/  IMAD R27, R4, 0x4, R25 ;  /* 0x00000004041b7824 */ /* 0x000fe200078e0219 */
[----:B--2---:R-:W-:-:S02]  /*8530*/  LEA R6, P2, R39, R2, 0x1 ;  /* 0x0000000227067211 */ /* 0x004fc400078408ff */
[----:B------:R-:W-:Y:S02]  /*8540*/  CS2R R36, SRZ ;  /* 0x0000000000247805 */ /* 0x000fe4000001ff00 */
[----:B---3--:R-:W-:Y:S01]  /*8550*/  LEA R16, P1, R43, R2, 0x1 ;  /* 0x000000022b107211 */ /* 0x008fe200078208ff */
[----:B------:R0:W-:Y:S01]  /*8560*/  STL.64 [R1+0x360], R14 ;  /* 0x0003600e01007387 */ /* 0x0001e20000100a00 */
[-C--:B------:R-:W-:Y:S02]  /*8570*/  LEA.HI.X.SX32 R7, R39, R0.reuse, 0x1, P2 ;  /* 0x0000000027077211 */ /* 0x080fe400010f0eff */
[----:B------:R-:W-:Y:S02]  /*8580*/  CS2R R38, SRZ ;  /* 0x0000000000267805 */ /* 0x000fe4000001ff00 */
[----:B------:R-:W-:Y:S02]  /*8590*/  LEA.HI.X.SX32 R17, R43, R0, 0x1, P1 ;  /* 0x000000002b117211 */ /* 0x000fe400008f0eff */
[----:B------:R-:W-:-:S02]  /*85a0*/  CS2R R42, SRZ ;  /* 0x00000000002a7805 */ /* 0x000fc4000001ff00 */
[----:B------:R-:W-:Y:S01]  /*85b0*/  LEA.HI.X.SX32 R31, R51, R0, 0x1, P0 ;  /* 0x00000000331f7211 */ /* 0x000fe200000f0eff */
[----:B------:R1:W-:Y:S01]  /*85c0*/  STL.64 [R1+0x358], R6 ;  /* 0x0003580601007387 */ /* 0x0003e20000100a00 */
[----:B------:R-:W-:-:S03]  /*85d0*/  CS2R R50, SRZ ;  /* 0x0000000000327805 */ /* 0x000fc6000001ff00 */
[----:B------:R2:W-:Y:S01]  /*85e0*/  STL.64 [R1+0x350], R20 ;  /* 0x0003501401007387 */ /* 0x0005e20000100a00 */
[----:B0-----:R-:W-:-:S03]  /*85f0*/  LEA R14, P2, R45, R2, 0x1 ;  /* 0x000000022d0e7211 */ /* 0x001fc600078408ff */
[----:B------:R0:W-:Y:S01]  /*8600*/  STL.64 [R1+0x348], R16 ;  /* 0x0003481001007387 */ /* 0x0001e20000100a00 */
[----:B------:R-:W-:Y:S02]  /*8610*/  LEA.HI.X.SX32 R15, R45, R0, 0x1, P2 ;  /* 0x000000002d0f7211 */ /* 0x000fe400010f0eff */
[----:B------:R-:W-:Y:S01]  /*8620*/  CS2R R44, SRZ ;  /* 0x00000000002c7805 */ /* 0x000fe2000001ff00 */
[C---:B-1----:R-:W-:Y:S02]  /*8630*/  IMAD R7, R4.reuse, 0x4, R27 ;  /* 0x0000000404077824 */ /* 0x042fe400078e021b */
[----:B------:R1:W-:Y:S03]  /*8640*/  STL.64 [R1+0x340], R14 ;  /* 0x0003400e01007387 */ /* 0x0003e60000100a00 */
[----:B--2---:R-:W-:Y:S01]  /*8650*/  LEA R21, R4, R7, 0x2 ;  /* 0x0000000704157211 */ /* 0x004fe200078e10ff */
[----:B------:R2:W-:Y:S01]  /*8660*/  STL.64 [R1+0x338], R28 ;  /* 0x0003381c01007387 */ /* 0x0005e20000100a00 */
[----:B0-----:R-:W-:-:S03]  /*8670*/  LEA R16, P1, R5, R2, 0x1 ;  /* 0x0000000205107211 */ /* 0x001fc600078208ff */
[----:B------:R-:W-:Y:S01]  /*8680*/  IMAD R23, R4, 0x4, R21 ;  /* 0x0000000404177824 */ /* 0x000fe200078e0215 */
[----:B------:R-:W-:-:S03]  /*8690*/  LEA.HI.X.SX32 R17, R5, R0, 0x1, P1 ;  /* 0x0000000005117211 */ /* 0x000fc600008f0eff */
[----:B------:R-:W-:Y:S01]  /*86a0*/  IMAD R5, R4, 0x4, R23 ;  /* 0x0000000404057824 */ /* 0x000fe200078e0217 */
[C---:B-1----:R-:W-:Y:S01]  /*86b0*/  LEA R14, P2, R49.reuse, R2, 0x1 ;  /* 0x00000002310e7211 */ /* 0x042fe200078408ff */
[----:B------:R0:W-:Y:S03]  /*86c0*/  STL.64 [R1+0x330], R16 ;  /* 0x0003301001007387 */ /* 0x0001e60000100a00 */
[----:B------:R-:W-:Y:S02]  /*86d0*/  LEA.HI.X.SX32 R15, R49, R0, 0x1, P2 ;  /* 0x00000000310f7211 */ /* 0x000fe400010f0eff */
[----:B------:R-:W-:Y:S02]  /*86e0*/  CS2R R48, SRZ ;  /* 0x0000000000307805 */ /* 0x000fe4000001ff00 */
[C---:B--2---:R-:W-:Y:S01]  /*86f0*/  LEA R28, P1, R53.reuse, R2, 0x1 ;  /* 0x00000002351c7211 */ /* 0x044fe200078208ff */
[----:B------:R1:W-:Y:S03]  /*8700*/  STL.64 [R1+0x328], R14 ;  /* 0x0003280e01007387 */ /* 0x0003e60000100a00 */
[----:B------:R-:W-:-:S02]  /*8710*/  LEA.HI.X.SX32 R29, R53, R0, 0x1, P1 ;  /* 0x00000000351d7211 */ /* 0x000fc400008f0eff */
[----:B------:R-:W-:Y:S01]  /*8720*/  CS2R R52, SRZ ;  /* 0x0000000000347805 */ /* 0x000fe2000001ff00 */
[----:B------:R2:W-:Y:S01]  /*8730*/  STL.64 [R1+0x320], R30 ;  /* 0x0003201e01007387 */ /* 0x0005e20000100a00 */
[----:B0-----:R-:W-:-:S03]  /*8740*/  IMAD R17, R4, 0x4, R5 ;  /* 0x0000000404117824 */ /* 0x001fc600078e0205 */
[----:B------:R0:W-:Y:S01]  /*8750*/  STL.64 [R1+0x318], R28 ;  /* 0x0003181c01007387 */ /* 0x0001e20000100a00 */
[----:B-1----:R-:W-:-:S04]  /*8760*/  LEA R14, P2, R19, R2, 0x1 ;  /* 0x00000002130e7211 */ /* 0x002fc800078408ff */
[----:B------:R-:W-:Y:S01]  /*8770*/  LEA.HI.X.SX32 R15, R19, R0, 0x1, P2 ;  /* 0x00000000130f7211 */ /* 0x000fe200010f0eff */
[----:B------:R-:W-:Y:S01]  /*8780*/  IMAD R19, R4, 0x4, R17 ;  /* 0x0000000404137824 */ /* 0x000fe200078e0211 */
[-C--:B--2---:R-:W-:Y:S02]  /*8790*/  LEA R30, P0, R13, R2.reuse, 0x1 ;  /* 0x000000020d1e7211 */ /* 0x084fe400078008ff */
[----:B0-----:R-:W-:Y:S01]  /*87a0*/  LEA R28, P1, R55, R2, 0x1 ;  /* 0x00000002371c7211 */ /* 0x001fe200078208ff */
[----:B------:R0:W-:Y:S01]  /*87b0*/  STL.64 [R1+0x310], R14 ;  /* 0x0003100e01007387 */ /* 0x0001e20000100a00 */
[-C--:B------:R-:W-:Y:S02]  /*87c0*/  LEA.HI.X.SX32 R31, R13, R0.reuse, 0x1, P0 ;  /* 0x000000000d1f7211 */ /* 0x080fe400000f0eff */
[----:B------:R-:W-:Y:S02]  /*87d0*/  LEA.HI.X.SX32 R29, R55, R0, 0x1, P1 ;  /* 0x00000000371d7211 */ /* 0x000fe400008f0eff */
[----:B------:R-:W-:-:S02]  /*87e0*/  CS2R R54, SRZ ;  /* 0x0000000000367805 */ /* 0x000fc4000001ff00 */
[C---:B------:R-:W-:Y:S01]  /*87f0*/  LEA R32, P0, R11.reuse, R2, 0x1 ;  /* 0x000000020b207211 */ /* 0x040fe200078008ff */
[----:B------:R1:W-:Y:S01]  /*8800*/  STL.64 [R1+0x308], R30 ;  /* 0x0003081e01007387 */ /* 0x0003e20000100a00 */
[C---:B------:R-:W-:Y:S02]  /*8810*/  LEA R12, R4.reuse, R19, 0x2 ;  /* 0x00000013040c7211 */ /* 0x040fe400078e10ff */
[----:B------:R-:W-:Y:S01]  /*8820*/  LEA.HI.X.SX32 R33, R11, R0, 0x1, P0 ;  /* 0x000000000b217211 */ /* 0x000fe200000f0eff */
[----:B------:R2:W-:Y:S01]  /*8830*/  STL.64 [R1+0x300], R28 ;  /* 0x0003001c01007387 */ /* 0x0005e20000100a00 */
[----:B0-----:R-:W-:Y:S01]  /*8840*/  LEA R14, P2, R57, R2, 0x1 ;  /* 0x00000002390e7211 */ /* 0x001fe200078408ff */
[----:B------:R-:W-:-:S03]  /*8850*/  IMAD R13, R4, 0x4, R12 ;  /* 0x00000004040d7824 */ /* 0x000fc600078e020c */
[----:B------:R-:W-:Y:S02]  /*8860*/  LEA.HI.X.SX32 R15, R57, R0, 0x1, P2 ;  /* 0x00000000390f7211 */ /* 0x000fe400010f0eff */
[----:B------:R-:W-:Y:S02]  /*8870*/  CS2R R56, SRZ ;  /* 0x0000000000387805 */ /* 0x000fe4000001ff00 */
[-C--:B-1----:R-:W-:Y:S01]  /*8880*/  LEA R30, P1, R25, R2.reuse, 0x1 ;  /* 0x00000002191e7211 */ /* 0x082fe200078208ff */
[----:B------:R0:W-:Y:S01]  /*8890*/  STL.64 [R1+0x2f0], R14 ;  /* 0x0002f00e01007387 */ /* 0x0001e20000100a00 */
[----:B--2---:R-:W-:Y:S02]  /*88a0*/  LEA R28, P2, R27, R2, 0x1 ;  /* 0x000000021b1c7211 */ /* 0x004fe400078408ff */
[-C--:B------:R-:W-:Y:S01]  /*88b0*/  LEA.HI.X.SX32 R31, R25, R0.reuse, 0x1, P1 ;  /* 0x00000000191f7211 */ /* 0x080fe200008f0eff */
[----:B------:R1:W-:Y:S01]  /*88c0*/  STL.64 [R1+0x2e8], R32 ;  /* 0x0002e82001007387 */ /* 0x0003e20000100a00 */
[----:B------:R-:W-:-:S02]  /*88d0*/  LEA.HI.X.SX32 R29, R27, R0, 0x1, P2 ;  /* 0x000000001b1d7211 */ /* 0x000fc400010f0eff */
[C---:B------:R-:W-:Y:S01]  /*88e0*/  LEA R24, P2, R23.reuse, R2, 0x1 ;  /* 0x0000000217187211 */ /* 0x040fe200078408ff */
[----:B------:R2:W-:Y:S03]  /*88f0*/  STL.64 [R1+0x2e0], R30 ;  /* 0x0002e01e01007387 */ /* 0x0005e60000100a00 */
[----:B------:R-:W-:Y:S01]  /*8900*/  LEA.HI.X.SX32 R25, R23, R0, 0x1, P2 ;  /* 0x0000000017197211 */ /* 0x000fe200010f0eff */
[----:B------:R3:W-:Y:S01]  /*8910*/  STL.64 [R1+0x2d8], R28 ;  /* 0x0002d81c01007387 */ /* 0x0007e20000100a00 */
[C---:B0-----:R-:W-:Y:S01]  /*8920*/  IMAD R14, R4.reuse, 0x4, R13 ;  /* 0x00000004040e7824 */ /* 0x041fe200078e020d */
[-C--:B------:R-:W-:Y:S02]  /*8930*/  LEA R20, P2, R19, R2.reuse, 0x1 ;  /* 0x0000000213147211 */ /* 0x080fe400078408ff */
[----:B-1----:R-:W-:Y:S01]  /*8940*/  CS2R R32, SRZ ;  /* 0x0000000000207805 */ /* 0x002fe2000001ff00 */
[----:B------:R-:W-:Y:S01]  /*8950*/  IMAD R11, R4, 0x4, R14 ;  /* 0x00000004040b7824 */ /* 0x000fe200078e020e */
[----:B--2---:R-:W-:-:S03]  /*8960*/  LEA R30, P0, R7, R2, 0x1 ;  /* 0x00000002071e7211 */ /* 0x004fc600078008ff */
[C---:B------:R-:W-:Y:S01]  /*8970*/  IMAD R10, R4.reuse, 0x4, R11 ;  /* 0x00000004040a7824 */ /* 0x040fe200078e020b */
[----:B---3--:R-:W-:Y:S02]  /*8980*/  LEA R28, P1, R21, R2, 0x1 ;  /* 0x00000002151c7211 */ /* 0x008fe400078208ff */
[-C--:B------:R-:W-:Y:S02]  /*8990*/  LEA.HI.X.SX32 R31, R7, R0.reuse, 0x1, P0 ;  /* 0x00000000071f7211 */ /* 0x080fe400000f0eff */
[----:B------:R-:W-:Y:S02]  /*89a0*/  LEA.HI.X.SX32 R29, R21, R0, 0x1, P1 ;  /* 0x00000000151d7211 */ /* 0x000fe400008f0eff */
[----:B------:R-:W-:Y:S01]  /*89b0*/  LEA R26, P0, R5, R2, 0x1 ;  /* 0x00000002051a7211 */ /* 0x000fe200078008ff */
[----:B------:R0:W-:Y:S01]  /*89c0*/  STL.64 [R1+0x2d0], R30 ;  /* 0x0002d01e01007387 */ /* 0x0001e20000100a00 */
[-C--:B------:R-:W-:Y:S01]  /*89d0*/  LEA.HI.X.SX32 R21, R19, R0.reuse, 0x1, P2 ;  /* 0x0000000013157211 */ /* 0x080fe200010f0eff */
[----:B------:R-:W-:Y:S01]  /*89e0*/  IMAD R19, R3, 0x6, RZ ;  /* 0x0000000603137824 */ /* 0x000fe200078e02ff */
[----:B------:R-:W-:Y:S01]  /*89f0*/  LEA.HI.X.SX32 R27, R5, R0, 0x1, P0 ;  /* 0x00000000051b7211 */ /* 0x000fe200000f0eff */
[----:B------:R1:W-:Y:S01]  /*8a00*/  STL.64 [R1+0x2c8], R28 ;  /* 0x0002c81c01007387 */ /* 0x0003e20000100a00 */
[----:B------:R-:W-:-:S02]  /*8a10*/  LEA R8, R4, R10, 0x2 ;  /* 0x0000000a04087211 */ /* 0x000fc400078e10ff */
[-C--:B------:R-:W-:Y:S01]  /*8a20*/  LEA R22, P0, R12, R2.reuse, 0x1 ;  /* 0x000000020c167211 */ /* 0x080fe200078008ff */
[----:B------:R2:W-:Y:S01]  /*8a30*/  STL.64 [R1+0x2c0], R24 ;  /* 0x0002c01801007387 */ /* 0x0005e20000100a00 */
[----:B------:R-:W-:Y:S01]  /*8a40*/  LEA R16, P2, R14, R2, 0x1 ;  /* 0x000000020e107211 */ /* 0x000fe200078408ff */
[----:B------:R-:W-:Y:S01]  /*8a50*/  IMAD R7, R4, 0x4, R8 ;  /* 0x0000000404077824 */ /* 0x000fe200078e0208 */
[----:B------:R-:W-:Y:S01]  /*8a60*/  LEA.HI.X.SX32 R23, R12, R0, 0x1, P0 ;  /* 0x000000000c177211 */ /* 0x000fe200000f0eff */
[----:B------:R3:W-:Y:S01]  /*8a70*/  STL.64 [R1+0x2b8], R26 ;  /* 0x0002b81a01007387 */ /* 0x0007e20000100a00 */
[----:B0-----:R-:W-:Y:S01]  /*8a80*/  CS2R R30, SRZ ;  /* 0x00000000001e7805 */ /* 0x001fe2000001ff00 */
[----:B------:R-:W-:Y:S01]  /*8a90*/  IMAD R6, R4, 0x4, R7 ;  /* 0x0000000404067824 */ /* 0x000fe200078e0207 */
[----:B-1----:R-:W-:-:S03]  /*8aa0*/  CS2R R28, SRZ ;  /* 0x00000000001c7805 */ /* 0x002fc6000001ff00 */
[----:B------:R-:W-:Y:S01]  /*8ab0*/  IMAD R5, R4, 0x4, R6 ;  /* 0x0000000404057824 */ /* 0x000fe200078e0206 */
[----:B--2---:R-:W-:-:S04]  /*8ac0*/  LEA R24, P1, R17, R2, 0x1 ;  /* 0x0000000211187211 */ /* 0x004fc800078208ff */
[-C--:B------:R-:W-:Y:S02]  /*8ad0*/  LEA.HI.X.SX32 R25, R17, R0.reuse, 0x1, P1 ;  /* 0x0000000011197211 */ /* 0x080fe400008f0eff */
[----:B---3--:R-:W-:Y:S02]  /*8ae0*/  CS2R R26, SRZ ;  /* 0x00000000001a7805 */ /* 0x008fe4000001ff00 */
[----:B------:R-:W-:Y:S01]  /*8af0*/  LEA.HI.X.SX32 R17, R14, R0, 0x1, P2 ;  /* 0x000000000e117211 */ /* 0x000fe200010f0eff */
[----:B------:R0:W-:Y:S04]  /*8b00*/  STL.64 [R1+0x2b0], R24 ;  /* 0x0002b01801007387 */ /* 0x0001e80000100a00 */
[----:B------:R1:W-:Y:S04]  /*8b10*/  STL.64 [R1+0x2a8], R20 ;  /* 0x0002a81401007387 */ /* 0x0003e80000100a00 */
[----:B------:R2:W-:Y:S01]  /*8b20*/  STL.64 [R1+0x2a0], R22 ;  /* 0x0002a01601007387 */ /* 0x0005e20000100a00 */
[----:B0-----:R-:W-:-:S02]  /*8b30*/  CS2R R24, SRZ ;  /* 0x0000000000187805 */ /* 0x001fc4000001ff00 */
[----:B-1----:R-:W-:-:S04]  /*8b40*/  LEA R20, P1, R13, R2, 0x1 ;  /* 0x000000020d147211 */ /* 0x002fc800078208ff */
[----:B------:R-:W-:Y:S01]  /*8b50*/  LEA.HI.X.SX32 R21, R13, R0, 0x1, P1 ;  /* 0x000000000d157211 */ /* 0x000fe200008f0eff */
[----:B------:R-:W-:Y:S01]  /*8b60*/  IMAD R13, R4, 0x4, R5 ;  /* 0x00000004040d7824 */ /* 0x000fe200078e0205 */
[----:B--2---:R-:W-:-:S03]  /*8b70*/  LEA R22, P0, R11, R2, 0x1 ;  /* 0x000000020b167211 */ /* 0x004fc600078008ff */
[----:B------:R0:W-:Y:S01]  /*8b80*/  STL.64 [R1+0x298], R20 ;  /* 0x0002981401007387 */ /* 0x0001e20000100a00 */
[----:B------:R-:W-:Y:S02]  /*8b90*/  LEA.HI.X.SX32 R23, R11, R0, 0x1, P0 ;  /* 0x000000000b177211 */ /* 0x000fe400000f0eff */
[----:B------:R-:W-:Y:S01]  /*8ba0*/  LEA R12, R4, R13, 0x2 ;  /* 0x0000000d040c7211 */ /* 0x000fe200078e10ff */
[----:B------:R1:W-:Y:S04]  /*8bb0*/  STL.64 [R1+0x290], R16 ;  /* 0x0002901001007387 */ /* 0x0003e80000100a00 */
[----:B------:R2:W-:Y:S01]  /*8bc0*/  STL.64 [R1+0x288], R22 ;  /* 0x0002881601007387 */ /* 0x0005e20000100a00 */
[-C--:B0-----:R-:W-:Y:S02]  /*8bd0*/  LEA R20, P1, R10, R2.reuse, 0x1 ;  /* 0x000000020a147211 */ /* 0x081fe400078208ff */
[----:B-1----:R-:W-:-:S02]  /*8be0*/  LEA R16, P2, R8, R2, 0x1 ;  /* 0x0000000208107211 */ /* 0x002fc400078408ff */
[-C--:B------:R-:W-:Y:S02]  /*8bf0*/  LEA.HI.X.SX32 R21, R10, R0.reuse, 0x1, P1 ;  /* 0x000000000a157211 */ /* 0x080fe400008f0eff */
[----:B------:R-:W-:Y:S01]  /*8c00*/  LEA.HI.X.SX32 R17, R8, R0, 0x1, P2 ;  /* 0x0000000008117211 */ /* 0x000fe200010f0eff */
[C---:B------:R-:W-:Y:S01]  /*8c10*/  IMAD R8, R4.reuse, 0x4, R12 ;  /* 0x0000000404087824 */ /* 0x040fe200078e020c */
[----:B------:R-:W-:Y:S01]  /*8c20*/  LEA R14, P2, R5, R2, 0x1 ;  /* 0x00000002050e7211 */ /* 0x000fe200078408ff */
[----:B------:R0:W-:Y:S01]  /*8c30*/  STL.64 [R1+0x280], R20 ;  /* 0x0002801401007387 */ /* 0x0001e20000100a00 */
[----:B--2---:R-:W-:Y:S02]  /*8c40*/  IMAD R22, R3, 0x9, RZ ;  /* 0x0000000903167824 */ /* 0x004fe400078e02ff */
[----:B------:R-:W-:Y:S01]  /*8c50*/  IMAD R10, R4, 0x4, R8 ;  /* 0x00000004040a7824 */ /* 0x000fe200078e0208 */
[----:B------:R1:W-:Y:S01]  /*8c60*/  STL.64 [R1+0x278], R16 ;  /* 0x0002781001007387 */ /* 0x0003e20000100a00 */
[----:B------:R-:W-:Y:S01]  /*8c70*/  LEA.HI.X.SX32 R15, R5, R0, 0x1, P2 ;  /* 0x00000000050f7211 */ /* 0x000fe200010f0eff */
[----:B------:R-:W-:Y:S01]  /*8c80*/  IMAD R23, R3, 0xa, RZ ;  /* 0x0000000a03177824 */ /* 0x000fe200078e02ff */
[----:B0-----:R-:W-:-:S02]  /*8c90*/  LEA R20, P0, R7, R2, 0x1 ;  /* 0x0000000207147211 */ /* 0x001fc400078008ff */
[C---:B-1----:R-:W-:Y:S02]  /*8ca0*/  LEA R16, P1, R6.reuse, R2, 0x1 ;  /* 0x0000000206107211 */ /* 0x042fe400078208ff */
[-C--:B------:R-:W-:Y:S01]  /*8cb0*/  LEA.HI.X.SX32 R21, R7, R0.reuse, 0x1, P0 ;  /* 0x0000000007157211 */ /* 0x080fe200000f0eff */
[----:B------:R-:W-:Y:S01]  /*8cc0*/  IMAD.SHL.U32 R7, R3, 0x4, RZ ;  /* 0x0000000403077824 */ /* 0x000fe200078e00ff */
[----:B------:R-:W-:Y:S01]  /*8cd0*/  LEA.HI.X.SX32 R17, R6, R0, 0x1, P1 ;  /* 0x0000000006117211 */ /* 0x000fe200008f0eff */
[C---:B------:R-:W-:Y:S02]  /*8ce0*/  IMAD R6, R4.reuse, 0x4, R10 ;  /* 0x0000000404067824 */ /* 0x040fe400078e020a */
[----:B------:R0:W-:Y:S02]  /*8cf0*/  STL.64 [R1+0x270], R20 ;  /* 0x0002701401007387 */ /* 0x0001e40000100a00 */
[C---:B------:R-:W-:Y:S02]  /*8d00*/  IMAD R5, R4.reuse, 0x4, R6 ;  /* 0x0000000404057824 */ /* 0x040fe400078e0206 */
[----:B------:R1:W-:Y:S03]  /*8d10*/  STL.64 [R1+0x268], R16 ;  /* 0x0002681001007387 */ /* 0x0003e60000100a00 */
[----:B------:R-:W-:Y:S01]  /*8d20*/  LEA R4, R4, R5, 0x2 ;  /* 0x0000000504047211 */ /* 0x000fe200078e10ff */
[----:B------:R2:W-:Y:S01]  /*8d30*/  STL.64 [R1+0x260], R14 ;  /* 0x0002600e01007387 */ /* 0x0005e20000100a00 */
[----:B0-----:R-:W-:-:S02]  /*8d40*/  LEA R20, P0, R13, R2, 0x1 ;  /* 0x000000020d147211 */ /* 0x001fc400078008ff */
[----:B-1----:R-:W-:Y:S02]  /*8d50*/  LEA R16, P1, R12, R2, 0x1 ;  /* 0x000000020c107211 */ /* 0x002fe400078208ff */
[----:B------:R-:W-:Y:S02]  /*8d60*/  LEA.HI.X.SX32 R21, R13, R0, 0x1, P0 ;  /* 0x000000000d157211 */ /* 0x000fe400000f0eff */
[----:B--2---:R-:W-:Y:S02]  /*8d70*/  LEA R14, P2, R8, R2, 0x1 ;  /* 0x00000002080e7211 */ /* 0x004fe400078408ff */
[-C--:B------:R-:W-:Y:S01]  /*8d80*/  LEA.HI.X.SX32 R17, R12, R0.reuse, 0x1, P1 ;  /* 0x000000000c117211 */ /* 0x080fe200008f0eff */
[----:B------:R0:W-:Y:S01]  /*8d90*/  STL.64 [R1+0x258], R20 ;  /* 0x0002581401007387 */ /* 0x0001e20000100a00 */
[----:B------:R-:W-:Y:S01]  /*8da0*/  LEA.HI.X.SX32 R15, R8, R0, 0x1, P2 ;  /* 0x00000000080f7211 */ /* 0x000fe200010f0eff */
[----:B------:R-:W-:Y:S01]  /*8db0*/  IMAD R8, R3, 0x5, RZ ;  /* 0x0000000503087824 */ /* 0x000fe200078e02ff */
[C---:B------:R-:W-:Y:S01]  /*8dc0*/  LEA R12, P3, R4.reuse, R2, 0x1 ;  /* 0x00000002040c7211 */ /* 0x040fe200078608ff */
[----:B------:R1:W-:Y:S03]  /*8dd0*/  STL.64 [R1+0x250], R16 ;  /* 0x0002501001007387 */ /* 0x0003e60000100a00 */
[----:B------:R-:W-:Y:S01]  /*8de0*/  LEA.HI.X.SX32 R13, R4, R0, 0x1, P3 ;  /* 0x00000000040d7211 */ /* 0x000fe200018f0eff */
[----:B------:R2:W-:Y:S01]  /*8df0*/  STL.64 [R1+0x248], R14 ;  /* 0x0002480e01007387 */ /* 0x0005e20000100a00 */
[----:B------:R-:W-:-:S02]  /*8e00*/  MOV R4, 0xff800000 ;  /* 0xff80000000047802 */ /* 0x000fc40000000f00 */
[-C--:B0-----:R-:W-:Y:S02]  /*8e10*/  LEA R20, P0, R10, R2.reuse, 0x1 ;  /* 0x000000020a147211 */ /* 0x081fe400078008ff */
[----:B-1----:R-:W-:Y:S02]  /*8e20*/  LEA R16, P1, R6, R2, 0x1 ;  /* 0x0000000206107211 */ /* 0x002fe400078208ff */
[----:B------:R-:W-:Y:S01]  /*8e30*/  LEA.HI.X.SX32 R21, R10, R0, 0x1, P0 ;  /* 0x000000000a157211 */ /* 0x000fe200000f0eff */
[----:B------:R-:W-:Y:S01]  /*8e40*/  IMAD.WIDE R10, R3, 0x2, R184 ;  /* 0x00000002030a7825 */ /* 0x000fe200078e02b8 */
[C---:B--2---:R-:W-:Y:S02]  /*8e50*/  LEA R14, P2, R5.reuse, R2, 0x1 ;  /* 0x00000002050e7211 */ /* 0x044fe400078408ff */
[-C--:B------:R-:W-:Y:S01]  /*8e60*/  LEA.HI.X.SX32 R17, R6, R0.reuse, 0x1, P1 ;  /* 0x0000000006117211 */ /* 0x080fe200008f0eff */
[----:B------:R0:W-:Y:S01]  /*8e70*/  STL.64 [R1+0x240], R20 ;  /* 0x0002401401007387 */ /* 0x0001e20000100a00 */
[----:B------:R-:W-:Y:S01]  /*8e80*/  LEA.HI.X.SX32 R15, R5, R0, 0x1, P2 ;  /* 0x00000000050f7211 */ /* 0x000fe200010f0eff */
[----:B------:R-:W-:-:S02]  /*8e90*/  IMAD.MOV.U32 R2, RZ, RZ, 0x3f800000 ;  /* 0x3f800000ff027424 */ /* 0x000fc400078e00ff */
[----:B------:R1:W-:Y:S01]  /*8ea0*/  STL.64 [R1+0x238], R16 ;  /* 0x0002381001007387 */ /* 0x0003e20000100a00 */
[----:B------:R-:W-:Y:S02]  /*8eb0*/  IMAD.MOV.U32 R0, RZ, RZ, -0x800000 ;  /* 0xff800000ff007424 */ /* 0x000fe400078e00ff */
[C---:B------:R-:W-:Y:S01]  /*8ec0*/  IMAD.SHL.U32 R5, R3.reuse, 0x2, RZ ;  /* 0x0000000203057824 */ /* 0x040fe200078e00ff */
[----:B------:R2:W-:Y:S01]  /*8ed0*/  STL.64 [R1+0x230], R14 ;  /* 0x0002300e01007387 */ /* 0x0005e20000100a00 */
[----:B------:R-:W-:Y:S02]  /*8ee0*/  IMAD R6, R3, 0x3, RZ ;  /* 0x0000000303067824 */ /* 0x000fe400078e02ff */
[----:B------:R-:W-:Y:S01]  /*8ef0*/  IMAD.WIDE R212, R5, 0x2, R186 ;  /* 0x0000000205d47825 */ /* 0x000fe200078e02ba */
[----:B------:R3:W-:Y:S03]  /*8f00*/  STL.64 [R1+0x228], R12 ;  /* 0x0002280c01007387 */ /* 0x0007e60000100a00 */
[----:B0-----:R-:W-:Y:S01]  /*8f10*/  IMAD R20, R3, 0x7, RZ ;  /* 0x0000000703147824 */ /* 0x001fe200078e02ff */
[----:B-1----:R-:W-:Y:S01]  /*8f20*/  LOP3.LUT R16, R209, 0x10, RZ, 0x3c, !PT ;  /* 0x00000010d1107812 */ /* 0x002fe200078e3cff */
[----:B------:R-:W-:-:S02]  /*8f30*/  IMAD.SHL.U32 R21, R3, 0x8, RZ ;  /* 0x0000000803157824 */ /* 0x000fc400078e00ff */
[----:B------:R-:W-:Y:S01]  /*8f40*/  IMAD.IADD R17, R211, 0x1, R209 ;  /* 0x00000001d3117824 */ /* 0x000fe200078e02d1 */
[----:B--2---:R-:W-:Y:S01]  /*8f50*/  LOP3.LUT R15, R209, 0x20, RZ, 0x3c, !PT ;  /* 0x00000020d10f7812 */ /* 0x004fe200078e3cff */
[----:B------:R-:W-:Y:S01]  /*8f60*/  IMAD.IADD R16, R211, 0x1, R16 ;  /* 0x00000001d3107824 */ /* 0x000fe200078e0210 */
[----:B------:R-:W-:Y:S01]  /*8f70*/  LOP3.LUT R14, R209, 0x30, RZ, 0x3c, !PT ;  /* 0x00000030d10e7812 */ /* 0x000fe200078e3cff */
[----:B------:R-:W-:-:S03]  /*8f80*/  IMAD.WIDE R214, R5, 0x2, R184 ;  /* 0x0000000205d67825 */ /* 0x000fc600078e02b8 */
[----:B------:R-:W-:Y:S01]  /*8f90*/  IADD3 R14, R211, R14, RZ ;  /* 0x0000000ed30e7210 */ /* 0x000fe20007ffe0ff */
[----:B---3--:R-:W-:-:S04]  /*8fa0*/  IMAD.WIDE R12, R3, 0x2, R186 ;  /* 0x00000002030c7825 */ /* 0x008fc800078e02ba */
[----:B------:R-:W-:Y:S01]  /*8fb0*/  IMAD.MOV.U32 R3, RZ, RZ, 0x3f800000 ;  /* 0x3f800000ff037424 */ /* 0x000fe200078e00ff */
[----:B------:R0:W-:Y:S01]  /*8fc0*/  STL.64 [R1+0xa18], R12 ;  /* 0x000a180c01007387 */ /* 0x0001e20000100a00 */
[----:B------:R-:W-:-:S03]  /*8fd0*/  IMAD.IADD R15, R211, 0x1, R15 ;  /* 0x00000001d30f7824 */ /* 0x000fc600078e020f */
[----:B------:R1:W-:Y:S04]  /*8fe0*/  STL.64 [R1+0xa10], R10 ;  /* 0x000a100a01007387 */ /* 0x0003e80000100a00 */
[----:B------:R2:W-:Y:S04]  /*8ff0*/  STL [R1+0x220], R2 ;  /* 0x0002200201007387 */ /* 0x0005e80000100800 */
[----:B------:R-:W-:Y:S01]  /*9000*/  STL [R1+0x210], RZ ;  /* 0x000210ff01007387 */ /* 0x000fe20000100800 */
[C---:B0-----:R-:W-:Y:S02]  /*9010*/  LOP3.LUT R13, R209.reuse, 0x40, RZ, 0x3c, !PT ;  /* 0x00000040d10d7812 */ /* 0x041fe400078e3cff */
[C---:B------:R-:W-:Y:S01]  /*9020*/  LOP3.LUT R12, R209.reuse, 0x50, RZ, 0x3c, !PT ;  /* 0x00000050d10c7812 */ /* 0x040fe200078e3cff */
[----:B------:R0:W-:Y:S01]  /*9030*/  STL [R1+0x21c], R0 ;  /* 0x00021c0001007387 */ /* 0x0001e20000100800 */
[----:B-1----:R-:W-:Y:S01]  /*9040*/  LOP3.LUT R11, R209, 0x60, RZ, 0x3c, !PT ;  /* 0x00000060d10b7812 */ /* 0x002fe200078e3cff */
[----:B------:R-:W-:Y:S01]  /*9050*/  IMAD.IADD R13, R211, 0x1, R13 ;  /* 0x00000001d30d7824 */ /* 0x000fe200078e020d */
[----:B------:R-:W-:Y:S01]  /*9060*/  LOP3.LUT R10, R209, 0x70, RZ, 0x3c, !PT ;  /* 0x00000070d10a7812 */ /* 0x000fe200078e3cff */
[----:B------:R-:W-:Y:S01]  /*9070*/  STL [R1+0x214], RZ ;  /* 0x000214ff01007387 */ /* 0x000fe20000100800 */
[----:B------:R-:W-:-:S02]  /*9080*/  IMAD.IADD R12, R211, 0x1, R12 ;  /* 0x00000001d30c7824 */ /* 0x000fc400078e020c */
[C---:B------:R-:W-:Y:S01]  /*9090*/  IMAD.IADD R11, R211.reuse, 0x1, R11 ;  /* 0x00000001d30b7824 */ /* 0x040fe200078e020b */
[----:B------:R1:W-:Y:S01]  /*90a0*/  STL [R1+0x218], R4 ;  /* 0x0002180401007387 */ /* 0x0003e20000100800 */
[----:B------:R-:W-:Y:S02]  /*90b0*/  IMAD.IADD R10, R211, 0x1, R10 ;  /* 0x00000001d30a7824 */ /* 0x000fe400078e020a */
[----:B--2---:R-:W-:Y:S01]  /*90c0*/  IMAD.MOV.U32 R2, RZ, RZ, RZ ;  /* 0x000000ffff027224 */ /* 0x004fe200078e00ff */
[----:B------:R-:W-:Y:S01]  /*90d0*/  STL [R1], RZ ;  /* 0x000000ff01007387 */ /* 0x000fe20000100800 */
[----:B0-----:R-:W-:-:S03]  /*90e0*/  IMAD.MOV.U32 R0, RZ, RZ, RZ ;  /* 0x000000ffff007224 */ /* 0x001fc600078e00ff */
[----:B------:R0:W-:Y:S01]  /*90f0*/  STL [R1+0x224], R3 ;  /* 0x0002240301007387 */ /* 0x0001e20000100800 */
[----:B-1----:R-:W-:-:S03]  /*9100*/  IADD3 R4, R211, R18, RZ ;  /* 0x00000012d3047210 */ /* 0x002fc60007ffe0ff */
[----:B------:R-:W-:Y:S04]  /*9110*/  STL [R1+0x4], RZ ;  /* 0x000004ff01007387 */ /* 0x000fe80000100800 */
[----:B------:R-:W-:Y:S01]  /*9120*/  STL [R1+0x8], RZ ;  /* 0x000008ff01007387 */ /* 0x000fe20000100800 */
[----:B0-----:R-:W-:-:S03]  /*9130*/  LOP3.LUT R3, R18, 0x40, RZ, 0x3c, !PT ;  /* 0x0000004012037812 */ /* 0x001fc600078e3cff */
[----:B------:R-:W-:Y:S01]  /*9140*/  STL [R1+0xc], RZ ;  /* 0x00000cff01007387 */ /* 0x000fe20000100800 */
[----:B------:R-:W-:Y:S01]  /*9150*/  LOP3.LUT R18, R9, 0x8, RZ, 0xfc, !PT ;  /* 0x0000000809127812 */ /* 0x000fe200078efcff */
[----:B------:R-:W-:Y:S02]  /*9160*/  IMAD.IADD R3, R211, 0x1, R3 ;  /* 0x00000001d3037824 */ /* 0x000fe400078e0203 */
[----:B------:R-:W-:Y:S01]  /*9170*/  STL [R1+0x10], RZ ;  /* 0x000010ff01007387 */ /* 0x000fe20000100800 */
[----:B------:R-:W-:-:S03]  /*9180*/  IMAD.WIDE R210, R6, 0x2, R186 ;  /* 0x0000000206d27825 */ /* 0x000fc600078e02ba */
        /* <DEDUP_REMOVED lines=123> */
[----:B------:R0:W-:Y:S04]  /*9940*/  STL.64 [R1+0xa08], R212 ;  /* 0x000a08d401007387 */ /* 0x0001e80000100a00 */
[----:B------:R1:W-:Y:S04]  /*9950*/  STL.64 [R1+0xa00], R214 ;  /* 0x000a00d601007387 */ /* 0x0003e80000100a00 */
[----:B------:R2:W-:Y:S01]  /*9960*/  STL.64 [R1+0x9f8], R210 ;  /* 0x0009f8d201007387 */ /* 0x0005e20000100a00 */
[----:B0-----:R-:W-:-:S04]  /*9970*/  IMAD.WIDE R212, R6, 0x2, R184 ;  /* 0x0000000206d47825 */ /* 0x001fc800078e02b8 */
[C---:B-1----:R-:W-:Y:S01]  /*9980*/  IMAD.WIDE R214, R7.reuse, 0x2, R186 ;  /* 0x0000000207d67825 */ /* 0x042fe200078e02ba */
[----:B------:R0:W-:Y:S03]  /*9990*/  STL.64 [R1+0x9f0], R212 ;  /* 0x0009f0d401007387 */ /* 0x0001e60000100a00 */
[--C-:B--2---:R-:W-:Y:S01]  /*99a0*/  IMAD.WIDE R210, R7, 0x2, R184.reuse ;  /* 0x0000000207d27825 */ /* 0x104fe200078e02b8 */
[----:B------:R-:W-:Y:S03]  /*99b0*/  STL.64 [R1+0x9e8], R214 ;  /* 0x0009e8d601007387 */ /* 0x000fe60000100a00 */
[C---:B------:R-:W-:Y:S01]  /*99c0*/  IMAD.WIDE R6, R8.reuse, 0x2, R184 ;  /* 0x0000000208067825 */ /* 0x040fe200078e02b8 */
[----:B------:R1:W-:Y:S03]  /*99d0*/  STL.64 [R1+0x9e0], R210 ;  /* 0x0009e0d201007387 */ /* 0x0003e60000100a00 */
[----:B0-----:R-:W-:-:S05]  /*99e0*/  IMAD.WIDE R212, R8, 0x2, R186 ;  /* 0x0000000208d47825 */ /* 0x001fca00078e02ba */
[----:B------:R-:W-:Y:S01]  /*99f0*/  STL.64 [R1+0x9d8], R212 ;  /* 0x0009d8d401007387 */ /* 0x000fe20000100a00 */
[----:B-1----:R-:W-:-:S03]  /*9a00*/  IMAD.WIDE R210, R19, 0x2, R186 ;  /* 0x0000000213d27825 */ /* 0x002fc600078e02ba */
[----:B------:R0:W-:Y:S01]  /*9a10*/  STL.64 [R1+0x9d0], R6 ;  /* 0x0009d00601007387 */ /* 0x0001e20000100a00 */
[----:B------:R-:W-:-:S03]  /*9a20*/  IMAD.WIDE R18, R19, 0x2, R184 ;  /* 0x0000000213127825 */ /* 0x000fc600078e02b8 */
[----:B------:R1:W-:Y:S04]  /*9a30*/  STL.64 [R1+0x9c8], R210 ;  /* 0x0009c8d201007387 */ /* 0x0003e80000100a00 */
[----:B------:R2:W-:Y:S01]  /*9a40*/  STL.64 [R1+0x9c0], R18 ;  /* 0x0009c01201007387 */ /* 0x0005e20000100a00 */
[----:B0-----:R-:W-:-:S04]  /*9a50*/  IMAD.WIDE R6, R20, 0x2, R186 ;  /* 0x0000000214067825 */ /* 0x001fc800078e02ba */
[----:B-1----:R-:W-:Y:S01]  /*9a60*/  IMAD.WIDE R210, R20, 0x2, R184 ;  /* 0x0000000214d27825 */ /* 0x002fe200078e02b8 */
[----:B------:R0:W-:Y:S03]  /*9a70*/  STL.64 [R1+0x9b8], R6 ;  /* 0x0009b80601007387 */ /* 0x0001e60000100a00 */
[C---:B--2---:R-:W-:Y:S01]  /*9a80*/  IMAD.WIDE R18, R21.reuse, 0x2, R186 ;  /* 0x0000000215127825 */ /* 0x044fe200078e02ba */
[----:B------:R-:W-:Y:S04]  /*9a90*/  STL.64 [R1+0x9b0], R210 ;  /* 0x0009b0d201007387 */ /* 0x000fe80000100a00 */
[----:B------:R1:W-:Y:S01]  /*9aa0*/  STL.64 [R1+0x9a8], R18 ;  /* 0x0009a81201007387 */ /* 0x0003e20000100a00 */
[----:B0-----:R-:W-:-:S04]  /*9ab0*/  IMAD.WIDE R6, R21, 0x2, R184 ;  /* 0x0000000215067825 */ /* 0x001fc800078e02b8 */
[C---:B------:R-:W-:Y:S01]  /*9ac0*/  IMAD.WIDE R20, R22.reuse, 0x2, R186 ;  /* 0x0000000216147825 */ /* 0x040fe200078e02ba */
[----:B------:R0:W-:Y:S03]  /*9ad0*/  STL.64 [R1+0x9a0], R6 ;  /* 0x0009a00601007387 */ /* 0x0001e60000100a00 */
[----:B-1----:R-:W-:Y:S01]  /*9ae0*/  IMAD.WIDE R18, R22, 0x2, R184 ;  /* 0x0000000216127825 */ /* 0x002fe200078e02b8 */
[----:B------:R1:W-:Y:S04]  /*9af0*/  STL.64 [R1+0x998], R20 ;  /* 0x0009981401007387 */ /* 0x0003e80000100a00 */
[----:B------:R2:W-:Y:S01]  /*9b00*/  STL.64 [R1+0x990], R18 ;  /* 0x0009901201007387 */ /* 0x0005e20000100a00 */
[----:B0-----:R-:W-:-:S04]  /*9b10*/  IMAD.WIDE R6, R23, 0x2, R186 ;  /* 0x0000000217067825 */ /* 0x001fc800078e02ba */
[----:B-1----:R-:W-:Y:S01]  /*9b20*/  IMAD.WIDE R20, R23, 0x2, R184 ;  /* 0x0000000217147825 */ /* 0x002fe200078e02b8 */
[----:B------:R0:W-:Y:S03]  /*9b30*/  STL.64 [R1+0x988], R6 ;  /* 0x0009880601007387 */ /* 0x0001e60000100a00 */
[C---:B--2---:R-:W-:Y:S01]  /*9b40*/  IMAD.WIDE R18, R152.reuse, 0x2, R186 ;  /* 0x0000000298127825 */ /* 0x044fe200078e02ba */
[----:B------:R1:W-:Y:S04]  /*9b50*/  STL.64 [R1+0x980], R20 ;  /* 0x0009801401007387 */ /* 0x0003e80000100a00 */
[----:B------:R2:W-:Y:S01]  /*9b60*/  STL.64 [R1+0x978], R18 ;  /* 0x0009781201007387 */ /* 0x0005e20000100a00 */
[----:B0-----:R-:W-:-:S04]  /*9b70*/  IMAD.WIDE R6, R152, 0x2, R184 ;  /* 0x0000000298067825 */ /* 0x001fc800078e02b8 */
[C---:B-1----:R-:W-:Y:S01]  /*9b80*/  IMAD.WIDE R20, R153.reuse, 0x2, R186 ;  /* 0x0000000299147825 */ /* 0x042fe200078e02ba */
[----:B------:R0:W-:Y:S03]  /*9b90*/  STL.64 [R1+0x970], R6 ;  /* 0x0009700601007387 */ /* 0x0001e60000100a00 */
[----:B--2---:R-:W-:Y:S01]  /*9ba0*/  IMAD.WIDE R18, R153, 0x2, R184 ;  /* 0x0000000299127825 */ /* 0x004fe200078e02b8 */
        /* <DEDUP_REMOVED lines=93> */
[--C-:B-1----:R-:W-:Y:S01]  /*a180*/  IMAD.WIDE R20, R194, 0x2, R186.reuse ;  /* 0x00000002c2147825 */ /* 0x102fe200078e02ba */
[----:B------:R0:W-:Y:S03]  /*a190*/  STL.64 [R1+0x7f0], R6 ;  /* 0x0007f00601007387 */ /* 0x0001e60000100a00 */
[----:B--2---:R-:W-:-:S05]  /*a1a0*/  IMAD.WIDE R18, R177, 0x2, R186 ;  /* 0x00000002b1127825 */ /* 0x004fca00078e02ba */
[----:B------:R1:W-:Y:S01]  /*a1b0*/  STL.64 [R1+0x7e8], R18 ;  /* 0x0007e81201007387 */ /* 0x0003e20000100a00 */
[----:B0-----:R-:W-:-:S05]  /*a1c0*/  IMAD.WIDE R6, R177, 0x2, R184 ;  /* 0x00000002b1067825 */ /* 0x001fca00078e02b8 */
[----:B------:R0:W-:Y:S01]  /*a1d0*/  STL.64 [R1+0x7e0], R6 ;  /* 0x0007e00601007387 */ /* 0x0001e20000100a00 */
[----:B-1----:R-:W-:-:S05]  /*a1e0*/  IMAD.WIDE R18, R178, 0x2, R186 ;  /* 0x00000002b2127825 */ /* 0x002fca00078e02ba */
        /* <DEDUP_REMOVED lines=47> */
[----:B-1----:R-:W-:-:S03]  /*a4e0*/  IMAD.WIDE R18, R194, 0x2, R184 ;  /* 0x00000002c2127825 */ /* 0x002fc600078e02b8 */
        /* <DEDUP_REMOVED lines=56> */
[----:B0-----:R-:W-:-:S05]  /*a870*/  IMAD.WIDE R6, R208, 0x2, R184 ;  /* 0x00000002d0067825 */ /* 0x001fca00078e02b8 */
[----:B------:R1:W-:Y:S02]  /*a880*/  STL.64 [R1+0x630], R6 ;  /* 0x0006300601007387 */ /* 0x0003e40000100a00 */
.L_x_1:
[----:B------:R-:W2:Y:S04]  /*a890*/  LDL.64 R22, [R1+0xa18] ;  /* 0x000a180001167983 */ /* 0x000ea80000100a00 */
[----:B-1----:R-:W3:Y:S04]  /*a8a0*/  LDL.64 R20, [R1+0xa10] ;  /* 0x000a100001147983 */ /* 0x002ee80000100a00 */
[----:B------:R-:W4:Y:S04]  /*a8b0*/  LDL.64 R18, [R1+0xa08] ;  /* 0x000a080001127983 */ /* 0x000f280000100a00 */
[----:B------:R-:W5:Y:S04]  /*a8c0*/  LDL.64 R166, [R1+0xa00] ;  /* 0x000a000001a67983 */ /* 0x000f680000100a00 */
[----:B------:R-:W4:Y:S04]  /*a8d0*/  LDL.64 R164, [R1+0x9f8] ;  /* 0x0009f80001a47983 */ /* 0x000f280000100a00 */
[----:B------:R-:W5:Y:S04]  /*a8e0*/  LDL.64 R162, [R1+0x9f0] ;  /* 0x0009f00001a27983 */ /* 0x000f680000100a00 */
[----:B------:R-:W4:Y:S04]  /*a8f0*/  LDL.64 R160, [R1+0x9e8] ;  /* 0x0009e80001a07983 */ /* 0x000f280000100a00 */
[----:B------:R-:W4:Y:S04]  /*a900*/  LDL.64 R158, [R1+0x9e0] ;  /* 0x0009e000019e7983 */ /* 0x000f280000100a00 */
[----:B------:R-:W4:Y:S04]  /*a910*/  LDL.64 R156, [R1+0x9d8] ;  /* 0x0009d800019c7983 */ /* 0x000f280000100a00 */
[----:B------:R-:W4:Y:S01]  /*a920*/  LDL.64 R154, [R1+0x9d0] ;  /* 0x0009d000019a7983 */ /* 0x000f220000100a00 */
[----:B------:R-:W-:-:S03]  /*a930*/  IMAD.WIDE R152, R2, 0x2, R184 ;  /* 0x0000000202987825 */ /* 0x000fc600078e02b8 */
[----:B------:R0:W-:Y:S01]  /*a940*/  STL.64 [R1+0xc28], R150 ;  /* 0x000c289601007387 */ /* 0x0001e20000100a00 */
[----:B------:R-:W-:-:S03]  /*a950*/  IMAD.WIDE R6, R2, 0x2, R186 ;  /* 0x0000000202067825 */ /* 0x000fc600078e02ba */
[----:B------:R1:W-:Y:S04]  /*a960*/  STL.64 [R1+0xc20], R148 ;  /* 0x000c209401007387 */ /* 0x0003e80000100a00 */
[----:B------:R1:W-:Y:S04]  /*a970*/  STL.64 [R1+0xc18], R146 ;  /* 0x000c189201007387 */ /* 0x0003e80000100a00 */
[----:B------:R-:W-:Y:S01]  /*a980*/  STL.64 [R1+0xc10], R144 ;  /* 0x000c109001007387 */ /* 0x000fe20000100a00 */
[----:B------:R-:W-:Y:S01]  /*a990*/  UMOV UR5, 0x40000040 ;  /* 0x4000004000057882 */ /* 0x000fe20000000000 */
[----:B0-----:R-:W-:-:S02]  /*a9a0*/  MOV R150, UR59 ;  /* 0x0000003b00967c02 */ /* 0x001fc40008000f00 */
[----:B------:R-:W-:Y:S01]  /*a9b0*/  STL.64 [R1+0xc08], R142 ;  /* 0x000c088e01007387 */ /* 0x000fe20000100a00 */
[----:B-1----:R-:W-:Y:S02]  /*a9c0*/  MOV R148, UR55 ;  /* 0x0000003700947c02 */ /* 0x002fe40008000f00 */
[----:B------:R-:W-:Y:S01]  /*a9d0*/  MOV R149, UR54 ;  /* 0x0000003600957c02 */ /* 0x000fe20008000f00 */
[----:B------:R-:W-:Y:S01]  /*a9e0*/  STL.64 [R1+0xc00], R140 ;  /* 0x000c008c01007387 */ /* 0x000fe20000100a00 */
[----:B------:R-:W-:Y:S02]  /*a9f0*/  MOV R146, UR51 ;  /* 0x0000003300927c02 */ /* 0x000fe40008000f00 */
[----:B------:R-:W-:Y:S01]  /*aa00*/  MOV R147, UR50 ;  /* 0x0000003200937c02 */ /* 0x000fe20008000f00 */
[----:B------:R-:W-:Y:S01]  /*aa10*/  STL.64 [R1+0xbf8], R138 ;  /* 0x000bf88a01007387 */ /* 0x000fe20000100a00 */
[----:B------:R-:W-:-:S03]  /*aa20*/  MOV R151, UR58 ;  /* 0x0000003a00977c02 */ /* 0x000fc60008000f00 */
[----:B------:R-:W-:Y:S04]  /*aa30*/  STL.64 [R1+0xbf0], R136 ;  /* 0x000bf08801007387 */ /* 0x000fe80000100a00 */
        /* <DEDUP_REMOVED lines=40> */
[----:B------:R0:W-:Y:S04]  /*acc0*/  STL.64 [R1+0xaa8], R54 ;  /* 0x000aa83601007387 */ /* 0x0001e80000100a00 */
[----:B------:R1:W-:Y:S04]  /*acd0*/  STL.64 [R1+0xaa0], R52 ;  /* 0x000aa03401007387 */ /* 0x0003e80000100a00 */
[----:B------:R2:W-:Y:S04]  /*ace0*/  STL.64 [R1+0xa98], R50 ;  /* 0x000a983201007387 */ /* 0x0005e80000100a00 */
        /* <DEDUP_REMOVED lines=13> */
[----:B0-----:R-:W4:Y:S04]  /*adc0*/  LDL.64 R54, [R1+0x9c8] ;  /* 0x0009c80001367983 */ /* 0x001f280000100a00 */
[----:B-1----:R-:W4:Y:S01]  /*add0*/  LDL.64 R52, [R1+0x9c0] ;  /* 0x0009c00001347983 */ /* 0x002f220000100a00 */
[----:B--2---:R-:W-:-:S03]  /*ade0*/  IMAD.WIDE R22, R2, 0x2, R22 ;  /* 0x0000000202167825 */ /* 0x004fc600078e0216 */
[----:B------:R-:W2:Y:S04]  /*adf0*/  LDL.64 R50, [R1+0x9a8] ;  /* 0x0009a80001327983 */ /* 0x000ea80000100a00 */
[----:B---3--:R-:W3:Y:S04]  /*ae00*/  LDL.64 R26, [R1+0x9b8] ;  /* 0x0009b800011a7983 */ /* 0x008ee80000100a00 */
[----:B------:R-:W3:Y:S04]  /*ae10*/  LDL.64 R48, [R1+0x9a0] ;  /* 0x0009a00001307983 */ /* 0x000ee80000100a00 */
        /* <DEDUP_REMOVED lines=8> */
[----:B------:R-:W3:Y:S01]  /*aea0*/  LDL.64 R56, [R1+0x950] ;  /* 0x0009500001387983 */ /* 0x000ee20000100a00 */
[----:B------:R-:W-:-:S03]  /*aeb0*/  IMAD.WIDE R20, R2, 0x2, R20 ;  /* 0x0000000202147825 */ /* 0x000fc600078e0214 */
[----:B------:R5:W3:Y:S04]  /*aec0*/  LDG.E.U16 R41, desc[UR60][R22.64] ;  /* 0x0000003c16297981 */ /* 0x000ae8000c1e1500 */
[----:B------:R4:W3:Y:S04]  /*aed0*/  LDG.E.U16 R40, desc[UR60][R20.64] ;  /* 0x0000003c14287981 */ /* 0x0008e8000c1e1500 */
[----:B------:R-:W3:Y:S01]  /*aee0*/  LDL.64 R64, [R1+0x968] ;  /* 0x0009680001407983 */ /* 0x000ee20000100a00 */
[----:B-----5:R-:W-:-:S03]  /*aef0*/  IMAD.WIDE R22, R2, 0x2, R162 ;  /* 0x0000000202167825 */ /* 0x020fc600078e02a2 */
[----:B------:R0:W5:Y:S01]  /*af00*/  LDG.E.U16 R44, desc[UR60][R152.64] ;  /* 0x0000003c982c7981 */ /* 0x000162000c1e1500 */
[----:B----4-:R-:W-:-:S03]  /*af10*/  IMAD.WIDE R20, R2, 0x2, R160 ;  /* 0x0000000202147825 */ /* 0x010fc600078e02a0 */
[----:B------:R-:W4:Y:S04]  /*af20*/  LDG.E.U16 R32, desc[UR60][R22.64] ;  /* 0x0000003c16207981 */ /* 0x000f28000c1e1500 */
[----:B------:R-:W4:Y:S01]  /*af30*/  LDG.E.U16 R31, desc[UR60][R20.64] ;  /* 0x0000003c141f7981 */ /* 0x000f22000c1e1500 */
[----:B0-----:R-:W-:-:S03]  /*af40*/  IMAD.WIDE R152, R2, 0x2, R164 ;  /* 0x0000000202987825 */ /* 0x001fc600078e02a4 */
[----:B------:R-:W5:Y:S01]  /*af50*/  LDL.64 R68, [R1+0x958] ;  /* 0x0009580001447983 */ /* 0x000f620000100a00 */
[----:B------:R-:W-:-:S03]  /*af60*/  IMAD.WIDE R18, R2, 0x2, R18 ;  /* 0x0000000202127825 */ /* 0x000fc600078e0212 */
[----:B------:R0:W4:Y:S04]  /*af70*/  LDG.E.U16 R33, desc[UR60][R152.64] ;  /* 0x0000003c98217981 */ /* 0x000128000c1e1500 */
[----:B------:R1:W4:Y:S04]  /*af80*/  LDG.E.U16 R37, desc[UR60][R18.64] ;  /* 0x0000003c12257981 */ /* 0x000328000c1e1500 */
[----:B------:R-:W4:Y:S01]  /*af90*/  LDG.E.U16 R45, desc[UR60][R6.64] ;  /* 0x0000003c062d7981 */ /* 0x000f22000c1e1500 */
[----:B0-----:R-:W-:-:S03]  /*afa0*/  IMAD.WIDE R152, R2, 0x2, R154 ;  /* 0x0000000202987825 */ /* 0x001fc600078e029a */
[----:B------:R-:W4:Y:S01]  /*afb0*/  LDL.64 R66, [R1+0x910] ;  /* 0x0009100001427983 */ /* 0x000f220000100a00 */
[----:B-1----:R-:W-:-:S03]  /*afc0*/  IMAD.WIDE R18, R2, 0x2, R158 ;  /* 0x0000000202127825 */ /* 0x002fc600078e029e */
[----:B------:R2:W4:Y:S04]  /*afd0*/  LDG.E.U16 R28, desc[UR60][R152.64] ;  /* 0x0000003c981c7981 */ /* 0x000528000c1e1500 */
[----:B------:R3:W4:Y:S04]  /*afe0*/  LDG.E.U16 R30, desc[UR60][R18.64] ;  /* 0x0000003c121e7981 */ /* 0x000728000c1e1500 */
[----:B------:R-:W4:Y:S04]  /*aff0*/  LDL.64 R70, [R1+0x8b8] ;  /* 0x0008b80001467983 */ /* 0x000f280000100a00 */
[----:B------:R-:W4:Y:S01]  /*b000*/  LDL.64 R72, [R1+0x818] ;  /* 0x0008180001487983 */ /* 0x000f220000100a00 */
[----:B------:R-:W-:-:S03]  /*b010*/  IMAD.WIDE R22, R2, 0x2, R54 ;  /* 0x0000000202167825 */ /* 0x000fc600078e0236 */
[----:B------:R-:W4:Y:S01]  /*b020*/  LDL.64 R54, [R1+0x948] ;  /* 0x0009480001367983 */ /* 0x000f220000100a00 */
[----:B------:R-:W-:-:S03]  /*b030*/  IMAD.WIDE R20, R2, 0x2, R52 ;  /* 0x0000000202147825 */ /* 0x000fc600078e0234 */
[----:B------:R-:W4:Y:S01]  /*b040*/  LDL.64 R52, [R1+0x940] ;  /* 0x0009400001347983 */ /* 0x000f220000100a00 */
[----:B--2---:R-:W-:-:S03]  /*b050*/  IMAD.WIDE R152, R2, 0x2, R50 ;  /* 0x0000000202987825 */ /* 0x004fc600078e0232 */
[----:B------:R-:W2:Y:S01]  /*b060*/  LDL.64 R50, [R1+0x938] ;  /* 0x0009380001327983 */ /* 0x000ea20000100a00 */
[----:B---3--:R-:W-:-:S03]  /*b070*/  IMAD.WIDE R18, R2, 0x2, R26 ;  /* 0x0000000202127825 */ /* 0x008fc600078e021a */
[----:B------:R0:W3:Y:S04]  /*b080*/  LDG.E.U16 R27, desc[UR60][R22.64] ;  /* 0x0000003c161b7981 */ /* 0x0000e8000c1e1500 */
[----:B------:R1:W3:Y:S01]  /*b090*/  LDG.E.U16 R26, desc[UR60][R20.64] ;  /* 0x0000003c141a7981 */ /* 0x0002e2000c1e1500 */
[----:B0-----:R-:W-:-:S03]  /*b0a0*/  IMAD.WIDE R22, R2, 0x2, R48 ;  /* 0x0000000202167825 */ /* 0x001fc600078e0230 */
[----:B------:R-:W3:Y:S01]  /*b0b0*/  LDL.64 R48, [R1+0x930] ;  /* 0x0009300001307983 */ /* 0x000ee20000100a00 */
[----:B-1----:R-:W-:-:S03]  /*b0c0*/  IMAD.WIDE R20, R2, 0x2, R42 ;  /* 0x0000000202147825 */ /* 0x002fc600078e022a */
[----:B------:R0:W3:Y:S01]  /*b0d0*/  LDG.E.U16 R43, desc[UR60][R152.64] ;  /* 0x0000003c982b7981 */ /* 0x0000e2000c1e1500 */
[----:B------:R-:W-:-:S03]  /*b0e0*/  IMAD.WIDE R6, R2, 0x2, R166 ;  /* 0x0000000202067825 */ /* 0x000fc600078e02a6 */
[----:B------:R-:W3:Y:S04]  /*b0f0*/  LDG.E.U16 R42, desc[UR60][R22.64] ;  /* 0x0000003c162a7981 */ /* 0x000ee8000c1e1500 */
[----:B------:R1:W3:Y:S01]  /*b100*/  LDG.E.U16 R36, desc[UR60][R6.64] ;  /* 0x0000003c06247981 */ /* 0x0002e2000c1e1500 */
[----:B0-----:R-:W-:-:S03]  /*b110*/  IMAD.WIDE R152, R2, 0x2, R46 ;  /* 0x0000000202987825 */ /* 0x001fc600078e022e */
[----:B------:R-:W3:Y:S01]  /*b120*/  LDL.64 R46, [R1+0x928] ;  /* 0x00092800012e7983 */ /* 0x000ee20000100a00 */
[----:B-1----:R-:W-:-:S05]  /*b130*/  IMAD.WIDE R6, R2, 0x2, R156 ;  /* 0x0000000202067825 */ /* 0x002fca00078e029c */
[----:B------:R0:W3:Y:S02]  /*b140*/  LDG.E.U16 R29, desc[UR60][R6.64] ;  /* 0x0000003c061d7981 */ /* 0x0000e4000c1e1500 */
[C---:B0-----:R-:W-:Y:S02]  /*b150*/  IMAD.WIDE R6, R2.reuse, 0x2, R24 ;  /* 0x0000000202067825 */ /* 0x041fe400078e0218 */
[----:B------:R0:W3:Y:S04]  /*b160*/  LDG.E.U16 R25, desc[UR60][R18.64] ;  /* 0x0000003c12197981 */ /* 0x0000e8000c1e1500 */
[----:B------:R1:W3:Y:S01]  /*b170*/  LDG.E.U16 R24, desc[UR60][R6.64] ;  /* 0x0000003c06187981 */ /* 0x0002e2000c1e1500 */
[----:B0-----:R-:W-:-:S03]  /*b180*/  IMAD.WIDE R18, R2, 0x2, R38 ;  /* 0x0000000202127825 */ /* 0x001fc600078e0226 */
[----:B------:R0:W3:Y:S01]  /*b190*/  LDG.E.U16 R39, desc[UR60][R20.64] ;  /* 0x0000003c14277981 */ /* 0x0000e2000c1e1500 */
[----:B-1----:R-:W-:-:S03]  /*b1a0*/  IMAD.WIDE R6, R2, 0x2, R34 ;  /* 0x0000000202067825 */ /* 0x002fc600078e0222 */
[----:B------:R-:W3:Y:S04]  /*b1b0*/  LDG.E.U16 R38, desc[UR60][R18.64] ;  /* 0x0000003c12267981 */ /* 0x000ee8000c1e1500 */
[----:B------:R1:W3:Y:S01]  /*b1c0*/  LDG.E.U16 R35, desc[UR60][R6.64] ;  /* 0x0000003c06237981 */ /* 0x0002e2000c1e1500 */
[----:B0-----:R-:W-:-:S03]  /*b1d0*/  IMAD.WIDE R20, R2, 0x2, R60 ;  /* 0x0000000202147825 */ /* 0x001fc600078e023c */
[----:B------:R-:W3:Y:S01]  /*b1e0*/  LDL.64 R60, [R1+0x918] ;  /* 0x00091800013c7983 */ /* 0x000ee20000100a00 */
[----:B------:R-:W-:-:S03]  /*b1f0*/  IMAD.WIDE R22, R2, 0x2, R62 ;  /* 0x0000000202167825 */ /* 0x000fc600078e023e */
[----:B------:R-:W3:Y:S01]  /*b200*/  LDL.64 R62, [R1+0x920] ;  /* 0x00092000013e7983 */ /* 0x000ee20000100a00 */
[----:B-1----:R-:W-:-:S03]  /*b210*/  IMAD.WIDE R6, R2, 0x2, R58 ;  /* 0x0000000202067825 */ /* 0x002fc600078e023a */
[----:B------:R-:W3:Y:S04]  /*b220*/  LDL.64 R58, [R1+0x900] ;  /* 0x00090000013a7983 */ /* 0x000ee80000100a00 */
[----:B------:R0:W3:Y:S01]  /*b230*/  LDG.E.U16 R252, desc[UR60][R22.64] ;  /* 0x0000003c16fc7981 */ /* 0x0000e2000c1e1500 */
[----:B------:R-:W-:-:S03]  /*b240*/  IMAD.WIDE R18, R2, 0x2, R64 ;  /* 0x0000000202127825 */ /* 0x000fc600078e0240 */
[----:B------:R-:W3:Y:S04]  /*b250*/  LDG.E.U16 R251, desc[UR60][R20.64] ;  /* 0x0000003c14fb7981 */ /* 0x000ee8000c1e1500 */
[----:B------:R-:W3:Y:S01]  /*b260*/  LDG.E.U16 R250, desc[UR60][R18.64] ;  /* 0x0000003c12fa7981 */ /* 0x000ee2000c1e1500 */
[----:B0-----:R-:W-:-:S03]  /*b270*/  IMAD.WIDE R22, R2, 0x2, R56 ;  /* 0x0000000202167825 */ /* 0x001fc600078e0238 */
[----:B------:R-:W3:Y:S04]  /*b280*/  LDL.64 R56, [R1+0x8f8] ;  /* 0x0008f80001387983 */ /* 0x000ee80000100a00 */
[----:B------:R-:W3:Y:S04]  /*b290*/  LDL.64 R64, [R1+0x908] ;  /* 0x0009080001407983 */ /* 0x000ee80000100a00 */
[----:B------:R5:W3:Y:S04]  /*b2a0*/  LDG.E.U16 R34, desc[UR60][R152.64] ;  /* 0x0000003c98227981 */ /* 0x000ae8000c1e1500 */
[----:B------:R2:W3:Y:S04]  /*b2b0*/  LDG.E.U16 R249, desc[UR60][R6.64] ;  /* 0x0000003c06f97981 */ /* 0x0004e8000c1e1500 */
[----:B------:R-:W3:Y:S01]  /*b2c0*/  LDG.E.U16 R247, desc[UR60][R22.64] ;  /* 0x0000003c16f77981 */ /* 0x000ee2000c1e1500 */
[----:B-----5:R-:W-:-:S03]  /*b2d0*/  IMAD.WIDE R152, R2, 0x2, R68 ;  /* 0x0000000202987825 */ /* 0x020fc600078e0244 */
[----:B------:R-:W5:Y:S04]  /*b2e0*/  LDL.64 R68, [R1+0x8b0] ;  /* 0x0008b00001447983 */ /* 0x000f680000100a00 */
[----:B------:R3:W5:Y:S01]  /*b2f0*/  LDG.E.U16 R248, desc[UR60][R152.64] ;  /* 0x0000003c98f87981 */ /* 0x000762000c1e1500 */
[----:B----4-:R-:W-:-:S03]  /*b300*/  IMAD.WIDE R20, R2, 0x2, R54 ;  /* 0x0000000202147825 */ /* 0x010fc600078e0236 */
[----:B------:R-:W4:Y:S01]  /*b310*/  LDL.64 R54, [R1+0x8f0] ;  /* 0x0008f00001367983 */ /* 0x000f220000100a00 */
[----:B------:R-:W-:-:S03]  /*b320*/  IMAD.WIDE R18, R2, 0x2, R52 ;  /* 0x0000000202127825 */ /* 0x000fc600078e0234 */
[----:B------:R-:W5:Y:S01]  /*b330*/  LDL.64 R52, [R1+0x8e8] ;  /* 0x0008e80001347983 */ /* 0x000f620000100a00 */
[----:B--2---:R-:W-:-:S03]  /*b340*/  IMAD.WIDE R6, R2, 0x2, R50 ;  /* 0x0000000202067825 */ /* 0x004fc600078e0232 */
[----:B------:R-:W2:Y:S04]  /*b350*/  LDL.64 R50, [R1+0x8e0] ;  /* 0x0008e00001327983 */ /* 0x000ea80000100a00 */
[----:B------:R-:W2:Y:S04]  /*b360*/  LDG.E.U16 R245, desc[UR60][R18.64] ;  /* 0x0000003c12f57981 */ /* 0x000ea8000c1e1500 */
[----:B------:R-:W2:Y:S04]  /*b370*/  LDG.E.U16 R246, desc[UR60][R20.64] ;  /* 0x0000003c14f67981 */ /* 0x000ea8000c1e1500 */
[----:B------:R0:W2:Y:S01]  /*b380*/  LDG.E.U16 R244, desc[UR60][R6.64] ;  /* 0x0000003c06f47981 */ /* 0x0000a2000c1e1500 */
[----:B---3--:R-:W-:-:S03]  /*b390*/  IMAD.WIDE R152, R2, 0x2, R48 ;  /* 0x0000000202987825 */ /* 0x008fc600078e0230 */
[----:B------:R-:W3:Y:S04]  /*b3a0*/  LDL.64 R48, [R1+0x8d8] ;  /* 0x0008d80001307983 */ /* 0x000ee80000100a00 */
[----:B------:R-:W3:Y:S01]  /*b3b0*/  LDG.E.U16 R243, desc[UR60][R152.64] ;  /* 0x0000003c98f37981 */ /* 0x000ee2000c1e1500 */
[----:B------:R-:W-:-:S03]  /*b3c0*/  IMAD.WIDE R22, R2, 0x2, R46 ;  /* 0x0000000202167825 */ /* 0x000fc600078e022e */
[----:B------:R-:W3:Y:S04]  /*b3d0*/  LDL.64 R46, [R1+0x8d0] ;  /* 0x0008d000012e7983 */ /* 0x000ee80000100a00 */
[----:B------:R1:W3:Y:S01]  /*b3e0*/  LDG.E.U16 R242, desc[UR60][R22.64] ;  /* 0x0000003c16f27981 */ /* 0x0002e2000c1e1500 */
[----:B0-----:R-:W-:-:S03]  /*b3f0*/  IMAD.WIDE R6, R2, 0x2, R66 ;  /* 0x0000000202067825 */ /* 0x001fc600078e0242 */
[----:B------:R-:W3:Y:S04]  /*b400*/  LDL.64 R66, [R1+0x870] ;  /* 0x0008700001427983 */ /* 0x000ee80000100a00 */
[----:B------:R-:W3:Y:S01]  /*b410*/  LDG.E.U16 R239, desc[UR60][R6.64] ;  /* 0x0000003c06ef7981 */ /* 0x000ee2000c1e1500 */
[----:B------:R-:W-:-:S03]  /*b420*/  IMAD.WIDE R18, R2, 0x2, R60 ;  /* 0x0000000202127825 */ /* 0x000fc600078e023c */
[----:B------:R-:W3:Y:S01]  /*b430*/  LDL.64 R60, [R1+0x8c0] ;  /* 0x0008c000013c7983 */ /* 0x000ee20000100a00 */
[----:B------:R-:W-:-:S03]  /*b440*/  IMAD.WIDE R20, R2, 0x2, R62 ;  /* 0x0000000202147825 */ /* 0x000fc600078e023e */
[----:B------:R-:W3:Y:S01]  /*b450*/  LDL.64 R62, [R1+0x8c8] ;  /* 0x0008c800013e7983 */ /* 0x000ee20000100a00 */
[----:B-1----:R-:W-:-:S03]  /*b460*/  IMAD.WIDE R22, R2, 0x2, R58 ;  /* 0x0000000202167825 */ /* 0x002fc600078e023a */
[----:B------:R-:W3:Y:S04]  /*b470*/  LDL.64 R58, [R1+0x8a8] ;  /* 0x0008a800013a7983 */ /* 0x000ee80000100a00 */
[----:B------:R0:W3:Y:S04]  /*b480*/  LDG.E.U16 R241, desc[UR60][R20.64] ;  /* 0x0000003c14f17981 */ /* 0x0000e8000c1e1500 */
[----:B------:R4:W3:Y:S04]  /*b490*/  LDG.E.U16 R240, desc[UR60][R18.64] ;  /* 0x0000003c12f07981 */ /* 0x0008e8000c1e1500 */
[----:B------:R-:W3:Y:S01]  /*b4a0*/  LDG.E.U16 R237, desc[UR60][R22.64] ;  /* 0x0000003c16ed7981 */ /* 0x000ee2000c1e1500 */
[----:B0-----:R-:W-:-:S03]  /*b4b0*/  IMAD.WIDE R20, R2, 0x2, R56 ;  /* 0x0000000202147825 */ /* 0x001fc600078e0238 */
[----:B------:R-:W3:Y:S01]  /*b4c0*/  LDL.64 R56, [R1+0x8a0] ;  /* 0x0008a00001387983 */ /* 0x000ee20000100a00 */
[----:B------:R-:W-:-:S03]  /*b4d0*/  IMAD.WIDE R152, R2, 0x2, R64 ;  /* 0x0000000202987825 */ /* 0x000fc600078e0240 */
[----:B------:R-:W3:Y:S04]  /*b4e0*/  LDG.E.U16 R236, desc[UR60][R20.64] ;  /* 0x0000003c14ec7981 */ /* 0x000ee8000c1e1500 */
[----:B------:R2:W3:Y:S04]  /*b4f0*/  LDG.E.U16 R238, desc[UR60][R152.64] ;  /* 0x0000003c98ee7981 */ /* 0x0004e8000c1e1500 */
[----:B------:R-:W3:Y:S01]  /*b500*/  LDL.64 R64, [R1+0x868] ;  /* 0x0008680001407983 */ /* 0x000ee20000100a00 */
[----:B----4-:R-:W-:-:S03]  /*b510*/  IMAD.WIDE R18, R2, 0x2, R54 ;  /* 0x0000000202127825 */ /* 0x010fc600078e0236 */
[----:B------:R-:W4:Y:S01]  /*b520*/  LDL.64 R54, [R1+0x898] ;  /* 0x0008980001367983 */ /* 0x000f220000100a00 */
[----:B-----5:R-:W-:-:S03]  /*b530*/  IMAD.WIDE R6, R2, 0x2, R52 ;  /* 0x0000000202067825 */ /* 0x020fc600078e0234 */
        /* <DEDUP_REMOVED lines=18> */
[----:B------:R-:W3:Y:S01]  /*b660*/  LDG.E.U16 R229, desc[UR60][R6.64] ;  /* 0x0000003c06e57981 */ /* 0x000ee2000c1e1500 */
[----:B-1----:R-:W-:-:S03]  /*b670*/  IMAD.WIDE R20, R2, 0x2, R58 ;  /* 0x0000000202147825 */ /* 0x002fc600078e023a */
[----:B------:R-:W3:Y:S04]  /*b680*/  LDL.64 R58, [R1+0x850] ;  /* 0x00085000013a7983 */ /* 0x000ee80000100a00 */
[----:B------:R0:W3:Y:S04]  /*b690*/  LDG.E.U16 R230, desc[UR60][R18.64] ;  /* 0x0000003c12e67981 */ /* 0x0000e8000c1e1500 */
[----:B------:R-:W3:Y:S01]  /*b6a0*/  LDL.64 R62, [R1+0x860] ;  /* 0x00086000013e7983 */ /* 0x000ee20000100a00 */
[----:B------:R-:W-:-:S03]  /*b6b0*/  IMAD.WIDE R22, R2, 0x2, R68 ;  /* 0x0000000202167825 */ /* 0x000fc600078e0244 */
[----:B------:R-:W3:Y:S01]  /*b6c0*/  LDG.E.U16 R226, desc[UR60][R20.64] ;  /* 0x0000003c14e27981 */ /* 0x000ee2000c1e1500 */
[----:B0-----:R-:W-:-:S03]  /*b6d0*/  IMAD.WIDE R18, R2, 0x2, R56 ;  /* 0x0000000202127825 */ /* 0x001fc600078e0238 */
[----:B------:R-:W3:Y:S04]  /*b6e0*/  LDL.64 R56, [R1+0x848] ;  /* 0x0008480001387983 */ /* 0x000ee80000100a00 */
[----:B------:R2:W3:Y:S04]  /*b6f0*/  LDG.E.U16 R227, desc[UR60][R22.64] ;  /* 0x0000003c16e37981 */ /* 0x0004e8000c1e1500 */
        /* <DEDUP_REMOVED lines=8> */
[----:B------:R1:W2:Y:S04]  /*b780*/  LDG.E.U16 R224, desc[UR60][R6.64] ;  /* 0x0000003c06e07981 */ /* 0x0002a8000c1e1500 */
[----:B------:R1:W2:Y:S04]  /*b790*/  LDG.E.U16 R223, desc[UR60][R152.64] ;  /* 0x0000003c98df7981 */ /* 0x0002a8000c1e1500 */
[----:B------:R-:W2:Y:S01]  /*b7a0*/  LDG.E.U16 R222, desc[UR60][R22.64] ;  /* 0x0000003c16de7981 */ /* 0x000ea2000c1e1500 */
[----:B---3--:R-:W-:-:S03]  /*b7b0*/  IMAD.WIDE R20, R2, 0x2, R48 ;  /* 0x0000000202147825 */ /* 0x008fc600078e0230 */
[----:B------:R-:W3:Y:S04]  /*b7c0*/  LDL.64 R48, [R1+0x828] ;  /* 0x0008280001307983 */ /* 0x000ee80000100a00 */
[----:B------:R1:W3:Y:S01]  /*b7d0*/  LDG.E.U16 R221, desc[UR60][R20.64] ;  /* 0x0000003c14dd7981 */ /* 0x0002e2000c1e1500 */
[----:B0-----:R-:W-:-:S03]  /*b7e0*/  IMAD.WIDE R18, R2, 0x2, R46 ;  /* 0x0000000202127825 */ /* 0x001fc600078e022e */
[----:B------:R-:W3:Y:S04]  /*b7f0*/  LDL.64 R46, [R1+0x820] ;  /* 0x00082000012e7983 */ /* 0x000ee80000100a00 */
[----:B------:R0:W3:Y:S01]  /*b800*/  LDG.E.U16 R220, desc[UR60][R18.64] ;  /* 0x0000003c12dc7981 */ /* 0x0000e2000c1e1500 */
[----:B-1----:R-:W-:-:S03]  /*b810*/  IMAD.WIDE R6, R2, 0x2, R66 ;  /* 0x0000000202067825 */ /* 0x002fc600078e0242 */
[----:B------:R-:W3:Y:S04]  /*b820*/  LDL.64 R66, [R1+0x7d0] ;  /* 0x0007d00001427983 */ /* 0x000ee80000100a00 */
[----:B------:R1:W3:Y:S01]  /*b830*/  LDG.E.U16 R219, desc[UR60][R6.64] ;  /* 0x0000003c06db7981 */ /* 0x0002e2000c1e1500 */
[----:B------:R-:W-:-:S03]  /*b840*/  IMAD.WIDE R152, R2, 0x2, R64 ;  /* 0x0000000202987825 */ /* 0x000fc600078e0240 */
[----:B------:R-:W3:Y:S04]  /*b850*/  LDL.64 R64, [R1+0x808] ;  /* 0x0008080001407983 */ /* 0x000ee80000100a00 */
[----:B------:R4:W3:Y:S01]  /*b860*/  LDG.E.U16 R218, desc[UR60][R152.64] ;  /* 0x0000003c98da7981 */ /* 0x0008e2000c1e1500 */
[----:B------:R-:W-:-:S03]  /*b870*/  IMAD.WIDE R20, R2, 0x2, R60 ;  /* 0x0000000202147825 */ /* 0x000fc600078e023c */
[----:B------:R-:W3:Y:S04]  /*b880*/  LDL.64 R60, [R1+0x800] ;  /* 0x00080000013c7983 */ /* 0x000ee80000100a00 */
[----:B------:R-:W3:Y:S01]  /*b890*/  LDG.E.U16 R216, desc[UR60][R20.64] ;  /* 0x0000003c14d87981 */ /* 0x000ee2000c1e1500 */
[----:B0-----:R-:W-:-:S03]  /*b8a0*/  IMAD.WIDE R18, R2, 0x2, R58 ;  /* 0x0000000202127825 */ /* 0x001fc600078e023a */
[----:B------:R-:W3:Y:S04]  /*b8b0*/  LDL.64 R58, [R1+0x7f8] ;  /* 0x0007f800013a7983 */ /* 0x000ee80000100a00 */
[----:B------:R-:W3:Y:S01]  /*b8c0*/  LDG.E.U16 R215, desc[UR60][R18.64] ;  /* 0x0000003c12d77981 */ /* 0x000ee2000c1e1500 */
[----:B-1----:R-:W-:-:S03]  /*b8d0*/  IMAD.WIDE R6, R2, 0x2, R56 ;  /* 0x0000000202067825 */ /* 0x002fc600078e0238 */
        /* <DEDUP_REMOVED lines=17> */
[----:B------:R-:W-:-:S03]  /*b9f0*/  IMAD.WIDE R6, R2, 0x2, R46 ;  /* 0x0000000202067825 */ /* 0x000fc600078e022e */
[----:B------:R-:W3:Y:S04]  /*ba00*/  LDL.64 R46, [R1+0x7b0] ;  /* 0x0007b000012e7983 */ /* 0x000ee80000100a00 */
[----:B------:R1:W3:Y:S01]  /*ba10*/  LDG.E.U16 R209, desc[UR60][R6.64] ;  /* 0x0000003c06d17981 */ /* 0x0002e2000c1e1500 */
[----:B0-----:R-:W-:-:S03]  /*ba20*/  IMAD.WIDE R22, R2, 0x2, R70 ;  /* 0x0000000202167825 */ /* 0x001fc600078e0246 */
[----:B------:R-:W3:Y:S04]  /*ba30*/  LDL.64 R70, [R1+0x750] ;  /* 0x0007500001467983 */ /* 0x000ee80000100a00 */
[----:B------:R0:W3:Y:S01]  /*ba40*/  LDG.E.U16 R207, desc[UR60][R22.64] ;  /* 0x0000003c16cf7981 */ /* 0x0000e2000c1e1500 */
[----:B-1----:R-:W-:-:S03]  /*ba50*/  IMAD.WIDE R20, R2, 0x2, R64 ;  /* 0x0000000202147825 */ /* 0x002fc600078e0240 */
[----:B------:R-:W3:Y:S04]  /*ba60*/  LDL.64 R64, [R1+0x7a8] ;  /* 0x0007a80001407983 */ /* 0x000ee80000100a00 */
[----:B------:R-:W3:Y:S01]  /*ba70*/  LDG.E.U16 R206, desc[UR60][R20.64] ;  /* 0x0000003c14ce7981 */ /* 0x000ee2000c1e1500 */
[----:B------:R-:W-:-:S03]  /*ba80*/  IMAD.WIDE R18, R2, 0x2, R60 ;  /* 0x0000000202127825 */ /* 0x000fc600078e023c */
[----:B------:R-:W3:Y:S01]  /*ba90*/  LDL.64 R60, [R1+0x7a0] ;  /* 0x0007a000013c7983 */ /* 0x000ee20000100a00 */
[----:B------:R-:W-:-:S03]  /*baa0*/  IMAD.WIDE R152, R2, 0x2, R72 ;  /* 0x0000000202987825 */ /* 0x000fc600078e0248 */
[----:B------:R-:W3:Y:S01]  /*bab0*/  LDG.E.U16 R205, desc[UR60][R18.64] ;  /* 0x0000003c12cd7981 */ /* 0x000ee2000c1e1500 */
[----:B------:R-:W-:-:S03]  /*bac0*/  IMAD.WIDE R6, R2, 0x2, R58 ;  /* 0x0000000202067825 */ /* 0x000fc600078e023a */
[----:B------:R-:W3:Y:S04]  /*bad0*/  LDL.64 R58, [R1+0x798] ;  /* 0x00079800013a7983 */ /* 0x000ee80000100a00 */
[----:B------:R1:W3:Y:S04]  /*bae0*/  LDG.E.U16 R208, desc[UR60][R152.64] ;  /* 0x0000003c98d07981 */ /* 0x0002e8000c1e1500 */
[----:B------:R-:W3:Y:S04]  /*baf0*/  LDL.64 R72, [R1+0x770] ;  /* 0x0007700001487983 */ /* 0x000ee80000100a00 */
[----:B------:R-:W3:Y:S01]  /*bb00*/  LDG.E.U16 R204, desc[UR60][R6.64] ;  /* 0x0000003c06cc7981 */ /* 0x000ee2000c1e1500 */
[----:B0-----:R-:W-:-:S03]  /*bb10*/  IMAD.WIDE R22, R2, 0x2, R56 ;  /* 0x0000000202167825 */ /* 0x001fc600078e0238 */
[----:B------:R-:W3:Y:S01]  /*bb20*/  LDL.64 R56, [R1+0x790] ;  /* 0x0007900001387983 */ /* 0x000ee20000100a00 */
[----:B-1----:R-:W-:-:S03]  /*bb30*/  IMAD.WIDE R152, R2, 0x2, R68 ;  /* 0x0000000202987825 */ /* 0x002fc600078e0244 */
[----:B------:R-:W3:Y:S04]  /*bb40*/  LDG.E.U16 R202, desc[UR60][R22.64] ;  /* 0x0000003c16ca7981 */ /* 0x000ee8000c1e1500 */
[----:B------:R2:W3:Y:S01]  /*bb50*/  LDG.E.U16 R203, desc[UR60][R152.64] ;  /* 0x0000003c98cb7981 */ /* 0x0004e2000c1e1500 */
[----:B----4-:R-:W-:-:S03]  /*bb60*/  IMAD.WIDE R20, R2, 0x2, R54 ;  /* 0x0000000202147825 */ /* 0x010fc600078e0236 */
[----:B------:R-:W4:Y:S04]  /*bb70*/  LDL.64 R68, [R1+0x748] ;  /* 0x0007480001447983 */ /* 0x000f280000100a00 */
[----:B------:R-:W4:Y:S01]  /*bb80*/  LDL.64 R54, [R1+0x788] ;  /* 0x0007880001367983 */ /* 0x000f220000100a00 */
[----:B-----5:R-:W-:-:S03]  /*bb90*/  IMAD.WIDE R18, R2, 0x2, R52 ;  /* 0x0000000202127825 */ /* 0x020fc600078e0234 */
[----:B------:R-:W5:Y:S01]  /*bba0*/  LDL.64 R52, [R1+0x780] ;  /* 0x0007800001347983 */ /* 0x000f620000100a00 */
[----:B--2---:R-:W-:-:S03]  /*bbb0*/  IMAD.WIDE R152, R2, 0x2, R50 ;  /* 0x0000000202987825 */ /* 0x004fc600078e0232 */
[----:B------:R-:W2:Y:S04]  /*bbc0*/  LDL.64 R50, [R1+0x778] ;  /* 0x0007780001327983 */ /* 0x000ea80000100a00 */
[----:B------:R3:W2:Y:S04]  /*bbd0*/  LDG.E.U16 R201, desc[UR60][R20.64] ;  /* 0x0000003c14c97981 */ /* 0x0006a8000c1e1500 */
[----:B------:R0:W2:Y:S01]  /*bbe0*/  LDG.E.U16 R200, desc[UR60][R18.64] ;  /* 0x0000003c12c87981 */ /* 0x0000a2000c1e1500 */
[----:B------:R-:W-:-:S03]  /*bbf0*/  IMAD.WIDE R22, R2, 0x2, R62 ;  /* 0x0000000202167825 */ /* 0x000fc600078e023e */
[----:B------:R-:W2:Y:S01]  /*bc00*/  LDL.64 R62, [R1+0x768] ;  /* 0x00076800013e7983 */ /* 0x000ea20000100a00 */
[----:B---3--:R-:W-:-:S03]  /*bc10*/  IMAD.WIDE R20, R2, 0x2, R48 ;  /* 0x0000000202147825 */ /* 0x008fc600078e0230 */
[----:B------:R-:W3:Y:S04]  /*bc20*/  LDL.64 R48, [R1+0x760] ;  /* 0x0007600001307983 */ /* 0x000ee80000100a00 */
[----:B------:R1:W3:Y:S04]  /*bc30*/  LDG.E.U16 R198, desc[UR60][R152.64] ;  /* 0x0000003c98c67981 */ /* 0x0002e8000c1e1500 */
[----:B------:R1:W3:Y:S01]  /*bc40*/  LDG.E.U16 R197, desc[UR60][R22.64] ;  /* 0x0000003c16c57981 */ /* 0x0002e2000c1e1500 */
[----:B0-----:R-:W-:-:S03]  /*bc50*/  IMAD.WIDE R18, R2, 0x2, R46 ;  /* 0x0000000202127825 */ /* 0x001fc600078e022e */
[----:B------:R0:W3:Y:S04]  /*bc60*/  LDG.E.U16 R196, desc[UR60][R20.64] ;  /* 0x0000003c14c47981 */ /* 0x0000e8000c1e1500 */
[----:B------:R-:W3:Y:S01]  /*bc70*/  LDL.64 R46, [R1+0x758] ;  /* 0x00075800012e7983 */ /* 0x000ee20000100a00 */
[----:B------:R-:W-:-:S03]  /*bc80*/  IMAD.WIDE R6, R2, 0x2, R66 ;  /* 0x0000000202067825 */ /* 0x000fc600078e0242 */
[----:B------:R-:W3:Y:S04]  /*bc90*/  LDG.E.U16 R195, desc[UR60][R18.64] ;  /* 0x0000003c12c37981 */ /* 0x000ee8000c1e1500 */
[----:B------:R0:W3:Y:S04]  /*bca0*/  LDG.E.U16 R199, desc[UR60][R6.64] ;  /* 0x0000003c06c77981 */ /* 0x0000e8000c1e1500 */
[----:B------:R-:W3:Y:S01]  /*bcb0*/  LDL.64 R66, [R1+0x728] ;  /* 0x0007280001427983 */ /* 0x000ee20000100a00 */
[----:B-1----:R-:W-:-:S03]  /*bcc0*/  IMAD.WIDE R152, R2, 0x2, R60 ;  /* 0x0000000202987825 */ /* 0x002fc600078e023c */
[----:B------:R-:W3:Y:S01]  /*bcd0*/  LDL.64 R60, [R1+0x740] ;  /* 0x00074000013c7983 */ /* 0x000ee20000100a00 */
[----:B------:R-:W-:-:S03]  /*bce0*/  IMAD.WIDE R22, R2, 0x2, R58 ;  /* 0x0000000202167825 */ /* 0x000fc600078e023a */
[----:B------:R-:W3:Y:S04]  /*bcf0*/  LDG.E.U16 R193, desc[UR60][R152.64] ;  /* 0x0000003c98c17981 */ /* 0x000ee8000c1e1500 */
[----:B------:R-:W3:Y:S01]  /*bd00*/  LDL.64 R58, [R1+0x738] ;  /* 0x00073800013a7983 */ /* 0x000ee20000100a00 */
[----:B0-----:R-:W-:-:S03]  /*bd10*/  IMAD.WIDE R20, R2, 0x2, R56 ;  /* 0x0000000202147825 */ /* 0x001fc600078e0238 */
[----:B------:R-:W3:Y:S04]  /*bd20*/  LDG.E.U16 R192, desc[UR60][R22.64] ;  /* 0x0000003c16c07981 */ /* 0x000ee8000c1e1500 */
[----:B------:R-:W3:Y:S01]  /*bd30*/  LDL.64 R56, [R1+0x730] ;  /* 0x0007300001387983 */ /* 0x000ee20000100a00 */
[----:B------:R-:W-:-:S03]  /*bd40*/  IMAD.WIDE R6, R2, 0x2, R64 ;  /* 0x0000000202067825 */ /* 0x000fc600078e0240 */
[----:B------:R-:W3:Y:S04]  /*bd50*/  LDL.64 R64, [R1+0x718] ;  /* 0x0007180001407983 */ /* 0x000ee80000100a00 */
[----:B------:R5:W3:Y:S04]  /*bd60*/  LDG.E.U16 R194, desc[UR60][R6.64] ;  /* 0x0000003c06c27981 */ /* 0x000ae8000c1e1500 */
[----:B------:R0:W3:Y:S01]  /*bd70*/  LDG.E.U16 R191, desc[UR60][R20.64] ;  /* 0x0000003c14bf7981 */ /* 0x0000e2000c1e1500 */
[----:B----4-:R-:W-:-:S03]  /*bd80*/  IMAD.WIDE R18, R2, 0x2, R54 ;  /* 0x0000000202127825 */ /* 0x010fc600078e0236 */
[----:B------:R-:W4:Y:S01]  /*bd90*/  LDL.64 R54, [R1+0x720] ;  /* 0x0007200001367983 */ /* 0x000f220000100a00 */
[----:B-----5:R-:W-:-:S03]  /*bda0*/  IMAD.WIDE R6, R2, 0x2, R52 ;  /* 0x0000000202067825 */ /* 0x020fc600078e0234 */
[----:B------:R-:W5:Y:S01]  /*bdb0*/  LDL.64 R52, [R1+0x710] ;  /* 0x0007100001347983 */ /* 0x000f620000100a00 */
[----:B--2---:R-:W-:-:S03]  /*bdc0*/  IMAD.WIDE R152, R2, 0x2, R50 ;  /* 0x0000000202987825 */ /* 0x004fc600078e0232 */
[----:B------:R-:W2:Y:S04]  /*bdd0*/  LDL.64 R50, [R1+0x708] ;  /* 0x0007080001327983 */ /* 0x000ea80000100a00 */
[----:B------:R3:W2:Y:S04]  /*bde0*/  LDG.E.U16 R190, desc[UR60][R18.64] ;  /* 0x0000003c12be7981 */ /* 0x0006a8000c1e1500 */
[----:B------:R1:W2:Y:S01]  /*bdf0*/  LDG.E.U16 R189, desc[UR60][R6.64] ;  /* 0x0000003c06bd7981 */ /* 0x0002a2000c1e1500 */
[----:B0-----:R-:W-:-:S03]  /*be00*/  IMAD.WIDE R20, R2, 0x2, R62 ;  /* 0x0000000202147825 */ /* 0x001fc600078e023e */
[----:B------:R-:W2:Y:S01]  /*be10*/  LDL.64 R62, [R1+0x6f8] ;  /* 0x0006f800013e7983 */ /* 0x000ea20000100a00 */
[----:B---3--:R-:W-:-:S03]  /*be20*/  IMAD.WIDE R18, R2, 0x2, R48 ;  /* 0x0000000202127825 */ /* 0x008fc600078e0230 */
[----:B------:R-:W3:Y:S04]  /*be30*/  LDL.64 R48, [R1+0x700] ;  /* 0x0007000001307983 */ /* 0x000ee80000100a00 */
[----:B------:R-:W3:Y:S04]  /*be40*/  LDG.E.U16 R182, desc[UR60][R20.64] ;  /* 0x0000003c14b67981 */ /* 0x000ee8000c1e1500 */
[----:B------:R-:W3:Y:S01]  /*be50*/  LDG.E.U16 R181, desc[UR60][R18.64] ;  /* 0x0000003c12b57981 */ /* 0x000ee2000c1e1500 */
[----:B------:R-:W-:-:S03]  /*be60*/  IMAD.WIDE R22, R2, 0x2, R72 ;  /* 0x0000000202167825 */ /* 0x000fc600078e0248 */
[----:B------:R-:W3:Y:S01]  /*be70*/  LDG.E.U16 R188, desc[UR60][R152.64] ;  /* 0x0000003c98bc7981 */ /* 0x000ee2000c1e1500 */
[----:B-1----:R-:W-:-:S03]  /*be80*/  IMAD.WIDE R6, R2, 0x2, R46 ;  /* 0x0000000202067825 */ /* 0x002fc600078e022e */
[----:B------:R-:W3:Y:S04]  /*be90*/  LDL.64 R46, [R1+0x6f0] ;  /* 0x0006f000012e7983 */ /* 0x000ee80000100a00 */
[----:B------:R-:W3:Y:S04]  /*bea0*/  LDG.E.U16 R180, desc[UR60][R6.64] ;  /* 0x0000003c06b47981 */ /* 0x000ee8000c1e1500 */
[----:B------:R0:W3:Y:S02]  /*beb0*/  LDG.E.U16 R183, desc[UR60][R22.64] ;  /* 0x0000003c16b77981 */ /* 0x0000e4000c1e1500 */
[----:B0-----:R-:W-:-:S02]  /*bec0*/  IMAD.WIDE R22, R2, 0x2, R68 ;  /* 0x0000000202167825 */ /* 0x001fc400078e0244 */
[----:B------:R-:W3:Y:S04]  /*bed0*/  LDL.64 R68, [R1+0x680] ;  /* 0x0006800001447983 */ /* 0x000ee80000100a00 */
[----:B------:R-:W3:Y:S01]  /*bee0*/  LDG.E.U16 R178, desc[UR60][R22.64] ;  /* 0x0000003c16b27981 */ /* 0x000ee2000c1e1500 */
[----:B------:R-:W-:-:S03]  /*bef0*/  IMAD.WIDE R20, R2, 0x2, R60 ;  /* 0x0000000202147825 */ /* 0x000fc600078e023c */
[----:B------:R-:W3:Y:S04]  /*bf00*/  LDL.64 R60, [R1+0x6e8] ;  /* 0x0006e800013c7983 */ /* 0x000ee80000100a00 */
[----:B------:R0:W3:Y:S01]  /*bf10*/  LDG.E.U16 R177, desc[UR60][R20.64] ;  /* 0x0000003c14b17981 */ /* 0x0000e2000c1e1500 */
[----:B------:R-:W-:-:S03]  /*bf20*/  IMAD.WIDE R18, R2, 0x2, R58 ;  /* 0x0000000202127825 */ /* 0x000fc600078e023a */
[----:B------:R-:W3:Y:S04]  /*bf30*/  LDL.64 R58, [R1+0x6e0] ;  /* 0x0006e000013a7983 */ /* 0x000ee80000100a00 */
[----:B------:R5:W3:Y:S01]  /*bf40*/  LDG.E.U16 R176, desc[UR60][R18.64] ;  /* 0x0000003c12b07981 */ /* 0x000ae2000c1e1500 */
[----:B------:R-:W-:-:S03]  /*bf50*/  IMAD.WIDE R6, R2, 0x2, R56 ;  /* 0x0000000202067825 */ /* 0x000fc600078e0238 */
[----:B------:R-:W3:Y:S01]  /*bf60*/  LDL.64 R56, [R1+0x6a8] ;  /* 0x0006a80001387983 */ /* 0x000ee20000100a00 */
[----:B0-----:R-:W-:-:S03]  /*bf70*/  IMAD.WIDE R20, R2, 0x2, R64 ;  /* 0x0000000202147825 */ /* 0x001fc600078e0240 */
[----:B------:R2:W3:Y:S04]  /*bf80*/  LDG.E.U16 R175, desc[UR60][R6.64] ;  /* 0x0000003c06af7981 */ /* 0x0004e8000c1e1500 */
[----:B------:R3:W3:Y:S01]  /*bf90*/  LDG.E.U16 R172, desc[UR60][R20.64] ;  /* 0x0000003c14ac7981 */ /* 0x0006e2000c1e1500 */
[----:B------:R-:W-:-:S03]  /*bfa0*/  IMAD.WIDE R152, R2, 0x2, R70 ;  /* 0x0000000202987825 */ /* 0x000fc600078e0246 */
[----:B------:R-:W3:Y:S04]  /*bfb0*/  LDL.64 R70, [R1+0x688] ;  /* 0x0006880001467983 */ /* 0x000ee80000100a00 */
        /* <DEDUP_REMOVED lines=8> */
[----:B------:R1:W2:Y:S01]  /*c040*/  LDG.E.U16 R170, desc[UR60][R6.64] ;  /* 0x0000003c06aa7981 */ /* 0x0002a2000c1e1500 */
[----:B---3--:R-:W-:-:S03]  /*c050*/  IMAD.WIDE R20, R2, 0x2, R48 ;  /* 0x0000000202147825 */ /* 0x008fc600078e0230 */
[----:B------:R3:W2:Y:S04]  /*c060*/  LDG.E.U16 R171, desc[UR60][R18.64] ;  /* 0x0000003c12ab7981 */ /* 0x0006a8000c1e1500 */
[----:B------:R-:W2:Y:S01]  /*c070*/  LDL.64 R48, [R1+0x690] ;  /* 0x0006900001307983 */ /* 0x000ea20000100a00 */
[----:B0-----:R-:W-:-:S03]  /*c080*/  IMAD.WIDE R152, R2, 0x2, R66 ;  /* 0x0000000202987825 */ /* 0x001fc600078e0242 */
[----:B------:R-:W2:Y:S04]  /*c090*/  LDL.64 R66, [R1+0x678] ;  /* 0x0006780001427983 */ /* 0x000ea80000100a00 */
[----:B------:R-:W2:Y:S01]  /*c0a0*/  LDG.E.U16 R173, desc[UR60][R22.64] ;  /* 0x0000003c16ad7981 */ /* 0x000ea2000c1e1500 */
[----:B-1----:R-:W-:-:S03]  /*c0b0*/  IMAD.WIDE R6, R2, 0x2, R46 ;  /* 0x0000000202067825 */ /* 0x002fc600078e022e */
[----:B------:R-:W2:Y:S04]  /*c0c0*/  LDG.E.U16 R169, desc[UR60][R20.64] ;  /* 0x0000003c14a97981 */ /* 0x000ea8000c1e1500 */
[----:B------:R-:W2:Y:S01]  /*c0d0*/  LDL.64 R46, [R1+0x6d0] ;  /* 0x0006d000012e7983 */ /* 0x000ea20000100a00 */
[----:B---3--:R-:W-:-:S03]  /*c0e0*/  IMAD.WIDE R18, R2, 0x2, R62 ;  /* 0x0000000202127825 */ /* 0x008fc600078e023e */
[----:B------:R-:W3:Y:S04]  /*c0f0*/  LDL.64 R62, [R1+0x6c8] ;  /* 0x0006c800013e7983 */ /* 0x000ee80000100a00 */
[----:B------:R0:W3:Y:S04]  /*c100*/  LDG.E.U16 R168, desc[UR60][R18.64] ;  /* 0x0000003c12a87981 */ /* 0x0000e8000c1e1500 */
[----:B------:R1:W3:Y:S04]  /*c110*/  LDG.E.U16 R167, desc[UR60][R6.64] ;  /* 0x0000003c06a77981 */ /* 0x0002e8000c1e1500 */
[----:B------:R-:W3:Y:S04]  /*c120*/  LDL.64 R22, [R1+0x6c0] ;  /* 0x0006c00001167983 */ /* 0x000ee80000100a00 */
[----:B------:R-:W3:Y:S04]  /*c130*/  LDL.64 R20, [R1+0x650] ;  /* 0x0006500001147983 */ /* 0x000ee80000100a00 */
[----:B------:R-:W3:Y:S01]  /*c140*/  LDG.E.U16 R174, desc[UR60][R152.64] ;  /* 0x0000003c98ae7981 */ /* 0x000ee2000c1e1500 */
[----:B0-----:R-:W-:-:S03]  /*c150*/  IMAD.WIDE R18, R2, 0x2, R60 ;  /* 0x0000000202127825 */ /* 0x001fc600078e023c */
[----:B------:R-:W3:Y:S04]  /*c160*/  LDL.64 R60, [R1+0x668] ;  /* 0x00066800013c7983 */ /* 0x000ee80000100a00 */
[----:B------:R-:W3:Y:S01]  /*c170*/  LDG.E.U16 R166, desc[UR60][R18.64] ;  /* 0x0000003c12a67981 */ /* 0x000ee2000c1e1500 */
[----:B-1----:R-:W-:-:S03]  /*c180*/  IMAD.WIDE R6, R2, 0x2, R58 ;  /* 0x0000000202067825 */ /* 0x002fc600078e023a */
[----:B------:R-:W3:Y:S04]  /*c190*/  LDL.64 R58, [R1+0x660] ;  /* 0x00066000013a7983 */ /* 0x000ee80000100a00 */
[----:B------:R0:W3:Y:S04]  /*c1a0*/  LDG.E.U16 R165, desc[UR60][R6.64] ;  /* 0x0000003c06a57981 */ /* 0x0000e8000c1e1500 */
[----:B------:R-:W3:Y:S01]  /*c1b0*/  LDL.64 R18, [R1+0x6b8] ;  /* 0x0006b80001127983 */ /* 0x000ee20000100a00 */
[----:B0-----:R-:W-:-:S03]  /*c1c0*/  IMAD.WIDE R6, R2, 0x2, R56 ;  /* 0x0000000202067825 */ /* 0x001fc600078e0238 */
[----:B------:R-:W3:Y:S04]  /*c1d0*/  LDL.64 R56, [R1+0x658] ;  /* 0x0006580001387983 */ /* 0x000ee80000100a00 */
[----:B------:R4:W3:Y:S02]  /*c1e0*/  LDG.E.U16 R164, desc[UR60][R6.64] ;  /* 0x0000003c06a47981 */ /* 0x0008e4000c1e1500 */
[C---:B----4-:R-:W-:Y:S02]  /*c1f0*/  IMAD.WIDE R6, R2.reuse, 0x2, R54 ;  /* 0x0000000202067825 */ /* 0x050fe400078e0236 */
[----:B------:R-:W4:Y:S04]  /*c200*/  LDL.64 R54, [R1+0x648] ;  /* 0x0006480001367983 */ /* 0x000f280000100a00 */
[----:B------:R5:W4:Y:S02]  /*c210*/  LDG.E.U16 R163, desc[UR60][R6.64] ;  /* 0x0000003c06a37981 */ /* 0x000b24000c1e1500 */
[----:B-----5:R-:W-:-:S02]  /*c220*/  IMAD.WIDE R6, R2, 0x2, R52 ;  /* 0x0000000202067825 */ /* 0x020fc400078e0234 */
[----:B------:R-:W5:Y:S04]  /*c230*/  LDL.64 R52, [R1+0x640] ;  /* 0x0006400001347983 */ /* 0x000f680000100a00 */
[----:B------:R2:W5:Y:S02]  /*c240*/  LDG.E.U16 R162, desc[UR60][R6.64] ;  /* 0x0000003c06a27981 */ /* 0x000564000c1e1500 */
[C---:B--2---:R-:W-:Y:S02]  /*c250*/  IMAD.WIDE R6, R2.reuse, 0x2, R50 ;  /* 0x0000000202067825 */ /* 0x044fe400078e0232 */
[----:B------:R-:W2:Y:S04]  /*c260*/  LDL.64 R50, [R1+0x6b0] ;  /* 0x0006b00001327983 */ /* 0x000ea80000100a00 */
[----:B------:R0:W2:Y:S02]  /*c270*/  LDG.E.U16 R161, desc[UR60][R6.64] ;  /* 0x0000003c06a17981 */ /* 0x0000a4000c1e1500 */
[----:B0-----:R-:W-:-:S02]  /*c280*/  IMAD.WIDE R6, R2, 0x2, R48 ;  /* 0x0000000202067825 */ /* 0x001fc400078e0230 */
[----:B------:R-:W2:Y:S04]  /*c290*/  LDL.64 R48, [R1+0x638] ;  /* 0x0006380001307983 */ /* 0x000ea80000100a00 */
[----:B------:R0:W2:Y:S02]  /*c2a0*/  LDG.E.U16 R160, desc[UR60][R6.64] ;  /* 0x0000003c06a07981 */ /* 0x0000a4000c1e1500 */
[C---:B0-----:R-:W-:Y:S02]  /*c2b0*/  IMAD.WIDE R6, R2.reuse, 0x2, R46 ;  /* 0x0000000202067825 */ /* 0x041fe400078e022e */
[----:B------:R-:W2:Y:S04]  /*c2c0*/  LDL.64 R46, [R1+0x630] ;  /* 0x00063000012e7983 */ /* 0x000ea80000100a00 */
[----:B------:R0:W2:Y:S02]  /*c2d0*/  LDG.E.U16 R159, desc[UR60][R6.64] ;  /* 0x0000003c069f7981 */ /* 0x0000a4000c1e1500 */
[----:B0-----:R-:W-:-:S05]  /*c2e0*/  IMAD.WIDE R6, R2, 0x2, R70 ;  /* 0x0000000202067825 */ /* 0x001fca00078e0246 */
[----:B------:R0:W2:Y:S02]  /*c2f0*/  LDG.E.U16 R158, desc[UR60][R6.64] ;  /* 0x0000003c069e7981 */ /* 0x0000a4000c1e1500 */
[----:B0-----:R-:W-:-:S05]  /*c300*/  IMAD.WIDE R6, R2, 0x2, R68 ;  /* 0x0000000202067825 */ /* 0x001fca00078e0244 */
[----:B------:R0:W2:Y:S02]  /*c310*/  LDG.E.U16 R157, desc[UR60][R6.64] ;  /* 0x0000003c069d7981 */ /* 0x0000a4000c1e1500 */
[----:B0-----:R-:W-:-:S05]  /*c320*/  IMAD.WIDE R6, R2, 0x2, R66 ;  /* 0x0000000202067825 */ /* 0x001fca00078e0242 */
[----:B------:R0:W2:Y:S02]  /*c330*/  LDG.E.U16 R156, desc[UR60][R6.64] ;  /* 0x0000003c069c7981 */ /* 0x0000a4000c1e1500 */
[----:B0-----:R-:W-:-:S05]  /*c340*/  IMAD.WIDE R6, R2, 0x2, R64 ;  /* 0x0000000202067825 */ /* 0x001fca00078e0240 */
[----:B------:R3:W2:Y:S02]  /*c350*/  LDG.E.U16 R155, desc[UR60][R6.64] ;  /* 0x0000003c069b7981 */ /* 0x0006a4000c1e1500 */
[----:B---3--:R-:W-:-:S05]  /*c360*/  IMAD.WIDE R6, R2, 0x2, R62 ;  /* 0x0000000202067825 */ /* 0x008fca00078e023e */
[----:B------:R0:W3:Y:S02]  /*c370*/  LDG.E.U16 R154, desc[UR60][R6.64] ;  /* 0x0000003c069a7981 */ /* 0x0000e4000c1e1500 */
[----:B0-----:R-:W-:-:S05]  /*c380*/  IMAD.WIDE R6, R2, 0x2, R60 ;  /* 0x0000000202067825 */ /* 0x001fca00078e023c */
        /* <DEDUP_REMOVED lines=9> */
[----:B----4-:R-:W-:-:S05]  /*c420*/  IMAD.WIDE R6, R2, 0x2, R54 ;  /* 0x0000000202067825 */ /* 0x010fca00078e0236 */
[----:B------:R5:W4:Y:S02]  /*c430*/  LDG.E.U16 R20, desc[UR60][R6.64] ;  /* 0x0000003c06147981 */ /* 0x000b24000c1e1500 */
[----:B-----5:R-:W-:-:S05]  /*c440*/  IMAD.WIDE R6, R2, 0x2, R52 ;  /* 0x0000000202067825 */ /* 0x020fca00078e0234 */
[----:B------:R0:W5:Y:S02]  /*c450*/  LDG.E.U16 R5, desc[UR60][R6.64] ;  /* 0x0000003c06057981 */ /* 0x000164000c1e1500 */
[----:B0-----:R-:W-:-:S05]  /*c460*/  IMAD.WIDE R6, R2, 0x2, R18 ;  /* 0x0000000202067825 */ /* 0x001fca00078e0212 */
[----:B------:R2:W5:Y:S02]  /*c470*/  LDG.E.U16 R19, desc[UR60][R6.64] ;  /* 0x0000003c06137981 */ /* 0x000564000c1e1500 */
[----:B--2---:R-:W-:-:S05]  /*c480*/  IMAD.WIDE R6, R2, 0x2, R50 ;  /* 0x0000000202067825 */ /* 0x004fca00078e0232 */
[----:B------:R0:W2:Y:S02]  /*c490*/  LDG.E.U16 R18, desc[UR60][R6.64] ;  /* 0x0000003c06127981 */ /* 0x0000a4000c1e1500 */
[----:B0-----:R-:W-:-:S05]  /*c4a0*/  IMAD.WIDE R6, R2, 0x2, R48 ;  /* 0x0000000202067825 */ /* 0x001fca00078e0230 */
[----:B------:R0:W2:Y:S02]  /*c4b0*/  LDG.E.U16 R8, desc[UR60][R6.64] ;  /* 0x0000003c06087981 */ /* 0x0000a4000c1e1500 */
[----:B0-----:R-:W-:-:S06]  /*c4c0*/  IMAD.WIDE R6, R2, 0x2, R46 ;  /* 0x0000000202067825 */ /* 0x001fcc00078e022e */
[----:B------:R0:W2:Y:S01]  /*c4d0*/  LDG.E.U16 R6, desc[UR60][R6.64] ;  /* 0x0000003c06067981 */ /* 0x0000a2000c1e1500 */
[----:B------:R-:W-:Y:S06]  /*c4e0*/  BAR.SYNC.DEFER_BLOCKING 0x0 ;  /* 0x0000000000007b1d */ /* 0x000fec0000010000 */
[----:B------:R-:W0:Y:S01]  /*c4f0*/  S2R R145, SR_TID.X ;  /* 0x0000000000917919 */ /* 0x000e220000002100 */
        /* <DEDUP_REMOVED lines=78> */
[----:B---3--:R-:W-:Y:S04]  /*c9e0*/  STS.U16 [R13+0x21e00], R153 ;  /* 0x021e00990d007388 */ /* 0x008fe80000000400 */
[----:B------:R-:W-:Y:S04]  /*c9f0*/  STS.U16 [R13+0x29e00], R152 ;  /* 0x029e00980d007388 */ /* 0x000fe80000000400 */
[----:B------:R-:W-:Y:S04]  /*ca00*/  STS.U16 [R12+0x20280], R29 ;  /* 0x0202801d0c007388 */ /* 0x000fe80000000400 */
[----:B------:R1:W-:Y:S04]  /*ca10*/  STS.U16 [R12+0x28280], R28 ;  /* 0x0282801c0c007388 */ /* 0x0003e80000000400 */
[----:B------:R-:W-:Y:S04]  /*ca20*/  STS.U16 [R12+0x20680], R248 ;  /* 0x020680f80c007388 */ /* 0x000fe80000000400 */
[----:B------:R-:W-:Y:S01]  /*ca30*/  STS.U16 [R12+0x28680], R247 ;  /* 0x028680f70c007388 */ /* 0x000fe20000000400 */
[----:B0-----:R-:W-:Y:S01]  /*ca40*/  SHF.R.U32.HI R7, RZ, 0x5, R145 ;  /* 0x00000005ff077819 */ /* 0x001fe20000011691 */
[----:B------:R-:W-:Y:S01]  /*ca50*/  UIADD3.64 UR50, UR10, 0x1fe, URZ ;  /* 0x000001fe0a327897 */ /* 0x000fe2000fffe03f */
[----:B-1----:R-:W0:Y:S01]  /*ca60*/  LDC R28, c[0x0][0x238] ;  /* 0x00008e00ff1c7b82 */ /* 0x002e220000000800 */
        /* <DEDUP_REMOVED lines=28> */
[----:B------:R1:W-:Y:S04]  /*cc30*/  STS.U16 [R10+0x28380], R24 ;  /* 0x028380180a007388 */ /* 0x0003e80000000400 */
[----:B------:R3:W-:Y:S04]  /*cc40*/  STS.U16 [R10+0x20380], R25 ;  /* 0x020380190a007388 */ /* 0x0007e80000000400 */
[----:B------:R-:W-:Y:S01]  /*cc50*/  STS.U16 [R10+0x20780], R244 ;  /* 0x020780f40a007388 */ /* 0x000fe20000000400 */
[----:B-1----:R-:W1:Y:S03]  /*cc60*/  S2R R24, SR_CgaCtaId ;  /* 0x0000000000187919 */ /* 0x002e660000008800 */
        /* <DEDUP_REMOVED lines=10> */
[----:B--2---:R-:W-:Y:S04]  /*cd10*/  STS.U16 [R10+0x29b80], R18 ;  /* 0x029b80120a007388 */ /* 0x004fe80000000400 */
[----:B------:R-:W-:Y:S04]  /*cd20*/  STS.U16 [R10+0x21f80], R8 ;  /* 0x021f80080a007388 */ /* 0x000fe80000000400 */
[----:B------:R2:W-:Y:S01]  /*cd30*/  STS.U16 [R10+0x29f80], R6 ;  /* 0x029f80060a007388 */ /* 0x0005e20000000400 */
[----:B------:R5:W-:Y:S06]  /*cd40*/  MEMBAR.ALL.CTA ;  /* 0x0000000000007992 */ /* 0x000bec0000008000 */
[----:B-----5:R-:W5:Y:S01]  /*cd50*/  FENCE.VIEW.ASYNC.S ;  /* 0x00000000000073c6 */ /* 0x020f620000000000 */
[----:B------:R-:W-:Y:S01]  /*cd60*/  IMAD.SHL.U32 R5, R7, 0x200, RZ ;  /* 0x0000020007057824 */ /* 0x000fe200078e00ff */
[----:B------:R-:W-:-:S04]  /*cd70*/  MOV R7, 0x400 ;  /* 0x0000040000077802 */ /* 0x000fc80000000f00 */
[----:B------:R-:W-:Y:S02]  /*cd80*/  LOP3.LUT R5, R5, 0x800, RZ, 0xc0, !PT ;  /* 0x0000080005057812 */ /* 0x000fe400078ec0ff */
[----:B-1----:R-:W-:Y:S01]  /*cd90*/  LEA R7, R24, R7, 0x18 ;  /* 0x0000000718077211 */ /* 0x002fe200078ec0ff */
[----:B------:R-:W-:Y:S01]  /*cda0*/  UIADD3.64 UR54, UR10, 0x200, URZ ;  /* 0x000002000a367897 */ /* 0x000fe2000fffe03f */
[----:B------:R-:W2:Y:S02]  /*cdb0*/  LDL.LU R24, [R1+0x210] ;  /* 0x0002100001187983 */ /* 0x000ea40000300800 */
[----:B------:R-:W-:Y:S01]  /*cdc0*/  LEA.HI R5, R7, R5, RZ, 0x1c ;  /* 0x0000000507057211 */ /* 0x000fe200078fe0ff */
[----:B------:R-:W-:Y:S01]  /*cdd0*/  UIADD3.64 UR58, UR10, 0x600, URZ ;  /* 0x000006000a3a7897 */ /* 0x000fe2000fffe03f */
[----:B---3--:R-:W3:Y:S01]  /*cde0*/  LDL.LU R25, [R1+0x214] ;  /* 0x0002140001197983 */ /* 0x008ee20000300800 */
[----:B-----5:R-:W-:Y:S01]  /*cdf0*/  BAR.SYNC.DEFER_BLOCKING 0x0 ;  /* 0x0000000000007b1d */ /* 0x020fe20000010000 */
[----:B------:R-:W-:-:S04]  /*ce00*/  LOP3.LUT R5, R5, 0x3fff, RZ, 0xc0, !PT ;  /* 0x00003fff05057812 */ /* 0x000fc800078ec0ff */
[----:B------:R-:W-:Y:S01]  /*ce10*/  R2UR UR4, R5 ;  /* 0x00000000050472ca */ /* 0x000fe200000e0000 */
[----:B------:R-:W-:Y:S01]  /*ce20*/  IMAD.MOV.U32 R7, RZ, RZ, RZ ;  /* 0x000000ffff077224 */ /* 0x000fe200078e00ff */
[----:B------:R-:W5:Y:S04]  /*ce30*/  LDL.64 R26, [R1+0x620] ;  /* 0x00062000011a7983 */ /* 0x000f680000100a00 */
[----:B------:R-:W5:Y:S04]  /*ce40*/  LDL.64 R34, [R1+0x628] ;  /* 0x0006280001227983 */ /* 0x000f680000100a00 */
[----:B------:R-:W5:Y:S04]  /*ce50*/  LDL.64 R40, [R1+0x608] ;  /* 0x0006080001287983 */ /* 0x000f680000100a00 */
[----:B------:R-:W5:Y:S01]  /*ce60*/  LDL.64 R32, [R1+0x600] ;  /* 0x0006000001207983 */ /* 0x000f620000100a00 */
[----:B----4-:R-:W-:-:S03]  /*ce70*/  WARPGROUP.ARRIVE ;  /* 0x00000000000079c5 */ /* 0x010fc60000000000 */
[----:B------:R-:W4:Y:S04]  /*ce80*/  LDL.64 R30, [R1+0x5e8] ;  /* 0x0005e800011e7983 */ /* 0x000f280000100a00 */
[----:B------:R-:W4:Y:S01]  /*ce90*/  LDL.64 R38, [R1+0x5e0] ;  /* 0x0005e00001267983 */ /* 0x000f220000100a00 */
[----:B------:R-:W-:Y:S01]  /*cea0*/  HGMMA.64x64x16.F32 R152, gdesc[UR4].tnspA, RZ, !UPT, gsb0 ;  /* 0x20e00000049879f0 */ /* 0x000fe2000c0008ff */
[----:B--2---:R-:W-:Y:S02]  /*ceb0*/  IADD3 R6, P0, R5, 0x80, RZ ;  /* 0x0000008005067810 */ /* 0x004fe40007f1e0ff */
[----:B------:R-:W-:Y:S01]  /*cec0*/  LOP3.LUT R96, R9, 0x8, RZ, 0xfc, !PT ;  /* 0x0000000809607812 */ /* 0x000fe200078efcff */
[----:B------:R-:W2:Y:S01]  /*ced0*/  LDL.64 R36, [R1+0x5d8] ;  /* 0x0005d80001247983 */ /* 0x000ea20000100a00 */
[----:B------:R-:W-:-:S02]  /*cee0*/  IADD3.X R5, R7, 0x40000040, RZ, P0, !PT ;  /* 0x4000004007057810 */ /* 0x000fc400007fe4ff */
[----:B------:R-:W-:Y:S01]  /*cef0*/  R2UR UR4, R6 ;  /* 0x00000000060472ca */ /* 0x000fe200000e0000 */
[----:B------:R-:W2:Y:S01]  /*cf00*/  LDL.64 R22, [R1+0x618] ;  /* 0x0006180001167983 */ /* 0x000ea20000100a00 */
[----:B------:R-:W-:-:S03]  /*cf10*/  R2UR UR8, R5 ;  /* 0x00000000050872ca */ /* 0x000fc600000e0000 */
[----:B------:R-:W2:Y:S04]  /*cf20*/  LDL.64 R52, [R1+0x5f8] ;  /* 0x0005f80001347983 */ /* 0x000ea80000100a00 */
[----:B------:R-:W2:Y:S04]  /*cf30*/  LDL.64 R42, [R1+0x5f0] ;  /* 0x0005f000012a7983 */ /* 0x000ea80000100a00 */
[----:B------:R-:W2:Y:S02]  /*cf40*/  LDL.64 R48, [R1+0x5b8] ;  /* 0x0005b80001307983 */ /* 0x000ea40000100a00 */
[----:B------:R-:W-:Y:S01]  /*cf50*/  UMOV UR9, UR8 ;  /* 0x0000000800097c82 */ /* 0x000fe20008000000 */
[----:B------:R-:W-:Y:S01]  /*cf60*/  UMOV UR8, UR4 ;  /* 0x0000000400087c82 */ /* 0x000fe20008000000 */
[----:B------:R-:W2:Y:S04]  /*cf70*/  LDL.64 R50, [R1+0x5c8] ;  /* 0x0005c80001327983 */ /* 0x000ea80000100a00 */
        /* <DEDUP_REMOVED lines=11> */
[----:B------:R-:W2:Y:S01]  /*d030*/  LDL.64 R112, [R1+0x3e8] ;  /* 0x0003e80001707983 */ /* 0x000ea20000100a00 */
[----:B------:R-:W-:-:S02]  /*d040*/  WARPGROUP.DEPBAR.LE gsb0, 0x0 ;  /* 0x00008000000079c5 */ /* 0x000fc40000010000 */
[----:B------:R-:W-:Y:S01]  /*d050*/  WARPGROUP.ARRIVE ;  /* 0x00000000000079c5 */ /* 0x000fe20000000000 */
[----:B------:R-:W2:Y:S04]  /*d060*/  LDL.64 R110, [R1+0x3b8] ;  /* 0x0003b800016e7983 */ /* 0x000ea80000100a00 */
[----:B------:R-:W2:Y:S01]  /*d070*/  LDL.64 R114, [R1+0x388] ;  /* 0x0003880001727983 */ /* 0x000ea20000100a00 */
[----:B------:R-:W-:Y:S01]  /*d080*/  HGMMA.64x64x16.F32 R152, gdesc[UR8].tnspA, R152, gsb0 ;  /* 0x20e00000089879f0 */ /* 0x000fe20008000898 */
[----:B------:R-:W-:Y:S02]  /*d090*/  UIADD3.64 UR12, UR8, 0x80, URZ ;  /* 0x00000080080c7897 */ /* 0x000fe4000fffe03f */
[----:B------:R-:W2:Y:S04]  /*d0a0*/  LDL.64 R120, [R1+0x3a0] ;  /* 0x0003a00001787983 */ /* 0x000ea80000100a00 */
[----:B------:R-:W2:Y:S04]  /*d0b0*/  LDL.64 R118, [R1+0x2a0] ;  /* 0x0002a00001767983 */ /* 0x000ea80000100a00 */
[----:B------:R-:W2:Y:S04]  /*d0c0*/  LDL.64 R116, [R1+0x260] ;  /* 0x0002600001747983 */ /* 0x000ea80000100a00 */
[----:B------:R-:W2:Y:S04]  /*d0d0*/  LDL.64 R126, [R1+0x320] ;  /* 0x00032000017e7983 */ /* 0x000ea80000100a00 */
[----:B------:R-:W2:Y:S04]  /*d0e0*/  LDL.64 R122, [R1+0x2e8] ;  /* 0x0002e800017a7983 */ /* 0x000ea80000100a00 */
[----:B------:R-:W2:Y:S01]  /*d0f0*/  LDL.64 R124, [R1+0x300] ;  /* 0x00030000017c7983 */ /* 0x000ea20000100a00 */
[----:B------:R-:W-:-:S02]  /*d100*/  WARPGROUP.DEPBAR.LE gsb0, 0x0 ;  /* 0x00008000000079c5 */ /* 0x000fc40000010000 */
[----:B------:R-:W-:-:S06]  /*d110*/  WARPGROUP.ARRIVE ;  /* 0x00000000000079c5 */ /* 0x000fcc0000000000 */
[----:B------:R-:W-:Y:S01]  /*d120*/  HGMMA.64x64x16.F32 R152, gdesc[UR12].tnspA, R152, gsb0 ;  /* 0x20e000000c9879f0 */ /* 0x000fe20008000898 */
[----:B------:R-:W-:Y:S02]  /*d130*/  UIADD3.64 UR16, UR8, 0x100, URZ ;  /* 0x0000010008107897 */ /* 0x000fe4000fffe03f */
[----:B------:R-:W-:Y:S02]  /*d140*/  WARPGROUP.DEPBAR.LE gsb0, 0x0 ;  /* 0x00008000000079c5 */ /* 0x000fe40000010000 */
        /* <DEDUP_REMOVED lines=11> */
[----:B------:R-:W-:Y:S01]  /*d200*/  UIADD3.64 UR48, UR8, 0x280, URZ ;  /* 0x0000028008307897 */ /* 0x000fe2000fffe03f */
        /* <DEDUP_REMOVED lines=101> */
[----:B------:R-:W-:Y:S01]  /*d860*/  UIADD3.64 UR44, UR8, 0x1580, URZ ;  /* 0x00001580082c7897 */ /* 0x000fe2000fffe03f */
[----:B------:R-:W-:Y:S02]  /*d870*/  R2UR UR58, R151 ;  /* 0x00000000973a72ca */ /* 0x000fe400000e0000 */
[----:B------:R-:W1:Y:S01]  /*d880*/  S2R R151, SR_TID.X ;  /* 0x0000000000977919 */ /* 0x000e620000002100 */
[----:B------:R-:W-:Y:S02]  /*d890*/  WARPGROUP.DEPBAR.LE gsb0, 0x0 ;  /* 0x00008000000079c5 */ /* 0x000fe40000010000 */
[----:B------:R-:W-:-:S06]  /*d8a0*/  WARPGROUP.ARRIVE ;  /* 0x00000000000079c5 */ /* 0x000fcc0000000000 */
[----:B------:R-:W-:Y:S01]  /*d8b0*/  HGMMA.64x64x16.F32 R152, gdesc[UR44].tnspA, R152, gsb0 ;  /* 0x20e000002c9879f0 */ /* 0x000fe20008000898 */
[----:B-1----:R-:W-:Y:S01]  /*d8c0*/  IMAD.SHL.U32 R20, R151, 0x2, RZ ;  /* 0x0000000297147824 */ /* 0x002fe200078e00ff */
[----:B------:R-:W-:Y:S02]  /*d8d0*/  R2UR UR51, R146 ;  /* 0x00000000923372ca */ /* 0x000fe400000e0000 */
[----:B------:R-:W-:Y:S02]  /*d8e0*/  R2UR UR50, R147 ;  /* 0x00000000933272ca */ /* 0x000fe400000e0000 */
[----:B------:R-:W-:Y:S01]  /*d8f0*/  LOP3.LUT R20, R20, 0x6, RZ, 0xc0, !PT ;  /* 0x0000000614147812 */ /* 0x000fe200078ec0ff */
[----:B------:R-:W-:-:S03]  /*d900*/  UIADD3.64 UR48, UR8, 0x1600, URZ ;  /* 0x0000160008307897 */ /* 0x000fc6000fffe03f */
[----:B------:R-:W-:Y:S02]  /*d910*/  IADD3 R5, P0, R20, R24, RZ ;  /* 0x0000001814057210 */ /* 0x000fe40007f1e0ff */
[----:B------:R-:W4:Y:S01]  /*d920*/  LDL.64 R20, [R1+0x610] ;  /* 0x0006100001147983 */ /* 0x000f220000100a00 */
[----:B------:R-:W-:Y:S02]  /*d930*/  WARPGROUP.DEPBAR.LE gsb0, 0x0 ;  /* 0x00008000000079c5 */ /* 0x000fe40000010000 */
[----:B------:R-:W-:-:S06]  /*d940*/  WARPGROUP.ARRIVE ;  /* 0x00000000000079c5 */ /* 0x000fcc0000000000 */
[----:B------:R-:W-:Y:S01]  /*d950*/  HGMMA.64x64x16.F32 R152, gdesc[UR48].tnspA, R152, gsb0 ;  /* 0x20e00000309879f0 */ /* 0x000fe20008000898 */
[----:B------:R-:W-:Y:S02]  /*d960*/  R2UR UR55, R148 ;  /* 0x00000000943772ca */ /* 0x000fe400000e0000 */
[----:B------:R-:W-:Y:S01]  /*d970*/  R2UR UR54, R149 ;  /* 0x00000000953672ca */ /* 0x000fe200000e0000 */
[----:B------:R-:W-:Y:S01]  /*d980*/  UIADD3.64 UR52, UR8, 0x1680, URZ ;  /* 0x0000168008347897 */ /* 0x000fe2000fffe03f */
[----:B------:R-:W-:Y:S02]  /*d990*/  WARPGROUP.DEPBAR.LE gsb0, 0x0 ;  /* 0x00008000000079c5 */ /* 0x000fe40000010000 */
[----:B------:R-:W-:-:S09]  /*d9a0*/  WARPGROUP.ARRIVE ;  /* 0x00000000000079c5 */ /* 0x000fd20000000000 */
[----:B------:R-:W-:Y:S01]  /*d9b0*/  HGMMA.64x64x16.F32 R152, gdesc[UR52].tnspA, R152, gsb0 ;  /* 0x20e00000349879f0 */ /* 0x000fe20008000898 */
[----:B------:R-:W-:Y:S01]  /*d9c0*/  R2UR UR59, R150 ;  /* 0x00000000963b72ca */ /* 0x000fe200000e0000 */
[----:B------:R-:W-:Y:S01]  /*d9d0*/  UIADD3.64 UR56, UR8, 0x1700, URZ ;  /* 0x0000170008387897 */ /* 0x000fe2000fffe03f */
[----:B------:R-:W-:Y:S01]  /*d9e0*/  IADD3 R7, P1, R5, 0x10, RZ ;  /* 0x0000001005077810 */ /* 0x000fe20007f3e0ff */
[----:B------:R-:W-:Y:S02]  /*d9f0*/  WARPGROUP.DEPBAR.LE gsb0, 0x0 ;  /* 0x00008000000079c5 */ /* 0x000fe40000010000 */
[----:B------:R-:W-:-:S08]  /*da00*/  WARPGROUP.ARRIVE ;  /* 0x00000000000079c5 */ /* 0x000fd00000000000 */
[----:B------:R-:W-:Y:S01]  /*da10*/  HGMMA.64x64x16.F32 R152, gdesc[UR56].tnspA, R152, gsb0 ;  /* 0x20e00000389879f0 */ /* 0x000fe20008000898 */
[----:B---3--:R-:W-:Y:S02]  /*da20*/  IADD3.X R8, RZ, R25, RZ, P0, !PT ;  /* 0x00000019ff087210 */ /* 0x008fe400007fe4ff */
[----:B------:R-:W-:Y:S02]  /*da30*/  IADD3 R6, P4, R5, 0x9, RZ ;  /* 0x0000000905067810 */ /* 0x000fe40007f9e0ff */
[-C--:B------:R-:W-:Y:S01]  /*da40*/  ISETP.GT.U32.AND P6, PT, R7, R9.reuse, PT ;  /* 0x000000090700720c */ /* 0x080fe20003fc4070 */
[----:B------:R-:W-:Y:S01]  /*da50*/  IMAD.X R18, RZ, RZ, R8, P1 ;  /* 0x000000ffff127224 */ /* 0x000fe200008e0608 */
[C---:B------:R-:W-:Y:S02]  /*da60*/  ISETP.GT.U32.AND P5, PT, R6.reuse, R9, PT ;  /* 0x000000090600720c */ /* 0x040fe40003fa4070 */
[----:B------:R-:W-:Y:S02]  /*da70*/  ISETP.GT.U32.AND P3, PT, R6, R96, PT ;  /* 0x000000600600720c */ /* 0x000fe40003f64070 */
[----:B------:R-:W-:-:S02]  /*da80*/  IADD3 R6, P2, R5, 0x11, RZ ;  /* 0x0000001105067810 */ /* 0x000fc40007f5e0ff */
[----:B------:R-:W-:Y:S01]  /*da90*/  ISETP.GT.U32.AND P0, PT, R7, R96, PT ;  /* 0x000000600700720c */ /* 0x000fe20003f04070 */
[--C-:B------:R-:W-:Y:S01]  /*daa0*/  IMAD.X R7, RZ, RZ, R8.reuse, P4 ;  /* 0x000000ffff077224 */ /* 0x100fe200020e0608 */
[C---:B------:R-:W-:Y:S02]  /*dab0*/  ISETP.GT.U32.AND.EX P6, PT, R18.reuse, RZ, PT, P6 ;  /* 0x000000ff1200720c */ /* 0x040fe40003fc4160 */
[----:B------:R-:W-:Y:S01]  /*dac0*/  ISETP.GT.U32.AND.EX P0, PT, R18, RZ, PT, P0 ;  /* 0x000000ff1200720c */ /* 0x000fe20003f04100 */
[----:B------:R-:W-:Y:S01]  /*dad0*/  IMAD.X R18, RZ, RZ, R8, P2 ;  /* 0x000000ffff127224 */ /* 0x000fe200010e0608 */
[----:B------:R-:W-:Y:S02]  /*dae0*/  ISETP.GT.U32.AND P4, PT, R6, R9, PT ;  /* 0x000000090600720c */ /* 0x000fe40003f84070 */
[C---:B------:R-:W-:Y:S02]  /*daf0*/  ISETP.GT.U32.AND.EX P5, PT, R7.reuse, RZ, PT, P5 ;  /* 0x000000ff0700720c */ /* 0x040fe40003fa4150 */
[----:B------:R-:W-:-:S02]  /*db00*/  ISETP.GT.U32.AND.EX P3, PT, R7, RZ, PT, P3 ;  /* 0x000000ff0700720c */ /* 0x000fc40003f64130 */
[----:B------:R-:W-:Y:S02]  /*db10*/  ISETP.GT.U32.AND P1, PT, R6, R96, PT ;  /* 0x000000600600720c */ /* 0x000fe40003f24070 */
[C---:B------:R-:W-:Y:S02]  /*db20*/  ISETP.GT.U32.AND.EX P4, PT, R18.reuse, RZ, PT, P4 ;  /* 0x000000ff1200720c */ /* 0x040fe40003f84140 */
[----:B------:R-:W-:Y:S02]  /*db30*/  ISETP.GT.U32.AND.EX P1, PT, R18, RZ, PT, P1 ;  /* 0x000000ff1200720c */ /* 0x000fe40003f24110 */
[----:B------:R-:W-:Y:S01]  /*db40*/  LOP3.LUT R18, R5, 0x21, RZ, 0xfc, !PT ;  /* 0x0000002105127812 */ /* 0x000fe200078efcff */
[----:B------:R-:W-:Y:S02]  /*db50*/  WARPGROUP.DEPBAR.LE gsb0, 0x0 ;  /* 0x00008000000079c5 */ /* 0x000fe40000010000 */
[-C--:B0-----:R-:W-:Y:S01]  /*db60*/  FMUL R157, R157, R28.reuse ;  /* 0x0000001c9d9d7220 */ /* 0x081fe20000400000 */
[-C--:B------:R-:W-:Y:S01]  /*db70*/  FMUL R159, R159, R28.reuse ;  /* 0x0000001c9f9f7220 */ /* 0x080fe20000400000 */
[-C--:B------:R-:W-:Y:S01]  /*db80*/  FMUL R162, R162, R28.reuse ;  /* 0x0000001ca2a27220 */ /* 0x080fe20000400000 */
[-C--:B------:R-:W-:Y:S01]  /*db90*/  FMUL R161, R161, R28.reuse ;  /* 0x0000001ca1a17220 */ /* 0x080fe20000400000 */
[----:B------:R-:W-:Y:S01]  /*dba0*/  FMUL R160, R160, R28 ;  /* 0x0000001ca0a07220 */ /* 0x000fe20000400000 */
[----:B------:R-:W-:-:S02]  /*dbb0*/  FSEL R234, R157, -INF , !P5 ;  /* 0xff8000009dea7808 */ /* 0x000fc40006800000 */
[----:B------:R-:W-:Y:S02]  /*dbc0*/  FSEL R223, R159, -INF , !P3 ;  /* 0xff8000009fdf7808 */ /* 0x000fe40005800000 */
[C---:B------:R-:W-:Y:S02]  /*dbd0*/  IADD3 R6, P5, R5.reuse, 0x18, RZ ;  /* 0x0000001805067810 */ /* 0x040fe40007fbe0ff */
[----:B------:R-:W-:Y:S01]  /*dbe0*/  IADD3 R7, P3, R5, 0x19, RZ ;  /* 0x0000001905077810 */ /* 0x000fe20007f7e0ff */
[----:B------:R-:W-:Y:S01]  /*dbf0*/  FMUL R163, R163, R28 ;  /* 0x0000001ca3a37220 */ /* 0x000fe20000400000 */
[----:B------:R-:W-:Y:S02]  /*dc00*/  FSEL R236, R162, -INF , !P0 ;  /* 0xff800000a2ec7808 */ /* 0x000fe40004000000 */
[----:B------:R-:W-:Y:S02]  /*dc10*/  FSEL R242, R161, -INF , !P4 ;  /* 0xff800000a1f27808 */ /* 0x000fe40006000000 */
[----:B------:R-:W-:-:S02]  /*dc20*/  FSEL R243, R160, -INF , !P6 ;  /* 0xff800000a0f37808 */ /* 0x000fc40007000000 */
[CC--:B------:R-:W-:Y:S02]  /*dc30*/  ISETP.GT.U32.AND P0, PT, R7.reuse, R9.reuse, PT ;  /* 0x000000090700720c */ /* 0x0c0fe40003f04070 */
[-C--:B------:R-:W-:Y:S01]  /*dc40*/  ISETP.GT.U32.AND P4, PT, R7, R96.reuse, PT ;  /* 0x000000600700720c */ /* 0x080fe20003f84070 */
[----:B------:R-:W-:Y:S01]  /*dc50*/  IMAD.X R7, RZ, RZ, R8, P5 ;  /* 0x000000ffff077224 */ /* 0x000fe200028e0608 */
[C---:B------:R-:W-:Y:S02]  /*dc60*/  ISETP.GT.U32.AND P2, PT, R6.reuse, R9, PT ;  /* 0x000000090600720c */ /* 0x040fe40003f44070 */
[----:B------:R-:W-:Y:S02]  /*dc70*/  ISETP.GT.U32.AND P6, PT, R6, R96, PT ;  /* 0x000000600600720c */ /* 0x000fe40003fc4070 */
[----:B------:R-:W-:Y:S02]  /*dc80*/  IADD3 R6, P5, R5, 0x8, RZ ;  /* 0x0000000805067810 */ /* 0x000fe40007fbe0ff */
[----:B------:R-:W-:-:S02]  /*dc90*/  FSEL R233, R163, -INF , !P1 ;  /* 0xff800000a3e97808 */ /* 0x000fc40004800000 */
[----:B------:R-:W-:Y:S02]  /*dca0*/  ISETP.GT.U32.AND P1, PT, R6, R9, PT ;  /* 0x000000090600720c */ /* 0x000fe40003f24070 */
[----:B------:R-:W-:Y:S01]  /*dcb0*/  IADD3.X R6, RZ, R8, RZ, P3, !PT ;  /* 0x00000008ff067210 */ /* 0x000fe20001ffe4ff */
[-C--:B------:R-:W-:Y:S01]  /*dcc0*/  FMUL R166, R166, R28.reuse ;  /* 0x0000001ca6a67220 */ /* 0x080fe20000400000 */
[----:B------:R-:W-:Y:S01]  /*dcd0*/  FMUL R165, R165, R28 ;  /* 0x0000001ca5a57220 */ /* 0x000fe20000400000 */
[----:B------:R-:W-:Y:S02]  /*dce0*/  ISETP.GT.U32.AND.EX P6, PT, R7, RZ, PT, P6 ;  /* 0x000000ff0700720c */ /* 0x000fe40003fc4160 */
[C---:B------:R-:W-:Y:S02]  /*dcf0*/  ISETP.GT.U32.AND.EX P0, PT, R6.reuse, RZ, PT, P0 ;  /* 0x000000ff0600720c */ /* 0x040fe40003f04100 */
[----:B------:R-:W-:Y:S02]  /*dd00*/  ISETP.GT.U32.AND.EX P4, PT, R6, RZ, PT, P4 ;  /* 0x000000ff0600720c */ /* 0x000fe40003f84140 */
[----:B------:R-:W-:-:S02]  /*dd10*/  LOP3.LUT R6, R5, 0x28, RZ, 0xfc, !PT ;  /* 0x0000002805067812 */ /* 0x000fc400078efcff */
[----:B------:R-:W-:Y:S02]  /*dd20*/  FSEL R231, R166, -INF , !P6 ;  /* 0xff800000a6e77808 */ /* 0x000fe40007000000 */
[----:B------:R-:W-:Y:S02]  /*dd30*/  FSEL R237, R165, -INF , !P0 ;  /* 0xff800000a5ed7808 */ /* 0x000fe40004000000 */
[C---:B------:R-:W-:Y:S02]  /*dd40*/  ISETP.GT.U32.AND P6, PT, R6.reuse, R96, PT ;  /* 0x000000600600720c */ /* 0x040fe40003fc4070 */
[----:B------:R-:W-:Y:S01]  /*dd50*/  ISETP.GT.U32.AND P0, PT, R6, R9, PT ;  /* 0x000000090600720c */ /* 0x000fe20003f04070 */
[----:B------:R-:W-:Y:S02]  /*dd60*/  IMAD.X R6, RZ, RZ, R8, P5 ;  /* 0x000000ffff067224 */ /* 0x000fe400028e0608 */
[----:B------:R-:W-:-:S03]  /*dd70*/  FMUL R156, R156, R28 ;  /* 0x0000001c9c9c7220 */ /* 0x000fc60000400000 */
[----:B------:R-:W-:-:S04]  /*dd80*/  ISETP.GT.U32.AND.EX P1, PT, R6, RZ, PT, P1 ;  /* 0x000000ff0600720c */ /* 0x000fc80003f24110 */
[----:B------:R-:W-:Y:S01]  /*dd90*/  FSEL R213, R156, -INF , !P1 ;  /* 0xff8000009cd57808 */ /* 0x000fe20004800000 */
[----:B-----5:R-:W-:Y:S02]  /*dda0*/  IMAD.WIDE R156, R0, 0x2, R26 ;  /* 0x00000002009c7825 */ /* 0x020fe400078e021a */
[----:B------:R-:W3:Y:S02]  /*ddb0*/  LDL.64 R26, [R1+0x5c0] ;  /* 0x0005c000011a7983 */ /* 0x000ee40000100a00 */
[-C--:B------:R-:W-:Y:S01]  /*ddc0*/  FMUL R167, R167, R28.reuse ;  /* 0x0000001ca7a77220 */ /* 0x080fe20000400000 */
[-C--:B------:R-:W-:Y:S01]  /*ddd0*/  FMUL R164, R164, R28.reuse ;  /* 0x0000001ca4a47220 */ /* 0x080fe20000400000 */
[----:B------:R-:W-:Y:S01]  /*dde0*/  ISETP.GT.U32.AND.EX P2, PT, R7, RZ, PT, P2 ;  /* 0x000000ff0700720c */ /* 0x000fe20003f44120 */
[----:B------:R-:W-:Y:S01]  /*ddf0*/  FMUL R169, R169, R28 ;  /* 0x0000001ca9a97220 */ /* 0x000fe20000400000 */
[----:B------:R-:W-:Y:S01]  /*de00*/  LOP3.LUT R7, R5, 0x29, RZ, 0xfc, !PT ;  /* 0x0000002905077812 */ /* 0x000fe200078efcff */
[----:B----4-:R-:W-:Y:S01]  /*de10*/  IMAD.WIDE R20, R0, 0x2, R20 ;  /* 0x0000000200147825 */ /* 0x010fe200078e0214 */
[----:B------:R-:W-:Y:S01]  /*de20*/  ISETP.GT.U32.AND P3, PT, R18, R9, PT ;  /* 0x000000091200720c */ /* 0x000fe20003f64070 */
[----:B------:R-:W4:Y:S01]  /*de30*/  LDG.E.U16 R64, desc[UR60][R156.64] ;  /* 0x0000003c9c407981 */ /* 0x000f22000c1e1500 */
[----:B------:R-:W-:-:S02]  /*de40*/  FSEL R239, R167, -INF , !P4 ;  /* 0xff800000a7ef7808 */ /* 0x000fc40006000000 */
[----:B------:R-:W-:Y:S01]  /*de50*/  FSEL R241, R164, -INF , !P2 ;  /* 0xff800000a4f17808 */ /* 0x000fe20005000000 */
[----:B------:R-:W5:Y:S01]  /*de60*/  LDG.E.U16 R63, desc[UR60][R20.64] ;  /* 0x0000003c143f7981 */ /* 0x000f62000c1e1500 */
[CC--:B------:R-:W-:Y:S02]  /*de70*/  ISETP.GT.U32.AND P5, PT, R7.reuse, R96.reuse, PT ;  /* 0x000000600700720c */ /* 0x0c0fe40003fa4070 */
[----:B------:R-:W-:Y:S01]  /*de80*/  ISETP.GT.U32.AND P4, PT, R7, R9, PT ;  /* 0x000000090700720c */ /* 0x000fe20003f84070 */
[----:B------:R-:W-:Y:S01]  /*de90*/  IMAD.WIDE R6, R0, 0x2, R34 ;  /* 0x0000000200067825 */ /* 0x000fe200078e0222 */
[----:B------:R-:W-:Y:S01]  /*dea0*/  ISETP.GT.U32.AND P2, PT, R18, R96, PT ;  /* 0x000000601200720c */ /* 0x000fe20003f44070 */
[----:B------:R-:W4:Y:S01]  /*deb0*/  LDL.64 R34, [R1+0x5d0] ;  /* 0x0005d00001227983 */ /* 0x000f220000100a00 */
[----:B------:R-:W-:Y:S02]  /*dec0*/  ISETP.GT.U32.AND.EX P3, PT, R8, RZ, PT, P3 ;  /* 0x000000ff0800720c */ /* 0x000fe40003f64130 */
[----:B------:R-:W-:Y:S01]  /*ded0*/  LOP3.LUT R18, R5, 0x30, RZ, 0xfc, !PT ;  /* 0x0000003005127812 */ /* 0x000fe200078efcff */
[----:B------:R0:W5:Y:S01]  /*dee0*/  LDG.E.U16 R95, desc[UR60][R6.64] ;  /* 0x0000003c065f7981 */ /* 0x000162000c1e1500 */
[----:B------:R-:W-:-:S02]  /*def0*/  FSEL R246, R169, -INF , !P3 ;  /* 0xff800000a9f67808 */ /* 0x000fc40005800000 */
[C---:B------:R-:W-:Y:S02]  /*df00*/  ISETP.GT.U32.AND P1, PT, R18.reuse, R96, PT ;  /* 0x000000601200720c */ /* 0x040fe40003f24070 */
[----:B------:R-:W-:Y:S01]  /*df10*/  ISETP.GT.U32.AND P3, PT, R18, R9, PT ;  /* 0x000000091200720c */ /* 0x000fe20003f64070 */
[C---:B------:R-:W-:Y:S02]  /*df20*/  IMAD.WIDE R18, R0.reuse, 0x2, R40 ;  /* 0x0000000200127825 */ /* 0x040fe400078e0228 */
[----:B------:R-:W5:Y:S02]  /*df30*/  LDL.64 R40, [R1+0x5b0] ;  /* 0x0005b00001287983 */ /* 0x000f640000100a00 */
[C---:B0-----:R-:W-:Y:S02]  /*df40*/  IMAD.WIDE R6, R0.reuse, 0x2, R32 ;  /* 0x0000000200067825 */ /* 0x041fe400078e0220 */
[----:B------:R-:W5:Y:S02]  /*df50*/  LDL.64 R32, [R1+0x598] ;  /* 0x0005980001207983 */ /* 0x000f640000100a00 */
[----:B------:R-:W-:-:S02]  /*df60*/  IMAD.WIDE R20, R0, 0x2, R30 ;  /* 0x0000000200147825 */ /* 0x000fc400078e021e */
[----:B------:R-:W5:Y:S04]  /*df70*/  LDL.64 R30, [R1+0x590] ;  /* 0x00059000011e7983 */ /* 0x000f680000100a00 */
[----:B------:R0:W5:Y:S04]  /*df80*/  LDG.E.U16 R93, desc[UR60][R18.64] ;  /* 0x0000003c125d7981 */ /* 0x000168000c1e1500 */
[----:B------:R2:W5:Y:S04]  /*df90*/  LDG.E.U16 R62, desc[UR60][R6.64] ;  /* 0x0000003c063e7981 */ /* 0x000568000c1e1500 */
[----:B------:R-:W5:Y:S01]  /*dfa0*/  LDG.E.U16 R91, desc[UR60][R20.64] ;  /* 0x0000003c145b7981 */ /* 0x000f62000c1e1500 */
[----:B0-----:R-:W-:-:S03]  /*dfb0*/  IMAD.WIDE R18, R0, 0x2, R38 ;  /* 0x0000000200127825 */ /* 0x001fc600078e0226 */
[----:B------:R-:W5:Y:S01]  /*dfc0*/  LDL.64 R38, [R1+0x588] ;  /* 0x0005880001267983 */ /* 0x000f620000100a00 */
[----:B--2---:R-:W-:-:S03]  /*dfd0*/  IMAD.WIDE R6, R0, 0x2, R36 ;  /* 0x0000000200067825 */ /* 0x004fc600078e0224 */
[----:B------:R-:W2:Y:S01]  /*dfe0*/  LDL.64 R36, [R1+0x580] ;  /* 0x0005800001247983 */ /* 0x000ea20000100a00 */
[----:B------:R-:W-:-:S03]  /*dff0*/  IMAD.WIDE R22, R0, 0x2, R22 ;  /* 0x0000000200167825 */ /* 0x000fc600078e0216 */
[----:B------:R0:W2:Y:S01]  /*e000*/  LDG.E.U16 R60, desc[UR60][R18.64] ;  /* 0x0000003c123c7981 */ /* 0x0000a2000c1e1500 */
[----:B------:R-:W-:-:S03]  /*e010*/  IMAD.WIDE R156, R0, 0x2, R52 ;  /* 0x00000002009c7825 */ /* 0x000fc600078e0234 */
[----:B------:R1:W2:Y:S04]  /*e020*/  LDG.E.U16 R94, desc[UR60][R22.64] ;  /* 0x0000003c165e7981 */ /* 0x0002a8000c1e1500 */
[----:B------:R4:W2:Y:S01]  /*e030*/  LDG.E.U16 R92, desc[UR60][R156.64] ;  /* 0x0000003c9c5c7981 */ /* 0x0008a2000c1e1500 */
[----:B0-----:R-:W-:-:S03]  /*e040*/  IMAD.WIDE R18, R0, 0x2, R48 ;  /* 0x0000000200127825 */ /* 0x001fc600078e0230 */
[----:B------:R-:W2:Y:S01]  /*e050*/  LDL.64 R48, [R1+0x560] ;  /* 0x0005600001307983 */ /* 0x000ea20000100a00 */
[----:B-1----:R-:W-:-:S03]  /*e060*/  IMAD.WIDE R22, R0, 0x2, R42 ;  /* 0x0000000200167825 */ /* 0x002fc600078e022a */
[----:B------:R-:W2:Y:S04]  /*e070*/  LDL.64 R42, [R1+0x578] ;  /* 0x00057800012a7983 */ /* 0x000ea80000100a00 */
[----:B------:R5:W2:Y:S04]  /*e080*/  LDG.E.U16 R90, desc[UR60][R6.64] ;  /* 0x0000003c065a7981 */ /* 0x000aa8000c1e1500 */
[----:B------:R-:W2:Y:S04]  /*e090*/  LDG.E.U16 R88, desc[UR60][R18.64] ;  /* 0x0000003c12587981 */ /* 0x000ea8000c1e1500 */
[----:B------:R-:W2:Y:S01]  /*e0a0*/  LDG.E.U16 R61, desc[UR60][R22.64] ;  /* 0x0000003c163d7981 */ /* 0x000ea2000c1e1500 */
[----:B---3--:R-:W-:-:S03]  /*e0b0*/  IMAD.WIDE R20, R0, 0x2, R26 ;  /* 0x0000000200147825 */ /* 0x008fc600078e021a */
[----:B------:R-:W3:Y:S04]  /*e0c0*/  LDL.64 R26, [R1+0x568] ;  /* 0x00056800011a7983 */ /* 0x000ee80000100a00 */
[----:B------:R0:W3:Y:S01]  /*e0d0*/  LDG.E.U16 R58, desc[UR60][R20.64] ;  /* 0x0000003c143a7981 */ /* 0x0000e2000c1e1500 */
[----:B----4-:R-:W-:-:S03]  /*e0e0*/  IMAD.WIDE R156, R0, 0x2, R34 ;  /* 0x00000002009c7825 */ /* 0x010fc600078e0222 */
[----:B------:R-:W4:Y:S01]  /*e0f0*/  LDL.64 R34, [R1+0x570] ;  /* 0x0005700001227983 */ /* 0x000f220000100a00 */
[----:B-----5:R-:W-:-:S03]  /*e100*/  IMAD.WIDE R6, R0, 0x2, R40 ;  /* 0x0000000200067825 */ /* 0x020fc600078e0228 */
[----:B------:R1:W5:Y:S01]  /*e110*/  LDG.E.U16 R59, desc[UR60][R156.64] ;  /* 0x0000003c9c3b7981 */ /* 0x000362000c1e1500 */
[----:B0-----:R-:W-:-:S03]  /*e120*/  IMAD.WIDE R20, R0, 0x2, R32 ;  /* 0x0000000200147825 */ /* 0x001fc600078e0220 */
[----:B------:R-:W5:Y:S01]  /*e130*/  LDL.64 R40, [R1+0x558] ;  /* 0x0005580001287983 */ /* 0x000f620000100a00 */
[----:B------:R-:W-:-:S03]  /*e140*/  IMAD.WIDE R18, R0, 0x2, R30 ;  /* 0x0000000200127825 */ /* 0x000fc600078e021e */
[----:B------:R-:W5:Y:S04]  /*e150*/  LDL.64 R32, [R1+0x540] ;  /* 0x0005400001207983 */ /* 0x000f680000100a00 */
[----:B------:R-:W5:Y:S04]  /*e160*/  LDL.64 R30, [R1+0x538] ;  /* 0x00053800011e7983 */ /* 0x000f680000100a00 */
[----:B------:R0:W5:Y:S01]  /*e170*/  LDG.E.U16 R57, desc[UR60][R6.64] ;  /* 0x0000003c06397981 */ /* 0x000162000c1e1500 */
[----:B------:R-:W-:-:S03]  /*e180*/  IMAD.WIDE R22, R0, 0x2, R50 ;  /* 0x0000000200167825 */ /* 0x000fc600078e0232 */
[----:B------:R-:W5:Y:S01]  /*e190*/  LDG.E.U16 R55, desc[UR60][R18.64] ;  /* 0x0000003c12377981 */ /* 0x000f62000c1e1500 */
[----:B-1----:R-:W-:-:S03]  /*e1a0*/  IMAD.WIDE R156, R0, 0x2, R46 ;  /* 0x00000002009c7825 */ /* 0x002fc600078e022e */
[----:B------:R-:W5:Y:S01]  /*e1b0*/  LDL.64 R46, [R1+0x550] ;  /* 0x00055000012e7983 */ /* 0x000f620000100a00 */
[----:B0-----:R-:W-:-:S03]  /*e1c0*/  IMAD.WIDE R6, R0, 0x2, R38 ;  /* 0x0000000200067825 */ /* 0x001fc600078e0226 */
[----:B------:R-:W5:Y:S04]  /*e1d0*/  LDL.64 R38, [R1+0x530] ;  /* 0x0005300001267983 */ /* 0x000f680000100a00 */
[----:B------:R0:W5:Y:S04]  /*e1e0*/  LDG.E.U16 R89, desc[UR60][R22.64] ;  /* 0x0000003c16597981 */ /* 0x000168000c1e1500 */
[----:B------:R2:W5:Y:S04]  /*e1f0*/  LDG.E.U16 R87, desc[UR60][R156.64] ;  /* 0x0000003c9c577981 */ /* 0x000568000c1e1500 */
[----:B------:R-:W5:Y:S01]  /*e200*/  LDG.E.U16 R86, desc[UR60][R20.64] ;  /* 0x0000003c14567981 */ /* 0x000f62000c1e1500 */
[----:B0-----:R-:W-:-:S03]  /*e210*/  IMAD.WIDE R22, R0, 0x2, R44 ;  /* 0x0000000200167825 */ /* 0x001fc600078e022c */
[----:B------:R-:W5:Y:S01]  /*e220*/  LDL.64 R44, [R1+0x548] ;  /* 0x00054800012c7983 */ /* 0x000f620000100a00 */
[----:B--2---:R-:W-:-:S03]  /*e230*/  IMAD.WIDE R156, R0, 0x2, R36 ;  /* 0x00000002009c7825 */ /* 0x004fc600078e0224 */
[----:B------:R-:W2:Y:S04]  /*e240*/  LDL.64 R36, [R1+0x528] ;  /* 0x0005280001247983 */ /* 0x000ea80000100a00 */
[----:B------:R0:W2:Y:S04]  /*e250*/  LDG.E.U16 R56, desc[UR60][R22.64] ;  /* 0x0000003c16387981 */ /* 0x0000a8000c1e1500 */
[----:B------:R1:W2:Y:S04]  /*e260*/  LDG.E.U16 R85, desc[UR60][R6.64] ;  /* 0x0000003c06557981 */ /* 0x0002a8000c1e1500 */
[----:B------:R5:W2:Y:S01]  /*e270*/  LDG.E.U16 R54, desc[UR60][R156.64] ;  /* 0x0000003c9c367981 */ /* 0x000aa2000c1e1500 */
[----:B0-----:R-:W-:-:S03]  /*e280*/  IMAD.WIDE R22, R0, 0x2, R42 ;  /* 0x0000000200167825 */ /* 0x001fc600078e022a */
[----:B------:R-:W2:Y:S01]  /*e290*/  LDL.64 R42, [R1+0x520] ;  /* 0x00052000012a7983 */ /* 0x000ea20000100a00 */
[----:B-1----:R-:W-:-:S03]  /*e2a0*/  IMAD.WIDE R6, R0, 0x2, R48 ;  /* 0x0000000200067825 */ /* 0x002fc600078e0230 */
[----:B------:R-:W2:Y:S04]  /*e2b0*/  LDG.E.U16 R84, desc[UR60][R22.64] ;  /* 0x0000003c16547981 */ /* 0x000ea8000c1e1500 */
[----:B------:R-:W2:Y:S01]  /*e2c0*/  LDG.E.U16 R52, desc[UR60][R6.64] ;  /* 0x0000003c06347981 */ /* 0x000ea2000c1e1500 */
[----:B---3--:R-:W-:-:S03]  /*e2d0*/  IMAD.WIDE R18, R0, 0x2, R26 ;  /* 0x0000000200127825 */ /* 0x008fc600078e021a */
[----:B------:R-:W3:Y:S04]  /*e2e0*/  LDL.64 R26, [R1+0x510] ;  /* 0x00051000011a7983 */ /* 0x000ee80000100a00 */
[----:B------:R0:W3:Y:S01]  /*e2f0*/  LDG.E.U16 R83, desc[UR60][R18.64] ;  /* 0x0000003c12537981 */ /* 0x0000e2000c1e1500 */
[----:B----4-:R-:W-:-:S03]  /*e300*/  IMAD.WIDE R20, R0, 0x2, R34 ;  /* 0x0000000200147825 */ /* 0x010fc600078e0222 */
[----:B------:R-:W4:Y:S04]  /*e310*/  LDL.64 R34, [R1+0x518] ;  /* 0x0005180001227983 */ /* 0x000f280000100a00 */
[----:B------:R-:W4:Y:S01]  /*e320*/  LDG.E.U16 R53, desc[UR60][R20.64] ;  /* 0x0000003c14357981 */ /* 0x000f22000c1e1500 */
[----:B-----5:R-:W-:-:S03]  /*e330*/  IMAD.WIDE R156, R0, 0x2, R40 ;  /* 0x00000002009c7825 */ /* 0x020fc600078e0228 */
[----:B------:R-:W5:Y:S01]  /*e340*/  LDL.64 R40, [R1+0x4f0] ;  /* 0x0004f00001287983 */ /* 0x000f620000100a00 */
[----:B0-----:R-:W-:-:S03]  /*e350*/  IMAD.WIDE R18, R0, 0x2, R32 ;  /* 0x0000000200127825 */ /* 0x001fc600078e0220 */
[----:B------:R-:W5:Y:S01]  /*e360*/  LDL.64 R32, [R1+0x4e0] ;  /* 0x0004e00001207983 */ /* 0x000f620000100a00 */
[----:B------:R-:W-:-:S03]  /*e370*/  IMAD.WIDE R6, R0, 0x2, R30 ;  /* 0x0000000200067825 */ /* 0x000fc600078e021e */
[----:B------:R-:W5:Y:S04]  /*e380*/  LDL.64 R30, [R1+0x4d8] ;  /* 0x0004d800011e7983 */ /* 0x000f680000100a00 */
[----:B------:R0:W5:Y:S04]  /*e390*/  LDG.E.U16 R82, desc[UR60][R156.64] ;  /* 0x0000003c9c527981 */ /* 0x000168000c1e1500 */
[----:B------:R-:W5:Y:S01]  /*e3a0*/  LDG.E.U16 R80, desc[UR60][R6.64] ;  /* 0x0000003c06507981 */ /* 0x000f62000c1e1500 */
[----:B------:R-:W-:-:S03]  /*e3b0*/  IMAD.WIDE R22, R0, 0x2, R46 ;  /* 0x0000000200167825 */ /* 0x000fc600078e022e */
[----:B------:R-:W5:Y:S01]  /*e3c0*/  LDG.E.U16 R50, desc[UR60][R18.64] ;  /* 0x0000003c12327981 */ /* 0x000f62000c1e1500 */
[----:B0-----:R-:W-:-:S03]  /*e3d0*/  IMAD.WIDE R156, R0, 0x2, R38 ;  /* 0x00000002009c7825 */ /* 0x001fc600078e0226 */
[----:B------:R-:W5:Y:S04]  /*e3e0*/  LDL.64 R38, [R1+0x4d0] ;  /* 0x0004d00001267983 */ /* 0x000f680000100a00 */
[----:B------:R2:W5:Y:S04]  /*e3f0*/  LDG.E.U16 R51, desc[UR60][R22.64] ;  /* 0x0000003c16337981 */ /* 0x000568000c1e1500 */
[----:B------:R0:W5:Y:S01]  /*e400*/  LDG.E.U16 R49, desc[UR60][R156.64] ;  /* 0x0000003c9c317981 */ /* 0x000162000c1e1500 */
[----:B------:R-:W-:-:S03]  /*e410*/  IMAD.WIDE R20, R0, 0x2, R44 ;  /* 0x0000000200147825 */ /* 0x000fc600078e022c */
[----:B------:R-:W5:Y:S01]  /*e420*/  LDL.64 R44, [R1+0x4e8] ;  /* 0x0004e800012c7983 */ /* 0x000f620000100a00 */
[----:B--2---:R-:W-:-:S03]  /*e430*/  IMAD.WIDE R22, R0, 0x2, R36 ;  /* 0x0000000200167825 */ /* 0x004fc600078e0224 */
[----:B------:R-:W2:Y:S04]  /*e440*/  LDL.64 R36, [R1+0x4c8] ;  /* 0x0004c80001247983 */ /* 0x000ea80000100a00 */
[----:B------:R1:W2:Y:S01]  /*e450*/  LDG.E.U16 R81, desc[UR60][R20.64] ;  /* 0x0000003c14517981 */ /* 0x0002a2000c1e1500 */
[----:B0-----:R-:W-:-:S03]  /*e460*/  IMAD.WIDE R156, R0, 0x2, R70 ;  /* 0x00000002009c7825 */ /* 0x001fc600078e0246 */
[----:B------:R0:W2:Y:S04]  /*e470*/  LDG.E.U16 R79, desc[UR60][R22.64] ;  /* 0x0000003c164f7981 */ /* 0x0000a8000c1e1500 */
[----:B------:R-:W2:Y:S01]  /*e480*/  LDL.64 R70, [R1+0x4a0] ;  /* 0x0004a00001467983 */ /* 0x000ea20000100a00 */
[----:B-1----:R-:W-:-:S03]  /*e490*/  IMAD.WIDE R20, R0, 0x2, R42 ;  /* 0x0000000200147825 */ /* 0x002fc600078e022a */
[----:B------:R-:W2:Y:S01]  /*e4a0*/  LDL.64 R42, [R1+0x4c0] ;  /* 0x0004c000012a7983 */ /* 0x000ea20000100a00 */
[----:B0-----:R-:W-:-:S03]  /*e4b0*/  IMAD.WIDE R22, R0, 0x2, R68 ;  /* 0x0000000200167825 */ /* 0x001fc600078e0244 */
[----:B------:R0:W2:Y:S04]  /*e4c0*/  LDG.E.U16 R48, desc[UR60][R20.64] ;  /* 0x0000003c14307981 */ /* 0x0000a8000c1e1500 */
[----:B------:R-:W2:Y:S04]  /*e4d0*/  LDG.E.U16 R77, desc[UR60][R156.64] ;  /* 0x0000003c9c4d7981 */ /* 0x000ea8000c1e1500 */
[----:B------:R-:W2:Y:S01]  /*e4e0*/  LDG.E.U16 R46, desc[UR60][R22.64] ;  /* 0x0000003c162e7981 */ /* 0x000ea2000c1e1500 */
[----:B0-----:R-:W-:-:S03]  /*e4f0*/  IMAD.WIDE R20, R0, 0x2, R66 ;  /* 0x0000000200147825 */ /* 0x001fc600078e0242 */
[----:B------:R-:W2:Y:S04]  /*e500*/  LDL.64 R68, [R1+0x490] ;  /* 0x0004900001447983 */ /* 0x000ea80000100a00 */
[----:B------:R-:W2:Y:S04]  /*e510*/  LDG.E.U16 R76, desc[UR60][R20.64] ;  /* 0x0000003c144c7981 */ /* 0x000ea8000c1e1500 */
[----:B------:R-:W2:Y:S01]  /*e520*/  LDL.64 R66, [R1+0x458] ;  /* 0x0004580001427983 */ /* 0x000ea20000100a00 */
[----:B---3--:R-:W-:-:S03]  /*e530*/  IMAD.WIDE R6, R0, 0x2, R26 ;  /* 0x0000000200067825 */ /* 0x008fc600078e021a */
[----:B------:R-:W3:Y:S04]  /*e540*/  LDL.64 R26, [R1+0x4b0] ;  /* 0x0004b000011a7983 */ /* 0x000ee80000100a00 */
[----:B------:R-:W3:Y:S01]  /*e550*/  LDG.E.U16 R47, desc[UR60][R6.64] ;  /* 0x0000003c062f7981 */ /* 0x000ee2000c1e1500 */
[----:B----4-:R-:W-:-:S03]  /*e560*/  IMAD.WIDE R18, R0, 0x2, R34 ;  /* 0x0000000200127825 */ /* 0x010fc600078e0222 */
[----:B------:R-:W4:Y:S04]  /*e570*/  LDL.64 R34, [R1+0x4b8] ;  /* 0x0004b80001227983 */ /* 0x000f280000100a00 */
[----:B------:R5:W4:Y:S02]  /*e580*/  LDG.E.U16 R78, desc[UR60][R18.64] ;  /* 0x0000003c124e7981 */ /* 0x000b24000c1e1500 */
[C---:B-----5:R-:W-:Y:S02]  /*e590*/  IMAD.WIDE R18, R0.reuse, 0x2, R40 ;  /* 0x0000000200127825 */ /* 0x060fe400078e0228 */
[----:B------:R-:W5:Y:S02]  /*e5a0*/  LDL.64 R40, [R1+0x498] ;  /* 0x0004980001287983 */ /* 0x000f640000100a00 */
[----:B------:R-:W-:-:S02]  /*e5b0*/  IMAD.WIDE R156, R0, 0x2, R32 ;  /* 0x00000002009c7825 */ /* 0x000fc400078e0220 */
[----:B------:R-:W5:Y:S02]  /*e5c0*/  LDL.64 R32, [R1+0x488] ;  /* 0x0004880001207983 */ /* 0x000f640000100a00 */
[C---:B------:R-:W-:Y:S02]  /*e5d0*/  IMAD.WIDE R22, R0.reuse, 0x2, R30 ;  /* 0x0000000200167825 */ /* 0x040fe400078e021e */
[----:B------:R-:W5:Y:S04]  /*e5e0*/  LDL.64 R30, [R1+0x480] ;  /* 0x00048000011e7983 */ /* 0x000f680000100a00 */
[----:B------:R-:W5:Y:S01]  /*e5f0*/  LDG.E.U16 R74, desc[UR60][R22.64] ;  /* 0x0000003c164a7981 */ /* 0x000f62000c1e1500 */
[----:B------:R-:W-:-:S03]  /*e600*/  IMAD.WIDE R20, R0, 0x2, R38 ;  /* 0x0000000200147825 */ /* 0x000fc600078e0226 */
[----:B------:R-:W5:Y:S01]  /*e610*/  LDL.64 R38, [R1+0x478] ;  /* 0x0004780001267983 */ /* 0x000f620000100a00 */
[----:B------:R-:W-:-:S03]  /*e620*/  IMAD.WIDE R6, R0, 0x2, R44 ;  /* 0x0000000200067825 */ /* 0x000fc600078e022c */
[----:B------:R2:W5:Y:S04]  /*e630*/  LDG.E.U16 R45, desc[UR60][R18.64] ;  /* 0x0000003c122d7981 */ /* 0x000568000c1e1500 */
[----:B------:R0:W5:Y:S04]  /*e640*/  LDG.E.U16 R75, desc[UR60][R6.64] ;  /* 0x0000003c064b7981 */ /* 0x000168000c1e1500 */
[----:B------:R-:W5:Y:S01]  /*e650*/  LDG.E.U16 R44, desc[UR60][R156.64] ;  /* 0x0000003c9c2c7981 */ /* 0x000f62000c1e1500 */
[----:B--2---:R-:W-:-:S03]  /*e660*/  IMAD.WIDE R18, R0, 0x2, R36 ;  /* 0x0000000200127825 */ /* 0x004fc600078e0224 */
[----:B------:R-:W2:Y:S04]  /*e670*/  LDL.64 R36, [R1+0x470] ;  /* 0x0004700001247983 */ /* 0x000ea80000100a00 */
[----:B------:R1:W2:Y:S01]  /*e680*/  LDG.E.U16 R73, desc[UR60][R18.64] ;  /* 0x0000003c12497981 */ /* 0x0002a2000c1e1500 */
[----:B0-----:R-:W-:-:S03]  /*e690*/  IMAD.WIDE R6, R0, 0x2, R42 ;  /* 0x0000000200067825 */ /* 0x001fc600078e022a */
[----:B------:R0:W2:Y:S04]  /*e6a0*/  LDG.E.U16 R43, desc[UR60][R20.64] ;  /* 0x0000003c142b7981 */ /* 0x0000a8000c1e1500 */
[----:B------:R5:W2:Y:S01]  /*e6b0*/  LDG.E.U16 R42, desc[UR60][R6.64] ;  /* 0x0000003c062a7981 */ /* 0x000aa2000c1e1500 */
[----:B-1----:R-:W-:-:S04]  /*e6c0*/  IMAD.WIDE R18, R0, 0x2, R70 ;  /* 0x0000000200127825 */ /* 0x002fc800078e0246 */
[C---:B0-----:R-:W-:Y:S02]  /*e6d0*/  IMAD.WIDE R20, R0.reuse, 0x2, R100 ;  /* 0x0000000200147825 */ /* 0x041fe400078e0264 */
[----:B------:R-:W2:Y:S04]  /*e6e0*/  LDL.64 R100, [R1+0x3d8] ;  /* 0x0003d80001647983 */ /* 0x000ea80000100a00 */
[----:B------:R-:W2:Y:S01]  /*e6f0*/  LDG.E.U16 R71, desc[UR60][R20.64] ;  /* 0x0000003c14477981 */ /* 0x000ea2000c1e1500 */
[----:B---3--:R-:W-:-:S03]  /*e700*/  IMAD.WIDE R22, R0, 0x2, R26 ;  /* 0x0000000200167825 */ /* 0x008fc600078e021a */
[----:B------:R-:W3:Y:S01]  /*e710*/  LDL.64 R26, [R1+0x448] ;  /* 0x00044800011a7983 */ /* 0x000ee20000100a00 */
[----:B----4-:R-:W-:-:S03]  /*e720*/  IMAD.WIDE R156, R0, 0x2, R34 ;  /* 0x00000002009c7825 */ /* 0x010fc600078e0222 */
[----:B------:R-:W4:Y:S04]  /*e730*/  LDL.64 R34, [R1+0x450] ;  /* 0x0004500001227983 */ /* 0x000f280000100a00 */
[----:B------:R0:W4:Y:S01]  /*e740*/  LDG.E.U16 R72, desc[UR60][R156.64] ;  /* 0x0000003c9c487981 */ /* 0x000122000c1e1500 */
[----:B-----5:R-:W-:-:S03]  /*e750*/  IMAD.WIDE R6, R0, 0x2, R40 ;  /* 0x0000000200067825 */ /* 0x020fc600078e0228 */
[----:B------:R1:W5:Y:S01]  /*e760*/  LDG.E.U16 R41, desc[UR60][R22.64] ;  /* 0x0000003c16297981 */ /* 0x000362000c1e1500 */
[----:B0-----:R-:W-:-:S03]  /*e770*/  IMAD.WIDE R156, R0, 0x2, R68 ;  /* 0x00000002009c7825 */ /* 0x001fc600078e0244 */
[----:B------:R0:W5:Y:S01]  /*e780*/  LDG.E.U16 R40, desc[UR60][R18.64] ;  /* 0x0000003c12287981 */ /* 0x000162000c1e1500 */
[----:B------:R-:W-:-:S03]  /*e790*/  IMAD.WIDE R20, R0, 0x2, R30 ;  /* 0x0000000200147825 */ /* 0x000fc600078e021e */
[----:B------:R-:W5:Y:S01]  /*e7a0*/  LDL.64 R30, [R1+0x3f8] ;  /* 0x0003f800011e7983 */ /* 0x000f620000100a00 */
[----:B-1----:R-:W-:-:S03]  /*e7b0*/  IMAD.WIDE R22, R0, 0x2, R32 ;  /* 0x0000000200167825 */ /* 0x002fc600078e0220 */
[----:B------:R-:W5:Y:S04]  /*e7c0*/  LDL.64 R32, [R1+0x408] ;  /* 0x0004080001207983 */ /* 0x000f680000100a00 */
[----:B------:R-:W5:Y:S04]  /*e7d0*/  LDG.E.U16 R70, desc[UR60][R6.64] ;  /* 0x0000003c06467981 */ /* 0x000f68000c1e1500 */
[----:B------:R1:W5:Y:S01]  /*e7e0*/  LDG.E.U16 R69, desc[UR60][R22.64] ;  /* 0x0000003c16457981 */ /* 0x000362000c1e1500 */
[----:B0-----:R-:W-:-:S03]  /*e7f0*/  IMAD.WIDE R18, R0, 0x2, R38 ;  /* 0x0000000200127825 */ /* 0x001fc600078e0226 */
[----:B------:R0:W5:Y:S04]  /*e800*/  LDG.E.U16 R39, desc[UR60][R156.64] ;  /* 0x0000003c9c277981 */ /* 0x000168000c1e1500 */
[----:B------:R2:W5:Y:S01]  /*e810*/  LDG.E.U16 R38, desc[UR60][R20.64] ;  /* 0x0000003c14267981 */ /* 0x000562000c1e1500 */
[----:B-1----:R-:W-:-:S03]  /*e820*/  IMAD.WIDE R22, R0, 0x2, R108 ;  /* 0x0000000200167825 */ /* 0x002fc600078e026c */
[----:B------:R-:W5:Y:S01]  /*e830*/  LDL.64 R108, [R1+0x3a8] ;  /* 0x0003a800016c7983 */ /* 0x000f620000100a00 */
[----:B0-----:R-:W-:-:S03]  /*e840*/  IMAD.WIDE R156, R0, 0x2, R98 ;  /* 0x00000002009c7825 */ /* 0x001fc600078e0262 */
[----:B------:R-:W5:Y:S01]  /*e850*/  LDL.64 R98, [R1+0x3c8] ;  /* 0x0003c80001627983 */ /* 0x000f620000100a00 */
[----:B--2---:R-:W-:-:S03]  /*e860*/  IMAD.WIDE R6, R0, 0x2, R36 ;  /* 0x0000000200067825 */ /* 0x004fc600078e0224 */
[----:B------:R-:W2:Y:S04]  /*e870*/  LDG.E.U16 R68, desc[UR60][R18.64] ;  /* 0x0000003c12447981 */ /* 0x000ea8000c1e1500 */
[----:B------:R-:W2:Y:S01]  /*e880*/  LDG.E.U16 R37, desc[UR60][R6.64] ;  /* 0x0000003c06257981 */ /* 0x000ea2000c1e1500 */
[----:B------:R-:W-:-:S03]  /*e890*/  IMAD.WIDE R20, R0, 0x2, R66 ;  /* 0x0000000200147825 */ /* 0x000fc600078e0242 */
[----:B------:R0:W2:Y:S04]  /*e8a0*/  LDG.E.U16 R67, desc[UR60][R156.64] ;  /* 0x0000003c9c437981 */ /* 0x0000a8000c1e1500 */
[----:B------:R1:W2:Y:S04]  /*e8b0*/  LDG.E.U16 R36, desc[UR60][R22.64] ;  /* 0x0000003c16247981 */ /* 0x0002a8000c1e1500 */
[----:B------:R1:W2:Y:S01]  /*e8c0*/  LDG.E.U16 R66, desc[UR60][R20.64] ;  /* 0x0000003c14427981 */ /* 0x0002a2000c1e1500 */
[----:B0-----:R-:W-:-:S03]  /*e8d0*/  IMAD.WIDE R156, R0, 0x2, R106 ;  /* 0x00000002009c7825 */ /* 0x001fc600078e026a */
[----:B------:R-:W2:Y:S01]  /*e8e0*/  LDL.64 R106, [R1+0x378] ;  /* 0x00037800016a7983 */ /* 0x000ea20000100a00 */
[----:B-1----:R-:W-:-:S03]  /*e8f0*/  IMAD.WIDE R22, R0, 0x2, R104 ;  /* 0x0000000200167825 */ /* 0x002fc600078e0268 */
[----:B------:R-:W2:Y:S01]  /*e900*/  LDL.64 R104, [R1+0x368] ;  /* 0x0003680001687983 */ /* 0x000ea20000100a00 */
[----:B------:R-:W-:-:S03]  /*e910*/  IMAD.WIDE R20, R0, 0x2, R102 ;  /* 0x0000000200147825 */ /* 0x000fc600078e0266 */
[----:B------:R-:W2:Y:S04]  /*e920*/  LDL.64 R102, [R1+0x358] ;  /* 0x0003580001667983 */ /* 0x000ea80000100a00 */
[----:B------:R-:W2:Y:S04]  /*e930*/  LDG.E.U16 R247, desc[UR60][R20.64] ;  /* 0x0000003c14f77981 */ /* 0x000ea8000c1e1500 */
[----:B------:R-:W2:Y:S04]  /*e940*/  LDG.E.U16 R248, desc[UR60][R22.64] ;  /* 0x0000003c16f87981 */ /* 0x000ea8000c1e1500 */
[----:B------:R-:W2:Y:S01]  /*e950*/  LDG.E.U16 R251, desc[UR60][R156.64] ;  /* 0x0000003c9cfb7981 */ /* 0x000ea2000c1e1500 */
[----:B---3--:R-:W-:-:S03]  /*e960*/  IMAD.WIDE R6, R0, 0x2, R26 ;  /* 0x0000000200067825 */ /* 0x008fc600078e021a */
[----:B------:R-:W3:Y:S04]  /*e970*/  LDL.64 R22, [R1+0x2b0] ;  /* 0x0002b00001167983 */ /* 0x000ee80000100a00 */
[----:B------:R-:W3:Y:S04]  /*e980*/  LDL.64 R26, [R1+0x398] ;  /* 0x00039800011a7983 */ /* 0x000ee80000100a00 */
[----:B------:R5:W3:Y:S01]  /*e990*/  LDG.E.U16 R65, desc[UR60][R6.64] ;  /* 0x0000003c06417981 */ /* 0x000ae2000c1e1500 */
[----:B----4-:R-:W-:-:S05]  /*e9a0*/  IMAD.WIDE R18, R0, 0x2, R34 ;  /* 0x0000000200127825 */ /* 0x010fca00078e0222 */
[----:B------:R0:W4:Y:S01]  /*e9b0*/  LDG.E.U16 R35, desc[UR60][R18.64] ;  /* 0x0000003c12237981 */ /* 0x000122000c1e1500 */
[----:B-----5:R-:W-:-:S03]  /*e9c0*/  IMAD.WIDE R6, R0, 0x2, R30 ;  /* 0x0000000200067825 */ /* 0x020fc600078e021e */
[----:B------:R-:W5:Y:S01]  /*e9d0*/  LDL.64 R30, [R1+0x338] ;  /* 0x00033800011e7983 */ /* 0x000f620000100a00 */
[----:B0-----:R-:W-:-:S03]  /*e9e0*/  IMAD.WIDE R18, R0, 0x2, R32 ;  /* 0x0000000200127825 */ /* 0x001fc600078e0220 */
[----:B------:R-:W4:Y:S04]  /*e9f0*/  LDL.64 R32, [R1+0x348] ;  /* 0x0003480001207983 */ /* 0x000f280000100a00 */
[----:B------:R0:W4:Y:S04]  /*ea00*/  LDG.E.U16 R245, desc[UR60][R18.64] ;  /* 0x0000003c12f57981 */ /* 0x000128000c1e1500 */
[----:B------:R1:W4:Y:S01]  /*ea10*/  LDG.E.U16 R244, desc[UR60][R6.64] ;  /* 0x0000003c06f47981 */ /* 0x000322000c1e1500 */
[----:B0-----:R-:W-:-:S03]  /*ea20*/  IMAD.WIDE R18, R0, 0x2, R100 ;  /* 0x0000000200127825 */ /* 0x001fc600078e0264 */
[----:B------:R-:W4:Y:S01]  /*ea30*/  LDL.64 R100, [R1+0x328] ;  /* 0x0003280001647983 */ /* 0x000f220000100a00 */
[----:B------:R-:W-:-:S03]  /*ea40*/  IMAD.WIDE R20, R0, 0x2, R112 ;  /* 0x0000000200147825 */ /* 0x000fc600078e0270 */
[----:B------:R-:W4:Y:S01]  /*ea50*/  LDL.64 R112, [R1+0x440] ;  /* 0x0004400001707983 */ /* 0x000f220000100a00 */
[----:B-1----:R-:W-:-:S03]  /*ea60*/  IMAD.WIDE R6, R0, 0x2, R98 ;  /* 0x0000000200067825 */ /* 0x002fc600078e0262 */
[----:B------:R-:W4:Y:S04]  /*ea70*/  LDL.64 R98, [R1+0x318] ;  /* 0x0003180001627983 */ /* 0x000f280000100a00 */
[----:B------:R-:W4:Y:S04]  /*ea80*/  LDG.E.U16 R235, desc[UR60][R6.64] ;  /* 0x0000003c06eb7981 */ /* 0x000f28000c1e1500 */
[----:B------:R0:W4:Y:S04]  /*ea90*/  LDG.E.U16 R240, desc[UR60][R20.64] ;  /* 0x0000003c14f07981 */ /* 0x000128000c1e1500 */
[----:B------:R1:W4:Y:S01]  /*eaa0*/  LDG.E.U16 R238, desc[UR60][R18.64] ;  /* 0x0000003c12ee7981 */ /* 0x000322000c1e1500 */
[----:B0-----:R-:W-:-:S03]  /*eab0*/  IMAD.WIDE R20, R0, 0x2, R110 ;  /* 0x0000000200147825 */ /* 0x001fc600078e026e */
[----:B------:R-:W4:Y:S01]  /*eac0*/  LDL.64 R110, [R1+0x2f0] ;  /* 0x0002f000016e7983 */ /* 0x000f220000100a00 */
[----:B-1----:R-:W-:-:S03]  /*ead0*/  IMAD.WIDE R18, R0, 0x2, R108 ;  /* 0x0000000200127825 */ /* 0x002fc600078e026c */
[----:B------:R-:W4:Y:S04]  /*eae0*/  LDL.64 R108, [R1+0x2e0] ;  /* 0x0002e000016c7983 */ /* 0x000f280000100a00 */
[----:B------:R0:W4:Y:S04]  /*eaf0*/  LDG.E.U16 R232, desc[UR60][R20.64] ;  /* 0x0000003c14e87981 */ /* 0x000128000c1e1500 */
[----:B------:R2:W4:Y:S01]  /*eb00*/  LDG.E.U16 R230, desc[UR60][R18.64] ;  /* 0x0000003c12e67981 */ /* 0x000522000c1e1500 */
[----:B0-----:R-:W-:-:S03]  /*eb10*/  IMAD.WIDE R20, R0, 0x2, R114 ;  /* 0x0000000200147825 */ /* 0x001fc600078e0272 */
[----:B------:R-:W4:Y:S01]  /*eb20*/  LDL.64 R114, [R1+0x250] ;  /* 0x0002500001727983 */ /* 0x000f220000100a00 */
[----:B--2---:R-:W-:-:S03]  /*eb30*/  IMAD.WIDE R18, R0, 0x2, R106 ;  /* 0x0000000200127825 */ /* 0x004fc600078e026a */
[----:B------:R-:W2:Y:S04]  /*eb40*/  LDL.64 R106, [R1+0x2d0] ;  /* 0x0002d000016a7983 */ /* 0x000ea80000100a00 */
[----:B------:R0:W2:Y:S04]  /*eb50*/  LDG.E.U16 R226, desc[UR60][R20.64] ;  /* 0x0000003c14e27981 */ /* 0x0000a8000c1e1500 */
[----:B------:R-:W2:Y:S01]  /*eb60*/  LDG.E.U16 R224, desc[UR60][R18.64] ;  /* 0x0000003c12e07981 */ /* 0x000ea2000c1e1500 */
[----:B0-----:R-:W-:-:S03]  /*eb70*/  IMAD.WIDE R20, R0, 0x2, R102 ;  /* 0x0000000200147825 */ /* 0x001fc600078e0266 */
[----:B------:R-:W2:Y:S04]  /*eb80*/  LDL.64 R102, [R1+0x430] ;  /* 0x0004300001667983 */ /* 0x000ea80000100a00 */
[----:B------:R-:W2:Y:S01]  /*eb90*/  LDG.E.U16 R218, desc[UR60][R20.64] ;  /* 0x0000003c14da7981 */ /* 0x000ea2000c1e1500 */
[----:B---3--:R-:W-:-:S03]  /*eba0*/  IMAD.WIDE R6, R0, 0x2, R26 ;  /* 0x0000000200067825 */ /* 0x008fc600078e021a */
[----:B------:R-:W3:Y:S04]  /*ebb0*/  LDL.64 R26, [R1+0x308] ;  /* 0x00030800011a7983 */ /* 0x000ee80000100a00 */
[----:B------:R0:W2:Y:S02]  /*ebc0*/  LDG.E.U16 R228, desc[UR60][R6.64] ;  /* 0x0000003c06e47981 */ /* 0x0000a4000c1e1500 */
[C---:B0-----:R-:W-:Y:S02]  /*ebd0*/  IMAD.WIDE R6, R0.reuse, 0x2, R104 ;  /* 0x0000000200067825 */ /* 0x041fe400078e0268 */
[----:B------:R-:W2:Y:S04]  /*ebe0*/  LDL.64 R104, [R1+0x2c0] ;  /* 0x0002c00001687983 */ /* 0x000ea80000100a00 */
[----:B------:R5:W2:Y:S02]  /*ebf0*/  LDG.E.U16 R220, desc[UR60][R6.64] ;  /* 0x0000003c06dc7981 */ /* 0x000aa4000c1e1500 */
[----:B-----5:R-:W-:-:S02]  /*ec00*/  IMAD.WIDE R6, R0, 0x2, R30 ;  /* 0x0000000200067825 */ /* 0x020fc400078e021e */
[----:B------:R-:W5:Y:S02]  /*ec10*/  LDL.64 R30, [R1+0x410] ;  /* 0x00041000011e7983 */ /* 0x000f640000100a00 */
[C---:B----4-:R-:W-:Y:S02]  /*ec20*/  IMAD.WIDE R18, R0.reuse, 0x2, R32 ;  /* 0x0000000200127825 */ /* 0x050fe400078e0220 */
[----:B------:R-:W4:Y:S04]  /*ec30*/  LDL.64 R32, [R1+0x420] ;  /* 0x0004200001207983 */ /* 0x000f280000100a00 */
[----:B------:R0:W5:Y:S04]  /*ec40*/  LDG.E.U16 R212, desc[UR60][R18.64] ;  /* 0x0000003c12d47981 */ /* 0x000168000c1e1500 */
[----:B------:R1:W5:Y:S01]  /*ec50*/  LDG.E.U16 R211, desc[UR60][R6.64] ;  /* 0x0000003c06d37981 */ /* 0x000362000c1e1500 */
[----:B0-----:R-:W-:-:S03]  /*ec60*/  IMAD.WIDE R18, R0, 0x2, R100 ;  /* 0x0000000200127825 */ /* 0x001fc600078e0264 */
[----:B------:R-:W5:Y:S01]  /*ec70*/  LDL.64 R100, [R1+0x400] ;  /* 0x0004000001647983 */ /* 0x000f620000100a00 */
[----:B------:R-:W-:-:S03]  /*ec80*/  IMAD.WIDE R20, R0, 0x2, R112 ;  /* 0x0000000200147825 */ /* 0x000fc600078e0270 */
[----:B------:R0:W5:Y:S01]  /*ec90*/  LDG.E.U16 R206, desc[UR60][R18.64] ;  /* 0x0000003c12ce7981 */ /* 0x000162000c1e1500 */
[----:B-1----:R-:W-:-:S03]  /*eca0*/  IMAD.WIDE R6, R0, 0x2, R98 ;  /* 0x0000000200067825 */ /* 0x002fc600078e0262 */
[----:B------:R-:W5:Y:S04]  /*ecb0*/  LDL.64 R98, [R1+0x3f0] ;  /* 0x0003f00001627983 */ /* 0x000f680000100a00 */
[----:B------:R-:W5:Y:S04]  /*ecc0*/  LDG.E.U16 R34, desc[UR60][R20.64] ;  /* 0x0000003c14227981 */ /* 0x000f68000c1e1500 */
[----:B------:R1:W5:Y:S04]  /*ecd0*/  LDG.E.U16 R197, desc[UR60][R6.64] ;  /* 0x0000003c06c57981 */ /* 0x000368000c1e1500 */
[----:B------:R-:W5:Y:S01]  /*ece0*/  LDL.64 R112, [R1+0x3d0] ;  /* 0x0003d00001707983 */ /* 0x000f620000100a00 */
[----:B0-----:R-:W-:-:S03]  /*ecf0*/  IMAD.WIDE R18, R0, 0x2, R110 ;  /* 0x0000000200127825 */ /* 0x001fc600078e026e */
[----:B------:R-:W5:Y:S01]  /*ed00*/  LDL.64 R110, [R1+0x3c0] ;  /* 0x0003c000016e7983 */ /* 0x000f620000100a00 */
[----:B-1----:R-:W-:-:S03]  /*ed10*/  IMAD.WIDE R6, R0, 0x2, R108 ;  /* 0x0000000200067825 */ /* 0x002fc600078e026c */
[----:B------:R-:W5:Y:S04]  /*ed20*/  LDL.64 R108, [R1+0x3b0] ;  /* 0x0003b000016c7983 */ /* 0x000f680000100a00 */
[----:B------:R-:W5:Y:S04]  /*ed30*/  LDG.E.U16 R194, desc[UR60][R18.64] ;  /* 0x0000003c12c27981 */ /* 0x000f68000c1e1500 */
[----:B------:R-:W5:Y:S01]  /*ed40*/  LDG.E.U16 R193, desc[UR60][R6.64] ;  /* 0x0000003c06c17981 */ /* 0x000f62000c1e1500 */
[----:B---3--:R-:W-:-:S03]  /*ed50*/  IMAD.WIDE R20, R0, 0x2, R26 ;  /* 0x0000000200147825 */ /* 0x008fc600078e021a */
[----:B------:R-:W3:Y:S04]  /*ed60*/  LDL.64 R26, [R1+0x3e0] ;  /* 0x0003e000011a7983 */ /* 0x000ee80000100a00 */
[----:B------:R2:W3:Y:S02]  /*ed70*/  LDG.E.U16 R196, desc[UR60][R20.64] ;  /* 0x0000003c14c47981 */ /* 0x0004e4000c1e1500 */
[C---:B--2---:R-:W-:Y:S02]  /*ed80*/  IMAD.WIDE R20, R0.reuse, 0x2, R106 ;  /* 0x0000000200147825 */ /* 0x044fe400078e026a */
[----:B------:R-:W2:Y:S02]  /*ed90*/  LDL.64 R106, [R1+0x290] ;  /* 0x00029000016a7983 */ /* 0x000ea40000100a00 */
[----:B------:R-:W-:-:S02]  /*eda0*/  IMAD.WIDE R18, R0, 0x2, R104 ;  /* 0x0000000200127825 */ /* 0x000fc400078e0268 */
[----:B------:R0:W2:Y:S04]  /*edb0*/  LDG.E.U16 R191, desc[UR60][R20.64] ;  /* 0x0000003c14bf7981 */ /* 0x0000a8000c1e1500 */
[----:B------:R4:W2:Y:S04]  /*edc0*/  LDG.E.U16 R169, desc[UR60][R18.64] ;  /* 0x0000003c12a97981 */ /* 0x0008a8000c1e1500 */
[----:B------:R-:W2:Y:S01]  /*edd0*/  LDL.64 R104, [R1+0x280] ;  /* 0x0002800001687983 */ /* 0x000ea20000100a00 */
[----:B0-----:R-:W-:-:S03]  /*ede0*/  IMAD.WIDE R20, R0, 0x2, R102 ;  /* 0x0000000200147825 */ /* 0x001fc600078e0266 */
[----:B------:R-:W2:Y:S01]  /*edf0*/  LDL.64 R102, [R1+0x270] ;  /* 0x0002700001667983 */ /* 0x000ea20000100a00 */
[----:B----4-:R-:W-:-:S03]  /*ee00*/  IMAD.WIDE R18, R0, 0x2, R32 ;  /* 0x0000000200127825 */ /* 0x010fc600078e0220 */
[----:B------:R5:W4:Y:S04]  /*ee10*/  LDG.E.U16 R33, desc[UR60][R20.64] ;  /* 0x0000003c14217981 */ /* 0x000b28000c1e1500 */
[----:B------:R0:W4:Y:S01]  /*ee20*/  LDG.E.U16 R32, desc[UR60][R18.64] ;  /* 0x0000003c12207981 */ /* 0x000122000c1e1500 */
[----:B-----5:R-:W-:-:S03]  /*ee30*/  IMAD.WIDE R20, R0, 0x2, R100 ;  /* 0x0000000200147825 */ /* 0x020fc600078e0264 */
[----:B------:R-:W5:Y:S01]  /*ee40*/  LDL.64 R100, [R1+0x240] ;  /* 0x0002400001647983 */ /* 0x000f620000100a00 */
[----:B0-----:R-:W-:-:S03]  /*ee50*/  IMAD.WIDE R18, R0, 0x2, R98 ;  /* 0x0000000200127825 */ /* 0x001fc600078e0262 */
[----:B------:R-:W4:Y:S01]  /*ee60*/  LDL.64 R98, [R1+0x230] ;  /* 0x0002300001627983 */ /* 0x000f220000100a00 */
[----:B------:R-:W-:-:S03]  /*ee70*/  IMAD.WIDE R6, R0, 0x2, R22 ;  /* 0x0000000200067825 */ /* 0x000fc600078e0216 */
[----:B------:R-:W4:Y:S04]  /*ee80*/  LDG.E.U16 R29, desc[UR60][R18.64] ;  /* 0x0000003c121d7981 */ /* 0x000f28000c1e1500 */
[----:B------:R0:W4:Y:S02]  /*ee90*/  LDG.E.U16 R23, desc[UR60][R6.64] ;  /* 0x0000003c06177981 */ /* 0x000124000c1e1500 */
[C---:B0-----:R-:W-:Y:S02]  /*eea0*/  IMAD.WIDE R6, R0.reuse, 0x2, R30 ;  /* 0x0000000200067825 */ /* 0x041fe400078e021e */
[----:B------:R0:W4:Y:S04]  /*eeb0*/  LDG.E.U16 R30, desc[UR60][R20.64] ;  /* 0x0000003c141e7981 */ /* 0x000128000c1e1500 */
[----:B------:R-:W4:Y:S01]  /*eec0*/  LDG.E.U16 R31, desc[UR60][R6.64] ;  /* 0x0000003c061f7981 */ /* 0x000f22000c1e1500 */
[----:B------:R-:W-:-:S03]  /*eed0*/  IMAD.WIDE R18, R0, 0x2, R110 ;  /* 0x0000000200127825 */ /* 0x000fc600078e026e */
[----:B------:R-:W4:Y:S01]  /*eee0*/  LDL.64 R110, [R1+0x380] ;  /* 0x00038000016e7983 */ /* 0x000f220000100a00 */
[----:B0-----:R-:W-:-:S03]  /*eef0*/  IMAD.WIDE R20, R0, 0x2, R112 ;  /* 0x0000000200147825 */ /* 0x001fc600078e0270 */
[----:B------:R0:W4:Y:S04]  /*ef00*/  LDG.E.U16 R252, desc[UR60][R18.64] ;  /* 0x0000003c12fc7981 */ /* 0x000128000c1e1500 */
[----:B------:R-:W4:Y:S01]  /*ef10*/  LDL.64 R112, [R1+0x390] ;  /* 0x0003900001707983 */ /* 0x000f220000100a00 */
[----:B0-----:R-:W-:-:S03]  /*ef20*/  IMAD.WIDE R18, R0, 0x2, R118 ;  /* 0x0000000200127825 */ /* 0x001fc600078e0276 */
[----:B------:R-:W4:Y:S04]  /*ef30*/  LDL.64 R118, [R1+0x2c8] ;  /* 0x0002c80001767983 */ /* 0x000f280000100a00 */
[----:B------:R-:W4:Y:S01]  /*ef40*/  LDG.E.U16 R214, desc[UR60][R18.64] ;  /* 0x0000003c12d67981 */ /* 0x000f22000c1e1500 */
[----:B---3--:R-:W-:-:S03]  /*ef50*/  IMAD.WIDE R6, R0, 0x2, R26 ;  /* 0x0000000200067825 */ /* 0x008fc600078e021a */
[----:B------:R-:W3:Y:S04]  /*ef60*/  LDG.E.U16 R26, desc[UR60][R20.64] ;  /* 0x0000003c141a7981 */ /* 0x000ee8000c1e1500 */
[----:B------:R0:W3:Y:S02]  /*ef70*/  LDG.E.U16 R27, desc[UR60][R6.64] ;  /* 0x0000003c061b7981 */ /* 0x0000e4000c1e1500 */
[C---:B0-----:R-:W-:Y:S02]  /*ef80*/  IMAD.WIDE R6, R0.reuse, 0x2, R108 ;  /* 0x0000000200067825 */ /* 0x041fe400078e026c */
[----:B------:R-:W3:Y:S02]  /*ef90*/  LDL.64 R108, [R1+0x370] ;  /* 0x00037000016c7983 */ /* 0x000ee40000100a00 */
[----:B------:R-:W-:-:S02]  /*efa0*/  IMAD.WIDE R20, R0, 0x2, R120 ;  /* 0x0000000200147825 */ /* 0x000fc400078e0278 */
[----:B------:R2:W3:Y:S04]  /*efb0*/  LDG.E.U16 R250, desc[UR60][R6.64] ;  /* 0x0000003c06fa7981 */ /* 0x0004e8000c1e1500 */
[----:B------:R0:W3:Y:S04]  /*efc0*/  LDG.E.U16 R249, desc[UR60][R20.64] ;  /* 0x0000003c14f97981 */ /* 0x0000e8000c1e1500 */
[----:B------:R-:W3:Y:S01]  /*efd0*/  LDL.64 R120, [R1+0x2d8] ;  /* 0x0002d80001787983 */ /* 0x000ee20000100a00 */
[----:B--2---:R-:W-:-:S03]  /*efe0*/  IMAD.WIDE R6, R0, 0x2, R106 ;  /* 0x0000000200067825 */ /* 0x004fc600078e026a */
[----:B------:R-:W2:Y:S01]  /*eff0*/  LDL.64 R106, [R1+0x360] ;  /* 0x00036000016a7983 */ /* 0x000ea20000100a00 */
[----:B0-----:R-:W-:-:S03]  /*f000*/  IMAD.WIDE R20, R0, 0x2, R104 ;  /* 0x0000000200147825 */ /* 0x001fc600078e0268 */
[----:B------:R0:W2:Y:S01]  /*f010*/  LDG.E.U16 R216, desc[UR60][R6.64] ;  /* 0x0000003c06d87981 */ /* 0x0000a2000c1e1500 */
[----:B------:R-:W-:-:S03]  /*f020*/  IMAD.WIDE R18, R0, 0x2, R102 ;  /* 0x0000000200127825 */ /* 0x000fc600078e0266 */
[----:B------:R-:W2:Y:S04]  /*f030*/  LDL.64 R104, [R1+0x350] ;  /* 0x0003500001687983 */ /* 0x000ea80000100a00 */
[----:B------:R-:W2:Y:S01]  /*f040*/  LDL.64 R102, [R1+0x340] ;  /* 0x0003400001667983 */ /* 0x000ea20000100a00 */
[----:B0-----:R-:W-:-:S03]  /*f050*/  IMAD.WIDE R6, R0, 0x2, R116 ;  /* 0x0000000200067825 */ /* 0x001fc600078e0274 */
[----:B------:R5:W2:Y:S04]  /*f060*/  LDG.E.U16 R207, desc[UR60][R18.64] ;  /* 0x0000003c12cf7981 */ /* 0x000aa8000c1e1500 */
[----:B------:R4:W2:Y:S04]  /*f070*/  LDG.E.U16 R198, desc[UR60][R6.64] ;  /* 0x0000003c06c67981 */ /* 0x0008a8000c1e1500 */
[----:B------:R0:W2:Y:S01]  /*f080*/  LDG.E.U16 R210, desc[UR60][R20.64] ;  /* 0x0000003c14d27981 */ /* 0x0000a2000c1e1500 */
[----:B-----5:R-:W-:-:S03]  /*f090*/  IMAD.WIDE R18, R0, 0x2, R100 ;  /* 0x0000000200127825 */ /* 0x020fc600078e0264 */
[----:B------:R-:W5:Y:S04]  /*f0a0*/  LDL.64 R100, [R1+0x330] ;  /* 0x0003300001647983 */ /* 0x000f680000100a00 */
[----:B------:R-:W5:Y:S01]  /*f0b0*/  LDL.64 R116, [R1+0x2b8] ;  /* 0x0002b80001747983 */ /* 0x000f620000100a00 */
[----:B----4-:R-:W-:-:S03]  /*f0c0*/  IMAD.WIDE R6, R0, 0x2, R98 ;  /* 0x0000000200067825 */ /* 0x010fc600078e0262 */
[----:B------:R-:W4:Y:S01]  /*f0d0*/  LDL.64 R98, [R1+0x310] ;  /* 0x0003100001627983 */ /* 0x000f220000100a00 */
[----:B0-----:R-:W-:-:S03]  /*f0e0*/  IMAD.WIDE R20, R0, 0x2, R114 ;  /* 0x0000000200147825 */ /* 0x001fc600078e0272 */
[----:B------:R-:W4:Y:S04]  /*f0f0*/  LDL.64 R114, [R1+0x2a8] ;  /* 0x0002a80001727983 */ /* 0x000f280000100a00 */
[----:B------:R-:W4:Y:S04]  /*f100*/  LDG.E.U16 R195, desc[UR60][R20.64] ;  /* 0x0000003c14c37981 */ /* 0x000f28000c1e1500 */
[----:B------:R0:W4:Y:S04]  /*f110*/  LDG.E.U16 R192, desc[UR60][R18.64] ;  /* 0x0000003c12c07981 */ /* 0x000128000c1e1500 */
[----:B------:R3:W4:Y:S01]  /*f120*/  LDG.E.U16 R188, desc[UR60][R6.64] ;  /* 0x0000003c06bc7981 */ /* 0x000722000c1e1500 */
[----:B0-----:R-:W-:-:S03]  /*f130*/  IMAD.WIDE R18, R0, 0x2, R110 ;  /* 0x0000000200127825 */ /* 0x001fc600078e026e */
[----:B------:R-:W4:Y:S04]  /*f140*/  LDL.64 R110, [R1+0x288] ;  /* 0x00028800016e7983 */ /* 0x000f280000100a00 */
[----:B------:R-:W4:Y:S01]  /*f150*/  LDG.E.U16 R227, desc[UR60][R18.64] ;  /* 0x0000003c12e37981 */ /* 0x000f22000c1e1500 */
[----:B------:R-:W-:-:S03]  /*f160*/  IMAD.WIDE R20, R0, 0x2, R112 ;  /* 0x0000000200147825 */ /* 0x000fc600078e0270 */
[----:B------:R-:W4:Y:S04]  /*f170*/  LDL.64 R112, [R1+0x298] ;  /* 0x0002980001707983 */ /* 0x000f280000100a00 */
[----:B------:R2:W4:Y:S01]  /*f180*/  LDG.E.U16 R229, desc[UR60][R20.64] ;  /* 0x0000003c14e57981 */ /* 0x000522000c1e1500 */
[----:B---3--:R-:W-:-:S03]  /*f190*/  IMAD.WIDE R6, R0, 0x2, R108 ;  /* 0x0000000200067825 */ /* 0x008fc600078e026c */
[----:B------:R-:W3:Y:S04]  /*f1a0*/  LDL.64 R108, [R1+0x278] ;  /* 0x00027800016c7983 */ /* 0x000ee80000100a00 */
[----:B------:R0:W3:Y:S01]  /*f1b0*/  LDG.E.U16 R225, desc[UR60][R6.64] ;  /* 0x0000003c06e17981 */ /* 0x0000e2000c1e1500 */
[----:B--2---:R-:W-:-:S03]  /*f1c0*/  IMAD.WIDE R20, R0, 0x2, R106 ;  /* 0x0000000200147825 */ /* 0x004fc600078e026a */
[----:B------:R-:W2:Y:S04]  /*f1d0*/  LDL.64 R106, [R1+0x268] ;  /* 0x00026800016a7983 */ /* 0x000ea80000100a00 */
[----:B------:R5:W2:Y:S01]  /*f1e0*/  LDG.E.U16 R222, desc[UR60][R20.64] ;  /* 0x0000003c14de7981 */ /* 0x000aa2000c1e1500 */
[----:B------:R-:W-:-:S03]  /*f1f0*/  IMAD.WIDE R18, R0, 0x2, R104 ;  /* 0x0000000200127825 */ /* 0x000fc600078e0268 */
[----:B------:R-:W2:Y:S01]  /*f200*/  LDL.64 R104, [R1+0x258] ;  /* 0x0002580001687983 */ /* 0x000ea20000100a00 */
[----:B0-----:R-:W-:-:S03]  /*f210*/  IMAD.WIDE R6, R0, 0x2, R102 ;  /* 0x0000000200067825 */ /* 0x001fc600078e0266 */
[----:B------:R-:W2:Y:S04]  /*f220*/  LDL.64 R102, [R1+0x248] ;  /* 0x0002480001667983 */ /* 0x000ea80000100a00 */
[----:B------:R4:W2:Y:S04]  /*f230*/  LDG.E.U16 R219, desc[UR60][R6.64] ;  /* 0x0000003c06db7981 */ /* 0x0008a8000c1e1500 */
[----:B------:R0:W2:Y:S01]  /*f240*/  LDG.E.U16 R221, desc[UR60][R18.64] ;  /* 0x0000003c12dd7981 */ /* 0x0000a2000c1e1500 */
[----:B-----5:R-:W-:-:S03]  /*f250*/  IMAD.WIDE R20, R0, 0x2, R100 ;  /* 0x0000000200147825 */ /* 0x020fc600078e0264 */
[----:B------:R-:W5:Y:S01]  /*f260*/  LDL.64 R100, [R1+0x238] ;  /* 0x0002380001647983 */ /* 0x000f620000100a00 */
[----:B----4-:R-:W-:-:S03]  /*f270*/  IMAD.WIDE R6, R0, 0x2, R98 ;  /* 0x0000000200067825 */ /* 0x010fc600078e0262 */
[----:B------:R-:W4:Y:S04]  /*f280*/  LDG.E.U16 R217, desc[UR60][R20.64] ;  /* 0x0000003c14d97981 */ /* 0x000f28000c1e1500 */
[----:B------:R-:W4:Y:S01]  /*f290*/  LDL.64 R98, [R1+0x228] ;  /* 0x0002280001627983 */ /* 0x000f220000100a00 */
[----:B0-----:R-:W-:-:S03]  /*f2a0*/  IMAD.WIDE R18, R0, 0x2, R126 ;  /* 0x0000000200127825 */ /* 0x001fc600078e027e */
[----:B------:R0:W4:Y:S04]  /*f2b0*/  LDG.E.U16 R209, desc[UR60][R6.64] ;  /* 0x0000003c06d17981 */ /* 0x000128000c1e1500 */
[----:B------:R1:W4:Y:S01]  /*f2c0*/  LDG.E.U16 R215, desc[UR60][R18.64] ;  /* 0x0000003c12d77981 */ /* 0x000322000c1e1500 */
[----:B0-----:R-:W-:-:S04]  /*f2d0*/  IMAD.WIDE R6, R0, 0x2, R120 ;  /* 0x0000000200067825 */ /* 0x001fc800078e0278 */
[C---:B-1----:R-:W-:Y:S01]  /*f2e0*/  IMAD.WIDE R18, R0.reuse, 0x2, R122 ;  /* 0x0000000200127825 */ /* 0x042fe200078e027a */
[----:B------:R0:W4:Y:S03]  /*f2f0*/  LDG.E.U16 R204, desc[UR60][R6.64] ;  /* 0x0000003c06cc7981 */ /* 0x000126000c1e1500 */
[C---:B------:R-:W-:Y:S01]  /*f300*/  IMAD.WIDE R20, R0.reuse, 0x2, R124 ;  /* 0x0000000200147825 */ /* 0x040fe200078e027c */
[----:B------:R1:W4:Y:S04]  /*f310*/  LDG.E.U16 R205, desc[UR60][R18.64] ;  /* 0x0000003c12cd7981 */ /* 0x000328000c1e1500 */
[----:B------:R1:W4:Y:S01]  /*f320*/  LDG.E.U16 R208, desc[UR60][R20.64] ;  /* 0x0000003c14d07981 */ /* 0x000322000c1e1500 */
[----:B0-----:R-:W-:-:S04]  /*f330*/  IMAD.WIDE R6, R0, 0x2, R114 ;  /* 0x0000000200067825 */ /* 0x001fc800078e0272 */
[C---:B-1----:R-:W-:Y:S01]  /*f340*/  IMAD.WIDE R18, R0.reuse, 0x2, R116 ;  /* 0x0000000200127825 */ /* 0x042fe200078e0274 */
[----:B------:R-:W4:Y:S03]  /*f350*/  LDG.E.U16 R189, desc[UR60][R6.64] ;  /* 0x0000003c06bd7981 */ /* 0x000f26000c1e1500 */
[C---:B------:R-:W-:Y:S01]  /*f360*/  IMAD.WIDE R20, R0.reuse, 0x2, R118 ;  /* 0x0000000200147825 */ /* 0x040fe200078e0276 */
[----:B------:R0:W4:Y:S04]  /*f370*/  LDG.E.U16 R190, desc[UR60][R18.64] ;  /* 0x0000003c12be7981 */ /* 0x000128000c1e1500 */
[----:B------:R1:W4:Y:S01]  /*f380*/  LDG.E.U16 R203, desc[UR60][R20.64] ;  /* 0x0000003c14cb7981 */ /* 0x000322000c1e1500 */
[----:B0-----:R-:W-:-:S04]  /*f390*/  IMAD.WIDE R18, R0, 0x2, R110 ;  /* 0x0000000200127825 */ /* 0x001fc800078e026e */
[----:B-1----:R-:W-:Y:S01]  /*f3a0*/  IMAD.WIDE R20, R0, 0x2, R112 ;  /* 0x0000000200147825 */ /* 0x002fe200078e0270 */
[----:B------:R-:W4:Y:S04]  /*f3b0*/  LDG.E.U16 R166, desc[UR60][R18.64] ;  /* 0x0000003c12a67981 */ /* 0x000f28000c1e1500 */
[----:B------:R2:W4:Y:S01]  /*f3c0*/  LDG.E.U16 R167, desc[UR60][R20.64] ;  /* 0x0000003c14a77981 */ /* 0x000522000c1e1500 */
[-C--:B------:R-:W-:Y:S01]  /*f3d0*/  FMUL R157, R171, R28.reuse ;  /* 0x0000001cab9d7220 */ /* 0x080fe20000400000 */
[----:B------:R-:W-:Y:S01]  /*f3e0*/  FMUL R159, R174, R28 ;  /* 0x0000001cae9f7220 */ /* 0x000fe20000400000 */
[C---:B------:R-:W-:Y:S02]  /*f3f0*/  ISETP.GT.U32.AND.EX P2, PT, R8.reuse, RZ, PT, P2 ;  /* 0x000000ff0800720c */ /* 0x040fe40003f44120 */
[----:B------:R-:W-:-:S02]  /*f400*/  ISETP.GT.U32.AND.EX P6, PT, R8, RZ, PT, P6 ;  /* 0x000000ff0800720c */ /* 0x000fc40003fc4160 */
[----:B------:R-:W-:Y:S02]  /*f410*/  FSEL R157, R157, -INF , !P2 ;  /* 0xff8000009d9d7808 */ /* 0x000fe40005000000 */
[----:B------:R-:W-:Y:S01]  /*f420*/  FSEL R159, R159, -INF , !P6 ;  /* 0xff8000009f9f7808 */ /* 0x000fe20007000000 */
[-C--:B------:R-:W-:Y:S01]  /*f430*/  FMUL R156, R175, R28.reuse ;  /* 0x0000001caf9c7220 */ /* 0x080fe20000400000 */
[-C--:B------:R-:W-:Y:S01]  /*f440*/  FMUL R202, R178, R28.reuse ;  /* 0x0000001cb2ca7220 */ /* 0x080fe20000400000 */
[-C--:B------:R-:W-:Y:S01]  /*f450*/  FMUL R200, R179, R28.reuse ;  /* 0x0000001cb3c87220 */ /* 0x080fe20000400000 */
[-C--:B------:R-:W-:Y:S01]  /*f460*/  FMUL R201, R182, R28.reuse ;  /* 0x0000001cb6c97220 */ /* 0x080fe20000400000 */
[-C--:B------:R-:W-:Y:S01]  /*f470*/  FMUL R152, R152, R28.reuse ;  /* 0x0000001c98987220 */ /* 0x080fe20000400000 */
[-C--:B------:R-:W-:Y:S01]  /*f480*/  FMUL R22, R158, R28.reuse ;  /* 0x0000001c9e167220 */ /* 0x080fe20000400000 */
[-C--:B------:R-:W-:Y:S01]  /*f490*/  FMUL R153, R153, R28.reuse ;  /* 0x0000001c99997220 */ /* 0x080fe20000400000 */
[----:B------:R-:W-:Y:S01]  /*f4a0*/  FMUL R199, R183, R28 ;  /* 0x0000001cb7c77220 */ /* 0x000fe20000400000 */
[----:B------:R-:W-:Y:S01]  /*f4b0*/  ISETP.GT.U32.AND.EX P5, PT, R8, RZ, PT, P5 ;  /* 0x000000ff0800720c */ /* 0x000fe20003fa4150 */
[----:B---3--:R-:W-:-:S05]  /*f4c0*/  IMAD.WIDE R6, R0, 0x2, R108 ;  /* 0x0000000200067825 */ /* 0x008fca00078e026c */
[----:B------:R0:W3:Y:S01]  /*f4d0*/  LDG.E.U16 R165, desc[UR60][R6.64] ;  /* 0x0000003c06a57981 */ /* 0x0000e2000c1e1500 */
[----:B--2---:R-:W-:-:S05]  /*f4e0*/  IMAD.WIDE R20, R0, 0x2, R106 ;  /* 0x0000000200147825 */ /* 0x004fca00078e026a */
[----:B------:R-:W2:Y:S01]  /*f4f0*/  LDG.E.U16 R164, desc[UR60][R20.64] ;  /* 0x0000003c14a47981 */ /* 0x000ea2000c1e1500 */
[----:B------:R-:W-:-:S04]  /*f500*/  IMAD.WIDE R18, R0, 0x2, R104 ;  /* 0x0000000200127825 */ /* 0x000fc800078e0268 */
[C---:B0-----:R-:W-:Y:S01]  /*f510*/  IMAD.WIDE R6, R0.reuse, 0x2, R102 ;  /* 0x0000000200067825 */ /* 0x041fe200078e0266 */
[----:B------:R5:W2:Y:S04]  /*f520*/  LDG.E.U16 R163, desc[UR60][R18.64] ;  /* 0x0000003c12a37981 */ /* 0x000aa8000c1e1500 */
[----:B------:R4:W2:Y:S01]  /*f530*/  LDG.E.U16 R162, desc[UR60][R6.64] ;  /* 0x0000003c06a27981 */ /* 0x0008a2000c1e1500 */
[----:B-----5:R-:W-:-:S05]  /*f540*/  IMAD.WIDE R18, R0, 0x2, R100 ;  /* 0x0000000200127825 */ /* 0x020fca00078e0264 */
[----:B------:R0:W5:Y:S01]  /*f550*/  LDG.E.U16 R161, desc[UR60][R18.64] ;  /* 0x0000003c12a17981 */ /* 0x000162000c1e1500 */
[----:B----4-:R-:W-:-:S05]  /*f560*/  IMAD.WIDE R6, R0, 0x2, R98 ;  /* 0x0000000200067825 */ /* 0x010fca00078e0262 */
[----:B------:R1:W4:Y:S01]  /*f570*/  LDG.E.U16 R160, desc[UR60][R6.64] ;  /* 0x0000003c06a07981 */ /* 0x000322000c1e1500 */
[----:B------:R-:W-:Y:S01]  /*f580*/  BAR.SYNC.DEFER_BLOCKING 0x0 ;  /* 0x0000000000007b1d */ /* 0x000fe20000010000 */
[----:B------:R-:W-:Y:S01]  /*f590*/  LOP3.LUT R20, R5, 0x31, RZ, 0xfc, !PT ;  /* 0x0000003105147812 */ /* 0x000fe200078efcff */
[-C--:B0-----:R-:W-:Y:S01]  /*f5a0*/  FMUL R18, R154, R28.reuse ;  /* 0x0000001c9a127220 */ /* 0x081fe20000400000 */
[-C--:B------:R-:W-:Y:S01]  /*f5b0*/  FMUL R19, R155, R28.reuse ;  /* 0x0000001c9b137220 */ /* 0x080fe20000400000 */
[----:B------:R-:W-:Y:S01]  /*f5c0*/  FMUL R21, R172, R28 ;  /* 0x0000001cac157220 */ /* 0x000fe20000400000 */
[----:B------:R-:W-:Y:S01]  /*f5d0*/  ISETP.GT.U32.AND P2, PT, R20, R96, PT ;  /* 0x000000601400720c */ /* 0x000fe20003f44070 */
[-C--:B------:R-:W-:Y:S01]  /*f5e0*/  FMUL R154, R170, R28.reuse ;  /* 0x0000001caa9a7220 */ /* 0x080fe20000400000 */
[----:B------:R-:W-:Y:S01]  /*f5f0*/  ISETP.GT.U32.AND P6, PT, R20, R9, PT ;  /* 0x000000091400720c */ /* 0x000fe20003fc4070 */
[-C--:B------:R-:W-:Y:S01]  /*f600*/  FMUL R20, R173, R28.reuse ;  /* 0x0000001cad147220 */ /* 0x080fe20000400000 */
[-C--:B------:R-:W-:Y:S01]  /*f610*/  FMUL R155, R176, R28.reuse ;  /* 0x0000001cb09b7220 */ /* 0x080fe20000400000 */
[-C--:B------:R-:W-:Y:S01]  /*f620*/  FMUL R172, R180, R28.reuse ;  /* 0x0000001cb4ac7220 */ /* 0x080fe20000400000 */
[----:B------:R0:W-:Y:S04]  /*f630*/  STS.U16 [R4+0x2dc00], R23 ;  /* 0x02dc001704007388 */ /* 0x0001e80000000400 */
[----:B------:R1:W-:Y:S01]  /*f640*/  STS.U16 [R4+0x2cc00], R194 ;  /* 0x02cc00c204007388 */ /* 0x0003e20000000400 */
[-C--:B0-----:R-:W-:Y:S01]  /*f650*/  FMUL R23, R168, R28.reuse ;  /* 0x0000001ca8177220 */ /* 0x081fe20000400000 */
[-C--:B------:R-:W-:Y:S01]  /*f660*/  FMUL R168, R177, R28.reuse ;  /* 0x0000001cb1a87220 */ /* 0x080fe20000400000 */
[----:B-1----:R-:W-:-:S02]  /*f670*/  FMUL R194, R181, R28 ;  /* 0x0000001cb5c27220 */ /* 0x002fc40000400000 */
[----:B------:R-:W3:Y:S01]  /*f680*/  LDL.LU R28, [R1+0x218] ;  /* 0x00021800011c7983 */ /* 0x000ee20000300800 */
[----:B------:R-:W-:Y:S02]  /*f690*/  LOP3.LUT R6, R5, 0x38, RZ, 0xfc, !PT ;  /* 0x0000003805067812 */ /* 0x000fe400078efcff */
[----:B------:R-:W-:Y:S02]  /*f6a0*/  FSEL R156, R156, -INF , !P5 ;  /* 0xff8000009c9c7808 */ /* 0x000fe40006800000 */
[----:B------:R-:W-:-:S04]  /*f6b0*/  ISETP.GT.U32.AND P5, PT, R6, R96, PT ;  /* 0x000000600600720c */ /* 0x000fc80003fa4070 */
[C---:B------:R-:W-:Y:S02]  /*f6c0*/  ISETP.GT.U32.AND.EX P5, PT, R8.reuse, RZ, PT, P5 ;  /* 0x000000ff0800720c */ /* 0x040fe40003fa4150 */
[----:B------:R-:W-:Y:S02]  /*f6d0*/  ISETP.GT.U32.AND.EX P2, PT, R8, RZ, PT, P2 ;  /* 0x000000ff0800720c */ /* 0x000fe40003f44120 */
[----:B------:R-:W-:Y:S02]  /*f6e0*/  FSEL R201, R201, -INF , !P5 ;  /* 0xff800000c9c97808 */ /* 0x000fe40006800000 */
[CC--:B------:R-:W-:Y:S02]  /*f6f0*/  ISETP.GE.U32.AND P5, PT, R5.reuse, R9.reuse, PT ;  /* 0x000000090500720c */ /* 0x0c0fe40003fa6070 */
[----:B------:R-:W-:Y:S02]  /*f700*/  FSEL R200, R200, -INF , !P2 ;  /* 0xff800000c8c87808 */ /* 0x000fe40005000000 */
[----:B------:R-:W-:-:S02]  /*f710*/  ISETP.GT.U32.AND P2, PT, R5, R9, PT ;  /* 0x000000090500720c */ /* 0x000fc40003f44070 */
[C---:B------:R-:W-:Y:S02]  /*f720*/  ISETP.GE.U32.AND.EX P5, PT, R8.reuse, RZ, PT, P5 ;  /* 0x000000ff0800720c */ /* 0x040fe40003fa6150 */
[C---:B------:R-:W-:Y:S02]  /*f730*/  ISETP.GT.U32.AND.EX P1, PT, R8.reuse, RZ, PT, P1 ;  /* 0x000000ff0800720c */ /* 0x040fe40003f24110 */
[----:B------:R-:W-:Y:S02]  /*f740*/  ISETP.GT.U32.AND.EX P2, PT, R8, RZ, PT, P2 ;  /* 0x000000ff0800720c */ /* 0x000fe40003f44120 */
[----:B------:R-:W-:Y:S02]  /*f750*/  FSEL R153, R153, -INF , !P5 ;  /* 0xff80000099997808 */ /* 0x000fe40006800000 */
[----:B------:R-:W-:Y:S02]  /*f760*/  ISETP.GE.U32.AND P5, PT, R5, R96, PT ;  /* 0x000000600500720c */ /* 0x000fe40003fa6070 */
[----:B------:R-:W-:-:S02]  /*f770*/  FSEL R202, R202, -INF , !P1 ;  /* 0xff800000caca7808 */ /* 0x000fc40004800000 */
[----:B------:R-:W-:Y:S02]  /*f780*/  ISETP.GT.U32.AND P1, PT, R6, R9, PT ;  /* 0x000000090600720c */ /* 0x000fe40003f24070 */
[----:B------:R-:W-:Y:S02]  /*f790*/  FSEL R152, R152, -INF , !P2 ;  /* 0xff80000098987808 */ /* 0x000fe40005000000 */
[----:B------:R-:W-:Y:S02]  /*f7a0*/  FSEL R22, R22, -INF , !P2 ;  /* 0xff80000016167808 */ /* 0x000fe40005000000 */
[C---:B------:R-:W-:Y:S02]  /*f7b0*/  ISETP.GT.U32.AND P2, PT, R5.reuse, R96, PT ;  /* 0x000000600500720c */ /* 0x040fe40003f44070 */
[----:B------:R-:W-:Y:S02]  /*f7c0*/  ISETP.GE.U32.AND.EX P5, PT, R8, RZ, PT, P5 ;  /* 0x000000ff0800720c */ /* 0x000fe40003fa6150 */
[----:B------:R-:W-:-:S02]  /*f7d0*/  LOP3.LUT R6, R5, 0x39, RZ, 0xfc, !PT ;  /* 0x0000003905067812 */ /* 0x000fc400078efcff */
[----:B------:R-:W-:Y:S02]  /*f7e0*/  LOP3.LUT R5, R5, 0x20, RZ, 0xfc, !PT ;  /* 0x0000002005057812 */ /* 0x000fe400078efcff */
[----:B------:R-:W-:Y:S02]  /*f7f0*/  FSEL R19, R19, -INF , !P5 ;  /* 0xff80000013137808 */ /* 0x000fe40006800000 */
[----:B------:R-:W-:Y:S02]  /*f800*/  ISETP.GT.U32.AND P5, PT, R5, R96, PT ;  /* 0x000000600500720c */ /* 0x000fe40003fa4070 */
[C---:B------:R-:W-:Y:S02]  /*f810*/  ISETP.GT.U32.AND.EX P2, PT, R8.reuse, RZ, PT, P2 ;  /* 0x000000ff0800720c */ /* 0x040fe40003f44120 */
[----:B------:R-:W-:Y:S02]  /*f820*/  ISETP.GT.U32.AND.EX P5, PT, R8, RZ, PT, P5 ;  /* 0x000000ff0800720c */ /* 0x000fe40003fa4150 */
[----:B------:R-:W-:-:S02]  /*f830*/  FSEL R18, R18, -INF , !P2 ;  /* 0xff80000012127808 */ /* 0x000fc40005000000 */
[----:B------:R-:W-:Y:S02]  /*f840*/  FSEL R154, R154, -INF , !P5 ;  /* 0xff8000009a9a7808 */ /* 0x000fe40006800000 */
[----:B------:R-:W-:Y:S02]  /*f850*/  ISETP.GT.U32.AND P5, PT, R5, R9, PT ;  /* 0x000000090500720c */ /* 0x000fe40003fa4070 */
[----:B------:R-:W-:-:S04]  /*f860*/  FMNMX R5, R18, R19, !PT ;  /* 0x0000001312057209 */ /* 0x000fc80007800000 */
[----:B------:R-:W-:-:S04]  /*f870*/  FMNMX R5, R22, R5, !PT ;  /* 0x0000000516057209 */ /* 0x000fc80007800000 */
[----:B------:R-:W-:-:S04]  /*f880*/  FMNMX R5, R223, R5, !PT ;  /* 0x00000005df057209 */ /* 0x000fc80007800000 */
[----:B------:R-:W-:-:S04]  /*f890*/  FMNMX R5, R236, R5, !PT ;  /* 0x00000005ec057209 */ /* 0x000fc80007800000 */
[----:B------:R-:W-:Y:S02]  /*f8a0*/  FMNMX R5, R233, R5, !PT ;  /* 0x00000005e9057209 */ /* 0x000fe40007800000 */
[----:B------:R-:W-:Y:S02]  /*f8b0*/  ISETP.GT.U32.AND P2, PT, R6, R96, PT ;  /* 0x000000600600720c */ /* 0x000fe40003f44070 */
[----:B------:R-:W-:Y:S02]  /*f8c0*/  FMNMX R5, R231, R5, !PT ;  /* 0x00000005e7057209 */ /* 0x000fe40007800000 */
[----:B------:R-:W-:Y:S02]  /*f8d0*/  ISETP.GT.U32.AND.EX P2, PT, R8, RZ, PT, P2 ;  /* 0x000000ff0800720c */ /* 0x000fe40003f44120 */
[----:B------:R-:W-:Y:S02]  /*f8e0*/  FMNMX R5, R239, R5, !PT ;  /* 0x00000005ef057209 */ /* 0x000fe40007800000 */
[----:B------:R-:W-:-:S02]  /*f8f0*/  FSEL R199, R199, -INF , !P2 ;  /* 0xff800000c7c77808 */ /* 0x000fc40005000000 */
[----:B------:R-:W-:Y:S02]  /*f900*/  FMNMX R5, R154, R5, !PT ;  /* 0x000000059a057209 */ /* 0x000fe40007800000 */
[----:B------:R-:W-:Y:S02]  /*f910*/  ISETP.GT.U32.AND P2, PT, R6, R9, PT ;  /* 0x000000090600720c */ /* 0x000fe40003f44070 */
[----:B------:R-:W-:Y:S02]  /*f920*/  FMNMX R6, R152, R153, !PT ;  /* 0x0000009998067209 */ /* 0x000fe40007800000 */
[----:B------:R-:W-:Y:S02]  /*f930*/  FMNMX R5, R157, R5, !PT ;  /* 0x000000059d057209 */ /* 0x000fe40007800000 */
[----:B------:R-:W-:Y:S02]  /*f940*/  FMNMX R6, R213, R6, !PT ;  /* 0x00000006d5067209 */ /* 0x000fe40007800000 */
[----:B------:R-:W-:-:S02]  /*f950*/  FMNMX R5, R159, R5, !PT ;  /* 0x000000059f057209 */ /* 0x000fc40007800000 */
[----:B------:R-:W-:Y:S02]  /*f960*/  FMNMX R6, R234, R6, !PT ;  /* 0x00000006ea067209 */ /* 0x000fe40007800000 */
[----:B------:R-:W-:Y:S02]  /*f970*/  FMNMX R5, R156, R5, !PT ;  /* 0x000000059c057209 */ /* 0x000fe40007800000 */
[----:B------:R-:W-:Y:S02]  /*f980*/  FMNMX R6, R243, R6, !PT ;  /* 0x00000006f3067209 */ /* 0x000fe40007800000 */
[----:B------:R-:W-:Y:S02]  /*f990*/  FMNMX R5, R202, R5, !PT ;  /* 0x00000005ca057209 */ /* 0x000fe40007800000 */
[----:B------:R-:W-:Y:S02]  /*f9a0*/  FMNMX R6, R242, R6, !PT ;  /* 0x00000006f2067209 */ /* 0x000fe40007800000 */
[----:B------:R-:W-:-:S02]  /*f9b0*/  FMNMX R5, R200, R5, !PT ;  /* 0x00000005c8057209 */ /* 0x000fc40007800000 */
[----:B------:R-:W-:Y:S02]  /*f9c0*/  ISETP.GT.U32.AND.EX P5, PT, R8, RZ, PT, P5 ;  /* 0x000000ff0800720c */ /* 0x000fe40003fa4150 */
[----:B------:R-:W-:Y:S02]  /*f9d0*/  FMNMX R6, R241, R6, !PT ;  /* 0x00000006f1067209 */ /* 0x000fe40007800000 */
[----:B------:R-:W-:Y:S02]  /*f9e0*/  FMNMX R5, R201, R5, !PT ;  /* 0x00000005c9057209 */ /* 0x000fe40007800000 */
[----:B------:R-:W-:Y:S02]  /*f9f0*/  FSEL R23, R23, -INF , !P5 ;  /* 0xff80000017177808 */ /* 0x000fe40006800000 */
[----:B------:R-:W-:Y:S02]  /*fa00*/  FMNMX R6, R237, R6, !PT ;  /* 0x00000006ed067209 */ /* 0x000fe40007800000 */
[----:B------:R-:W-:-:S02]  /*fa10*/  FMNMX R5, R199, R5, !PT ;  /* 0x00000005c7057209 */ /* 0x000fc40007800000 */
[C---:B------:R-:W-:Y:S02]  /*fa20*/  ISETP.GT.U32.AND.EX P0, PT, R8.reuse, RZ, PT, P0 ;  /* 0x000000ff0800720c */ /* 0x040fe40003f04100 */
[----:B------:R-:W-:Y:S01]  /*fa30*/  FMNMX R6, R23, R6, !PT ;  /* 0x0000000617067209 */ /* 0x000fe20007800000 */
[----:B------:R-:W0:Y:S01]  /*fa40*/  SHFL.BFLY PT, R7, R5, 0x2, 0x1f ;  /* 0x0c401f0005077f89 */ /* 0x000e2200000e0000 */
[----:B------:R-:W-:Y:S02]  /*fa50*/  ISETP.GT.U32.AND.EX P4, PT, R8, RZ, PT, P4 ;  /* 0x000000ff0800720c */ /* 0x000fe40003f84140 */
[----:B------:R-:W-:Y:S02]  /*fa60*/  FSEL R21, R21, -INF , !P0 ;  /* 0xff80000015157808 */ /* 0x000fe40004000000 */
[----:B------:R-:W-:Y:S02]  /*fa70*/  FMNMX R6, R246, R6, !PT ;  /* 0x00000006f6067209 */ /* 0x000fe40007800000 */
[----:B------:R-:W-:-:S02]  /*fa80*/  ISETP.GT.U32.AND.EX P3, PT, R8, RZ, PT, P3 ;  /* 0x000000ff0800720c */ /* 0x000fc40003f64130 */
[----:B------:R-:W-:Y:S02]  /*fa90*/  FSEL R20, R20, -INF , !P4 ;  /* 0xff80000014147808 */ /* 0x000fe40006000000 */
[----:B------:R-:W-:Y:S02]  /*faa0*/  FMNMX R6, R21, R6, !PT ;  /* 0x0000000615067209 */ /* 0x000fe40007800000 */
        /* <DEDUP_REMOVED lines=9> */
[----:B------:R-:W-:-:S02]  /*fb40*/  FSEL R194, R194, -INF , !P2 ;  /* 0xff800000c2c27808 */ /* 0x000fc40005000000 */
[----:B------:R-:W-:Y:S02]  /*fb50*/  FMNMX R6, R172, R6, !PT ;  /* 0x00000006ac067209 */ /* 0x000fe40007800000 */
[----:B0-----:R-:W-:Y:S02]  /*fb60*/  FMNMX R5, R5, R7, !PT ;  /* 0x0000000705057209 */ /* 0x001fe40007800000 */
[----:B------:R-:W-:-:S03]  /*fb70*/  FMNMX R6, R194, R6, !PT ;  /* 0x00000006c2067209 */ /* 0x000fc60007800000 */
[----:B------:R-:W0:Y:S04]  /*fb80*/  SHFL.BFLY PT, R7, R5, 0x1, 0x1f ;  /* 0x0c201f0005077f89 */ /* 0x000e2800000e0000 */
[----:B------:R-:W1:Y:S01]  /*fb90*/  SHFL.BFLY PT, R8, R6, 0x2, 0x1f ;  /* 0x0c401f0006087f89 */ /* 0x000e6200000e0000 */
[----:B0-----:R-:W-:Y:S02]  /*fba0*/  FMNMX R7, R5, R7, !PT ;  /* 0x0000000705077209 */ /* 0x001fe40007800000 */
[----:B-1----:R-:W-:Y:S01]  /*fbb0*/  FMNMX R5, R6, R8, !PT ;  /* 0x0000000806057209 */ /* 0x002fe20007800000 */
[----:B------:R-:W-:Y:S04]  /*fbc0*/  STS.U16 [R4+0x20000], R95 ;  /* 0x0200005f04007388 */ /* 0x000fe80000000400 */
[----:B------:R-:W0:Y:S01]  /*fbd0*/  SHFL.BFLY PT, R8, R5, 0x1, 0x1f ;  /* 0x0c201f0005087f89 */ /* 0x000e2200000e0000 */
[----:B------:R-:W-:-:S02]  /*fbe0*/  IMAD.MOV.U32 R171, RZ, RZ, R25 ;  /* 0x000000ffffab7224 */ /* 0x000fc400078e0019 */
[----:B------:R-:W-:Y:S01]  /*fbf0*/  IMAD.MOV.U32 R174, RZ, RZ, R24 ;  /* 0x000000ffffae7224 */ /* 0x000fe200078e0018 */
[----:B------:R-:W-:Y:S04]  /*fc00*/  STS.U16 [R4+0x20400], R94 ;  /* 0x0204005e04007388 */ /* 0x000fe80000000400 */
[----:B------:R-:W-:Y:S04]  /*fc10*/  STS.U16 [R4+0x20800], R93 ;  /* 0x0208005d04007388 */ /* 0x000fe80000000400 */
[----:B------:R-:W-:Y:S04]  /*fc20*/  STS.U16 [R4+0x20c00], R92 ;  /* 0x020c005c04007388 */ /* 0x000fe80000000400 */
[----:B------:R-:W-:Y:S04]  /*fc30*/  STS.U16 [R4+0x21000], R91 ;  /* 0x0210005b04007388 */ /* 0x000fe80000000400 */
[----:B------:R-:W-:Y:S04]  /*fc40*/  STS.U16 [R4+0x21400], R90 ;  /* 0x0214005a04007388 */ /* 0x000fe80000000400 */
[----:B------:R-:W-:Y:S01]  /*fc50*/  STS.U16 [R4+0x21800], R89 ;  /* 0x0218005904007388 */ /* 0x000fe20000000400 */
[----:B0-----:R-:W-:-:S03]  /*fc60*/  FMNMX R8, R5, R8, !PT ;  /* 0x0000000805087209 */ /* 0x001fc60007800000 */
        /* <DEDUP_REMOVED lines=17> */
[----:B------:R-:W-:Y:S01]  /*fd80*/  STS.U16 [R4+0x26000], R71 ;  /* 0x0260004704007388 */ /* 0x000fe20000000400 */
[----:B---3--:R-:W-:-:S03]  /*fd90*/  FMNMX R7, R7, R28, !PT ;  /* 0x0000001c07077209 */ /* 0x008fc60007800000 */
[----:B------:R-:W-:Y:S04]  /*fda0*/  STS.U16 [R4+0x26400], R70 ;  /* 0x0264004604007388 */ /* 0x000fe80000000400 */
[----:B------:R-:W-:Y:S01]  /*fdb0*/  STS.U16 [R4+0x26800], R69 ;  /* 0x0268004504007388 */ /* 0x000fe20000000400 */
[----:B------:R-:W-:-:S03]  /*fdc0*/  FADD R5, -R7, R28 ;  /* 0x0000001c07057221 */ /* 0x000fc60000000100 */
        /* <DEDUP_REMOVED lines=35> */
[----:B------:R-:W3:Y:S04]  /*10000*/  LDL.LU R6, [R1+0x21c] ;  /* 0x00021c0001067983 */ /* 0x000ee80000300800 */
[----:B------:R-:W-:Y:S04]  /*10010*/  STS.U16 [R3+0x29200], R27 ;  /* 0x0292001b03007388 */ /* 0x000fe80000000400 */
[----:B------:R0:W-:Y:S04]  /*10020*/  STS.U16 [R3+0x29600], R26 ;  /* 0x0296001a03007388 */ /* 0x0001e80000000400 */
[----:B------:R-:W3:Y:S04]  /*10030*/  LDL.LU.64 R24, [R1] ;  /* 0x0000000001187983 */ /* 0x000ee80000300a00 */
[----:B------:R1:W-:Y:S04]  /*10040*/  STS.U16 [R3+0x28e00], R29 ;  /* 0x028e001d03007388 */ /* 0x0003e80000000400 */
[----:B0-----:R-:W3:Y:S04]  /*10050*/  LDL.LU.64 R26, [R1+0x8] ;  /* 0x00000800011a7983 */ /* 0x001ee80000300a00 */
[----:B------:R-:W-:Y:S04]  /*10060*/  STS.U16 [R3+0x28600], R31 ;  /* 0x0286001f03007388 */ /* 0x000fe80000000400 */
[----:B------:R0:W-:Y:S04]  /*10070*/  STS.U16 [R3+0x28a00], R30 ;  /* 0x028a001e03007388 */ /* 0x0001e80000000400 */
[----:B-1----:R-:W3:Y:S04]  /*10080*/  LDL.LU.64 R28, [R1+0x10] ;  /* 0x00001000011c7983 */ /* 0x002ee80000300a00 */
[----:B------:R-:W-:Y:S04]  /*10090*/  STS.U16 [R3+0x27e00], R33 ;  /* 0x027e002103007388 */ /* 0x000fe80000000400 */
        /* <DEDUP_REMOVED lines=47> */
[----:B------:R1:W-:Y:S04]  /*10390*/  STS.U16 [R3+0x20200], R64 ;  /* 0x0202004003007388 */ /* 0x0003e80000000400 */
[----:B0-----:R-:W3:Y:S04]  /*103a0*/  LDL.LU.64 R62, [R1+0x98] ;  /* 0x00009800013e7983 */ /* 0x001ee80000300a00 */
[----:B-1----:R-:W3:Y:S04]  /*103b0*/  LDL.LU.64 R64, [R1+0xa0] ;  /* 0x0000a00001407983 */ /* 0x002ee80000300a00 */
[----:B------:R-:W3:Y:S04]  /*103c0*/  LDL.LU.64 R66, [R1+0xa8] ;  /* 0x0000a80001427983 */ /* 0x000ee80000300a00 */
        /* <DEDUP_REMOVED lines=62> */
[----:B------:R1:W-:Y:S04]  /*107b0*/  STS.U16 [R3+0x2ea00], R165 ;  /* 0x02ea00a503007388 */ /* 0x0003e80000000400 */
[----:B--2---:R2:W-:Y:S04]  /*107c0*/  STS.U16 [R3+0x2ee00], R164 ;  /* 0x02ee00a403007388 */ /* 0x0045e80000000400 */
[----:B------:R-:W-:Y:S04]  /*107d0*/  STS.U16 [R3+0x2f200], R163 ;  /* 0x02f200a303007388 */ /* 0x000fe80000000400 */
[----:B------:R-:W-:Y:S04]  /*107e0*/  STS.U16 [R3+0x2f600], R162 ;  /* 0x02f600a203007388 */ /* 0x000fe80000000400 */
[----:B-----5:R-:W-:Y:S04]  /*107f0*/  STS.U16 [R3+0x2fa00], R161 ;  /* 0x02fa00a103007388 */ /* 0x020fe80000000400 */
[----:B----4-:R4:W-:Y:S01]  /*10800*/  STS.U16 [R3+0x2fe00], R160 ;  /* 0x02fe00a003007388 */ /* 0x0109e20000000400 */
[----:B------:R5:W-:Y:S06]  /*10810*/  MEMBAR.ALL.CTA ;  /* 0x0000000000007992 */ /* 0x000bec0000008000 */
[----:B-----5:R-:W5:Y:S01]  /*10820*/  FENCE.VIEW.ASYNC.S ;  /* 0x00000000000073c6 */ /* 0x020f620000000000 */
[----:B---3--:R-:W-:Y:S01]  /*10830*/  FMNMX R8, R8, R6, !PT ;  /* 0x0000000608087209 */ /* 0x008fe20007800000 */
[--C-:B------:R-:W-:Y:S01]  /*10840*/  FADD R198, R18, -R7.reuse ;  /* 0x8000000712c67221 */ /* 0x100fe20000000000 */
[--C-:B------:R-:W-:Y:S01]  /*10850*/  FADD R197, R19, -R7.reuse ;  /* 0x8000000713c57221 */ /* 0x100fe20000000000 */
[----:B------:R-:W-:-:S02]  /*10860*/  FADD R196, R22, -R7 ;  /* 0x8000000716c47221 */ /* 0x000fc40000000000 */
[----:B------:R-:W-:Y:S01]  /*10870*/  FADD R6, -R8, R6 ;  /* 0x0000000608067221 */ /* 0x000fe20000000100 */
[----:B------:R-:W-:Y:S01]  /*10880*/  FADD R195, R223, -R7 ;  /* 0x80000007dfc37221 */ /* 0x000fe20000000000 */
[--C-:B------:R-:W-:Y:S01]  /*10890*/  FADD R193, R152, -R8.reuse ;  /* 0x8000000898c17221 */ /* 0x100fe20000000000 */
[--C-:B------:R-:W-:Y:S01]  /*108a0*/  FADD R192, R153, -R8.reuse ;  /* 0x8000000899c07221 */ /* 0x100fe20000000000 */
[--C-:B------:R-:W-:Y:S01]  /*108b0*/  FADD R191, R213, -R8.reuse ;  /* 0x80000008d5bf7221 */ /* 0x100fe20000000000 */
[----:B0-----:R-:W-:Y:S01]  /*108c0*/  FADD R190, R234, -R8 ;  /* 0x80000008eabe7221 */ /* 0x001fe20000000000 */
[----:B------:R-:W-:Y:S01]  /*108d0*/  FMUL R5, R5, 1.4426950216293334961 ;  /* 0x3fb8aa3b05057820 */ /* 0x000fe20000400000 */
        /* <DEDUP_REMOVED lines=9> */
[----:B------:R-:W0:Y:S08]  /*10970*/  MUFU.EX2 R5, R5 ;  /* 0x0000000500057308 */ /* 0x000e300000000800 */
[----:B------:R-:W3:Y:S08]  /*10980*/  MUFU.EX2 R6, R6 ;  /* 0x0000000600067308 */ /* 0x000ef00000000800 */
[----:B------:R-:W-:Y:S08]  /*10990*/  MUFU.EX2 R198, R198 ;  /* 0x000000c600c67308 */ /* 0x000ff00000000800 */
[----:B------:R-:W1:Y:S08]  /*109a0*/  MUFU.EX2 R197, R197 ;  /* 0x000000c500c57308 */ /* 0x000e700000000800 */
[----:B------:R-:W-:Y:S08]  /*109b0*/  MUFU.EX2 R196, R196 ;  /* 0x000000c400c47308 */ /* 0x000ff00000000800 */
[----:B------:R-:W-:Y:S08]  /*109c0*/  MUFU.EX2 R195, R195 ;  /* 0x000000c300c37308 */ /* 0x000ff00000000800 */
[----:B------:R-:W-:Y:S08]  /*109d0*/  MUFU.EX2 R193, R193 ;  /* 0x000000c100c17308 */ /* 0x000ff00000000800 */
[----:B------:R-:W2:Y:S08]  /*109e0*/  MUFU.EX2 R192, R192 ;  /* 0x000000c000c07308 */ /* 0x000eb00000000800 */
[----:B------:R-:W-:Y:S08]  /*109f0*/  MUFU.EX2 R191, R191 ;  /* 0x000000bf00bf7308 */ /* 0x000ff00000000800 */
[----:B------:R-:W4:Y:S01]  /*10a00*/  MUFU.EX2 R190, R190 ;  /* 0x000000be00be7308 */ /* 0x000f220000000800 */
[-C--:B0-----:R-:W-:Y:S01]  /*10a10*/  FMUL R26, R26, R5.reuse ;  /* 0x000000051a1a7220 */ /* 0x081fe20000400000 */
[-C--:B------:R-:W-:Y:S01]  /*10a20*/  FMUL R27, R27, R5.reuse ;  /* 0x000000051b1b7220 */ /* 0x080fe20000400000 */
        /* <DEDUP_REMOVED lines=50> */
[-C--:B---3--:R-:W-:Y:S01]  /*10d50*/  FMUL R24, R24, R6.reuse ;  /* 0x0000000618187220 */ /* 0x088fe20000400000 */
        /* <DEDUP_REMOVED lines=75> */
[----:B-1----:R-:W-:-:S02]  /*11210*/  F2FP.F16.F32.PACK_AB R165, R197, R198 ;  /* 0x000000c6c5a5723e */ /* 0x002fc400000000ff */
[----:B--2---:R-:W-:Y:S02]  /*11220*/  F2FP.F16.F32.PACK_AB R164, R192, R193 ;  /* 0x000000c1c0a4723e */ /* 0x004fe400000000ff */
[----:B----4-:R-:W-:Y:S02]  /*11230*/  F2FP.F16.F32.PACK_AB R166, R190, R191 ;  /* 0x000000bfbea6723e */ /* 0x010fe400000000ff */
[----:B------:R-:W-:Y:S01]  /*11240*/  F2FP.F16.F32.PACK_AB R167, R195, R196 ;  /* 0x000000c4c3a7723e */ /* 0x000fe200000000ff */
[----:B-----5:R-:W-:Y:S06]  /*11250*/  BAR.SYNC.DEFER_BLOCKING 0x0 ;  /* 0x0000000000007b1d */ /* 0x020fec0000010000 */
[----:B------:R-:W-:-:S06]  /*11260*/  WARPGROUP.ARRIVE ;  /* 0x00000000000079c5 */ /* 0x000fcc0000000000 */
[----:B------:R-:W-:Y:S01]  /*11270*/  HGMMA.64x256x16.F32 R24, R164, gdesc[UR4], R24, gsb0 ;  /* 0x03e00004a4187df0 */ /* 0x000fe20008000818 */
[--C-:B------:R-:W-:Y:S01]  /*11280*/  FADD R183, R236, -R7.reuse ;  /* 0x80000007ecb77221 */ /* 0x100fe20000000000 */
[--C-:B------:R-:W-:Y:S01]  /*11290*/  FADD R182, R233, -R7.reuse ;  /* 0x80000007e9b67221 */ /* 0x100fe20000000000 */
[--C-:B------:R-:W-:Y:S01]  /*112a0*/  FADD R179, R231, -R7.reuse ;  /* 0x80000007e7b37221 */ /* 0x100fe20000000000 */
[--C-:B------:R-:W-:Y:S01]  /*112b0*/  FADD R189, R243, -R8.reuse ;  /* 0x80000008f3bd7221 */ /* 0x100fe20000000000 */
[--C-:B------:R-:W-:Y:S01]  /*112c0*/  FADD R188, R242, -R8.reuse ;  /* 0x80000008f2bc7221 */ /* 0x100fe20000000000 */
[--C-:B------:R-:W-:Y:S01]  /*112d0*/  FADD R181, R241, -R8.reuse ;  /* 0x80000008f1b57221 */ /* 0x100fe20000000000 */
[----:B------:R-:W-:Y:S01]  /*112e0*/  FADD R180, R237, -R8 ;  /* 0x80000008edb47221 */ /* 0x000fe20000000000 */
[----:B------:R-:W-:Y:S01]  /*112f0*/  FADD R178, R239, -R7 ;  /* 0x80000007efb27221 */ /* 0x000fe20000000000 */
        /* <DEDUP_REMOVED lines=8> */
[----:B------:R-:W-:Y:S08]  /*11380*/  MUFU.EX2 R183, R183 ;  /* 0x000000b700b77308 */ /* 0x000ff00000000800 */
[----:B------:R-:W-:Y:S08]  /*11390*/  MUFU.EX2 R182, R182 ;  /* 0x000000b600b67308 */ /* 0x000ff00000000800 */
[----:B------:R-:W-:Y:S08]  /*113a0*/  MUFU.EX2 R179, R179 ;  /* 0x000000b300b37308 */ /* 0x000ff00000000800 */
[----:B------:R-:W-:Y:S08]  /*113b0*/  MUFU.EX2 R189, R189 ;  /* 0x000000bd00bd7308 */ /* 0x000ff00000000800 */
[----:B------:R-:W0:Y:S08]  /*113c0*/  MUFU.EX2 R188, R188 ;  /* 0x000000bc00bc7308 */ /* 0x000e300000000800 */
[----:B------:R-:W-:Y:S08]  /*113d0*/  MUFU.EX2 R181, R181 ;  /* 0x000000b500b57308 */ /* 0x000ff00000000800 */
[----:B------:R-:W1:Y:S08]  /*113e0*/  MUFU.EX2 R180, R180 ;  /* 0x000000b400b47308 */ /* 0x000e700000000800 */
[----:B------:R-:W2:Y:S01]  /*113f0*/  MUFU.EX2 R178, R178 ;  /* 0x000000b200b27308 */ /* 0x000ea20000000800 */
[----:B0-----:R-:W-:-:S02]  /*11400*/  F2FP.F16.F32.PACK_AB R160, R188, R189 ;  /* 0x000000bdbca0723e */ /* 0x001fc400000000ff */
[----:B------:R-:W-:Y:S02]  /*11410*/  F2FP.F16.F32.PACK_AB R161, R182, R183 ;  /* 0x000000b7b6a1723e */ /* 0x000fe400000000ff */
[----:B-1----:R-:W-:Y:S02]  /*11420*/  F2FP.F16.F32.PACK_AB R162, R180, R181 ;  /* 0x000000b5b4a2723e */ /* 0x002fe400000000ff */
[----:B--2---:R-:W-:Y:S01]  /*11430*/  F2FP.F16.F32.PACK_AB R163, R178, R179 ;  /* 0x000000b3b2a3723e */ /* 0x004fe200000000ff */
[----:B------:R-:W-:Y:S01]  /*11440*/  IMAD.MOV.U32 R248, RZ, RZ, R174 ;  /* 0x000000fffff87224 */ /* 0x000fe200078e00ae */
[----:B------:R-:W-:Y:S01]  /*11450*/  MOV R251, R171 ;  /* 0x000000ab00fb7202 */ /* 0x000fe20000000f00 */
        /* <DEDUP_REMOVED lines=17> */
[----:B------:R-:W-:Y:S01]  /*11570*/  MUFU.EX2 R176, R176 ;  /* 0x000000b000b07308 */ /* 0x000fe20000000800 */
[----:B------:R-:W-:-:S02]  /*11580*/  WARPGROUP.DEPBAR.LE gsb0, 0x0 ;  /* 0x00008000000079c5 */ /* 0x000fc40000010000 */
[----:B------:R-:W-:-:S06]  /*11590*/  WARPGROUP.ARRIVE ;  /* 0x00000000000079c5 */ /* 0x000fcc0000000000 */
[----:B------:R-:W-:Y:S01]  /*115a0*/  HGMMA.64x256x16.F32 R24, R160, gdesc[UR8], R24, gsb0 ;  /* 0x03e00008a0187df0 */ /* 0x000fe20008000818 */
        /* <DEDUP_REMOVED lines=10> */
[--C-:B------:R-:W-:Y:S01]  /*11650*/  FADD R18, R155, -R8.reuse ;  /* 0x800000089b127221 */ /* 0x100fe20000000000 */
[----:B------:R-:W-:-:S03]  /*11660*/  FADD R23, R168, -R8 ;  /* 0x80000008a8177221 */ /* 0x000fc60000000000 */
[----:B------:R-:W-:Y:S01]  /*11670*/  FMUL R18, R18, 1.4426950216293334961 ;  /* 0x3fb8aa3b12127820 */ /* 0x000fe20000400000 */
[--C-:B------:R-:W-:Y:S01]  /*11680*/  FADD R20, R172, -R8.reuse ;  /* 0x80000008ac147221 */ /* 0x100fe20000000000 */
[--C-:B------:R-:W-:Y:S01]  /*11690*/  FADD R22, R202, -R7.reuse ;  /* 0x80000007ca167221 */ /* 0x100fe20000000000 */
[--C-:B------:R-:W-:Y:S01]  /*116a0*/  FADD R21, R200, -R7.reuse ;  /* 0x80000007c8157221 */ /* 0x100fe20000000000 */
[----:B------:R0:W-:Y:S01]  /*116b0*/  MUFU.EX2 R168, R18 ;  /* 0x0000001200a87308 */ /* 0x0001e20000000800 */
[--C-:B------:R-:W-:Y:S01]  /*116c0*/  FADD R19, R201, -R7.reuse ;  /* 0x80000007c9137221 */ /* 0x100fe20000000000 */
[----:B------:R-:W-:Y:S01]  /*116d0*/  FADD R172, R194, -R8 ;  /* 0x80000008c2ac7221 */ /* 0x000fe20000000000 */
[----:B------:R-:W-:Y:S01]  /*116e0*/  FMUL R22, R22, 1.4426950216293334961 ;  /* 0x3fb8aa3b16167820 */ /* 0x000fe20000400000 */
[----:B------:R-:W-:Y:S01]  /*116f0*/  FMUL R21, R21, 1.4426950216293334961 ;  /* 0x3fb8aa3b15157820 */ /* 0x000fe20000400000 */
[----:B------:R-:W-:Y:S01]  /*11700*/  FMUL R19, R19, 1.4426950216293334961 ;  /* 0x3fb8aa3b13137820 */ /* 0x000fe20000400000 */
[----:B0-----:R-:W-:Y:S01]  /*11710*/  FADD R18, R199, -R7 ;  /* 0x80000007c7127221 */ /* 0x001fe20000000000 */
[----:B------:R-:W-:Y:S01]  /*11720*/  FMUL R23, R23, 1.4426950216293334961 ;  /* 0x3fb8aa3b17177820 */ /* 0x000fe20000400000 */
[----:B------:R-:W-:Y:S01]  /*11730*/  FMUL R20, R20, 1.4426950216293334961 ;  /* 0x3fb8aa3b14147820 */ /* 0x000fe20000400000 */
[----:B------:R-:W-:Y:S01]  /*11740*/  FMUL R172, R172, 1.4426950216293334961 ;  /* 0x3fb8aa3bacac7820 */ /* 0x000fe20000400000 */
[----:B------:R-:W-:Y:S01]  /*11750*/  FMUL R18, R18, 1.4426950216293334961 ;  /* 0x3fb8aa3b12127820 */ /* 0x000fe20000400000 */
[----:B------:R-:W-:Y:S08]  /*11760*/  MUFU.EX2 R22, R22 ;  /* 0x0000001600167308 */ /* 0x000ff00000000800 */
[----:B------:R-:W-:Y:S08]  /*11770*/  MUFU.EX2 R21, R21 ;  /* 0x0000001500157308 */ /* 0x000ff00000000800 */
[----:B------:R-:W-:Y:S08]  /*11780*/  MUFU.EX2 R19, R19 ;  /* 0x0000001300137308 */ /* 0x000ff00000000800 */
[----:B------:R-:W0:Y:S08]  /*11790*/  MUFU.EX2 R23, R23 ;  /* 0x0000001700177308 */ /* 0x000e300000000800 */
[----:B------:R-:W-:Y:S08]  /*117a0*/  MUFU.EX2 R20, R20 ;  /* 0x0000001400147308 */ /* 0x000ff00000000800 */
[----:B------:R-:W1:Y:S01]  /*117b0*/  MUFU.EX2 R172, R172 ;  /* 0x000000ac00ac7308 */ /* 0x000e620000000800 */
[----:B------:R-:W-:-:S02]  /*117c0*/  WARPGROUP.DEPBAR.LE gsb0, 0x0 ;  /* 0x00008000000079c5 */ /* 0x000fc40000010000 */
[----:B------:R-:W-:-:S06]  /*117d0*/  WARPGROUP.ARRIVE ;  /* 0x00000000000079c5 */ /* 0x000fcc0000000000 */
[----:B------:R-:W-:Y:S01]  /*117e0*/  HGMMA.64x256x16.F32 R24, R156, gdesc[UR12], R24, gsb0 ;  /* 0x03e0000c9c187df0 */ /* 0x000fe20008000818 */
[----:B------:R-:W2:Y:S01]  /*117f0*/  MUFU.EX2 R18, R18 ;  /* 0x0000001200127308 */ /* 0x000ea20000000800 */
[----:B0-----:R-:W-:Y:S02]  /*11800*/  F2FP.F16.F32.PACK_AB R152, R23, R168 ;  /* 0x000000a81798723e */ /* 0x001fe400000000ff */
[----:B------:R-:W-:Y:S02]  /*11810*/  F2FP.F16.F32.PACK_AB R153, R21, R22 ;  /* 0x000000161599723e */ /* 0x000fe400000000ff */
[----:B-1----:R-:W-:Y:S02]  /*11820*/  F2FP.F16.F32.PACK_AB R154, R172, R20 ;  /* 0x00000014ac9a723e */ /* 0x002fe400000000ff */
[----:B--2---:R-:W-:Y:S01]  /*11830*/  F2FP.F16.F32.PACK_AB R155, R18, R19 ;  /* 0x00000013129b723e */ /* 0x004fe200000000ff */
[----:B------:R-:W-:-:S03]  /*11840*/  WARPGROUP.DEPBAR.LE gsb0, 0x0 ;  /* 0x00008000000079c5 */ /* 0x000fc60000010000 */
[----:B------:R-:W-:-:S15]  /*11850*/  WARPGROUP.ARRIVE ;  /* 0x00000000000079c5 */ /* 0x000fde0000000000 */
[----:B------:R-:W-:-:S01]  /*11860*/  NOP ;  /* 0x0000000000007918 */ /* 0x000fc20000000000 */
[----:B------:R-:W-:Y:S03]  /*11870*/  HGMMA.64x256x16.F32 R24, R152, gdesc[UR16], R24, gsb0 ;  /* 0x03e0001098187df0 */ /* 0x000fe60008000818 */
[----:B------:R-:W-:Y:S02]  /*11880*/  WARPGROUP.DEPBAR.LE gsb0, 0x0 ;  /* 0x00008000000079c5 */ /* 0x000fe40000010000 */
[----:B------:R-:W-:Y:S04]  /*11890*/  STL.64 [R1], R24 ;  /* 0x0000001801007387 */ /* 0x000fe80000100a00 */
        /* <DEDUP_REMOVED lines=63> */
[----:B0-----:R-:W2:Y:S04]  /*11c90*/  LDL.LU.64 R150, [R1+0xc28] ;  /* 0x000c280001967983 */ /* 0x001ea80000300a00 */
[----:B------:R-:W3:Y:S04]  /*11ca0*/  LDL.LU.64 R148, [R1+0xc20] ;  /* 0x000c200001947983 */ /* 0x000ee80000300a00 */
[----:B------:R-:W4:Y:S04]  /*11cb0*/  LDL.LU.64 R146, [R1+0xc18] ;  /* 0x000c180001927983 */ /* 0x000f280000300a00 */
[----:B------:R-:W5:Y:S04]  /*11cc0*/  LDL.LU.64 R144, [R1+0xc10] ;  /* 0x000c100001907983 */ /* 0x000f680000300a00 */
        /* <DEDUP_REMOVED lines=60> */
[----:B------:R-:W5:Y:S04]  /*12090*/  LDL.LU R200, [R1+0x224] ;  /* 0x0002240001c87983 */ /* 0x000f680000300800 */
[----:B------:R-:W5:Y:S04]  /*120a0*/  LDL.LU R199, [R1+0x220] ;  /* 0x0002200001c77983 */ /* 0x000f680000300800 */
[----:B------:R-:W5:Y:S01]  /*120b0*/  LDL R194, [R1+0xa24] ;  /* 0x000a240001c27983 */ /* 0x000f620000100800 */
[-C--:B--2---:R-:W-:Y:S01]  /*120c0*/  FMUL R150, R150, R5.reuse ;  /* 0x0000000596967220 */ /* 0x084fe20000400000 */
[-C--:B------:R-:W-:Y:S01]  /*120d0*/  FMUL R151, R151, R5.reuse ;  /* 0x0000000597977220 */ /* 0x080fe20000400000 */
[-C--:B---3--:R-:W-:Y:S01]  /*120e0*/  FMUL R148, R148, R6.reuse ;  /* 0x0000000694947220 */ /* 0x088fe20000400000 */
[-C--:B------:R-:W-:Y:S01]  /*120f0*/  FMUL R149, R149, R6.reuse ;  /* 0x0000000695957220 */ /* 0x080fe20000400000 */
[-C--:B----4-:R-:W-:Y:S01]  /*12100*/  FMUL R146, R146, R5.reuse ;  /* 0x0000000592927220 */ /* 0x090fe20000400000 */
[-C--:B------:R-:W-:Y:S01]  /*12110*/  FMUL R147, R147, R5.reuse ;  /* 0x0000000593937220 */ /* 0x080fe20000400000 */
[-C--:B-----5:R-:W-:Y:S01]  /*12120*/  FMUL R144, R144, R6.reuse ;  /* 0x0000000690907220 */ /* 0x0a0fe20000400000 */
        /* <DEDUP_REMOVED lines=120> */
[----:B------:R-:W-:-:S06]  /*128b0*/  FMUL R25, R25, R6 ;  /* 0x0000000619197220 */ /* 0x000fcc0000400000 */
[----:B------:R-:W-:-:S06]  /*128c0*/  WARPGROUP.ARRIVE ;  /* 0x00000000000079c5 */ /* 0x000fcc0000000000 */
[----:B------:R-:W-:Y:S03]  /*128d0*/  HGMMA.64x256x16.F32 R24, R164, gdesc[UR20], R24, gsb0 ;  /* 0x03e00014a4187df0 */ /* 0x000fe60008000818 */
[----:B------:R-:W-:Y:S02]  /*128e0*/  WARPGROUP.DEPBAR.LE gsb0, 0x0 ;  /* 0x00008000000079c5 */ /* 0x000fe40000010000 */
[----:B------:R-:W-:-:S15]  /*128f0*/  WARPGROUP.ARRIVE ;  /* 0x00000000000079c5 */ /* 0x000fde0000000000 */
[----:B------:R-:W-:-:S08]  /*12900*/  NOP ;  /* 0x0000000000007918 */ /* 0x000fd00000000000 */
[----:B------:R-:W-:Y:S01]  /*12910*/  HGMMA.64x256x16.F32 R24, R160, gdesc[UR24], R24, gsb0 ;  /* 0x03e00018a0187df0 */ /* 0x000fe20008000818 */
[----:B------:R-:W-:Y:S01]  /*12920*/  FADD R197, R198, R197 ;  /* 0x000000c5c6c57221 */ /* 0x000fe20000000000 */
[----:B------:R-:W-:-:S03]  /*12930*/  FADD R192, R193, R192 ;  /* 0x000000c0c1c07221 */ /* 0x000fc60000000000 */
        /* <DEDUP_REMOVED lines=17> */
[----:B------:R-:W-:Y:S01]  /*12a50*/  FADD R171, R171, R173 ;  /* 0x000000adabab7221 */ /* 0x000fe20000000000 */
[----:B------:R-:W-:Y:S02]  /*12a60*/  WARPGROUP.DEPBAR.LE gsb0, 0x0 ;  /* 0x00008000000079c5 */ /* 0x000fe40000010000 */
[----:B------:R-:W-:-:S06]  /*12a70*/  WARPGROUP.ARRIVE ;  /* 0x00000000000079c5 */ /* 0x000fcc0000000000 */
[----:B------:R-:W-:Y:S01]  /*12a80*/  HGMMA.64x256x16.F32 R24, R156, gdesc[UR28], R24, gsb0 ;  /* 0x03e0001c9c187df0 */ /* 0x000fe20008000818 */
[----:B------:R-:W-:Y:S01]  /*12a90*/  FADD R169, R169, R174 ;  /* 0x000000aea9a97221 */ /* 0x000fe20000000000 */
[----:B------:R-:W-:-:S03]  /*12aa0*/  FADD R170, R170, R171 ;  /* 0x000000abaaaa7221 */ /* 0x000fc60000000000 */
[----:B------:R-:W-:Y:S01]  /*12ab0*/  FADD R22, R22, R169 ;  /* 0x000000a916167221 */ /* 0x000fe20000000000 */
[----:B------:R-:W-:-:S03]  /*12ac0*/  FADD R168, R168, R170 ;  /* 0x000000aaa8a87221 */ /* 0x000fc60000000000 */
[----:B------:R-:W-:Y:S01]  /*12ad0*/  FADD R21, R21, R22 ;  /* 0x0000001615157221 */ /* 0x000fe20000000000 */
[----:B------:R-:W-:Y:S01]  /*12ae0*/  FADD R23, R23, R168 ;  /* 0x000000a817177221 */ /* 0x000fe20000000000 */
[----:B------:R-:W0:Y:S01]  /*12af0*/  S2R R247, SR_CTAID.X ;  /* 0x0000000000f77919 */ /* 0x000e220000002500 */
[----:B------:R-:W-:Y:S01]  /*12b00*/  IADD3 R248, P0, R248, 0x40, RZ ;  /* 0x00000040f8f87810 */ /* 0x000fe20007f1e0ff */
[----:B------:R-:W-:Y:S01]  /*12b10*/  FADD R19, R19, R21 ;  /* 0x0000001513137221 */ /* 0x000fe20000000000 */
[----:B------:R-:W-:Y:S01]  /*12b20*/  FADD R20, R20, R23 ;  /* 0x0000001714147221 */ /* 0x000fe20000000000 */
[----:B------:R-:W1:Y:S02]  /*12b30*/  LDC R22, c[0x0][0x254] ;  /* 0x00009500ff167b82 */ /* 0x000e640000000800 */
[----:B------:R-:W-:Y:S01]  /*12b40*/  FADD R18, R18, R19 ;  /* 0x0000001312127221 */ /* 0x000fe20000000000 */
[----:B------:R-:W-:-:S04]  /*12b50*/  FADD R19, R172, R20 ;  /* 0x00000014ac137221 */ /* 0x000fc80000000000 */
[----:B------:R-:W2:Y:S04]  /*12b60*/  SHFL.BFLY PT, R20, R18, 0x2, 0x1f ;  /* 0x0c401f0012147f89 */ /* 0x000ea800000e0000 */
[----:B------:R-:W3:Y:S01]  /*12b70*/  SHFL.BFLY PT, R21, R19, 0x2, 0x1f ;  /* 0x0c401f0013157f89 */ /* 0x000ee200000e0000 */
[----:B--2---:R-:W-:Y:S01]  /*12b80*/  FADD R18, R18, R20 ;  /* 0x0000001412127221 */ /* 0x004fe20000000000 */
[----:B---3--:R-:W-:-:S04]  /*12b90*/  FADD R19, R19, R21 ;  /* 0x0000001513137221 */ /* 0x008fc80000000000 */
[----:B------:R-:W2:Y:S04]  /*12ba0*/  SHFL.BFLY PT, R20, R18, 0x1, 0x1f ;  /* 0x0c201f0012147f89 */ /* 0x000ea800000e0000 */
[----:B------:R-:W3:Y:S01]  /*12bb0*/  SHFL.BFLY PT, R21, R19, 0x1, 0x1f ;  /* 0x0c201f0013157f89 */ /* 0x000ee200000e0000 */
[----:B------:R-:W-:Y:S02]  /*12bc0*/  IMAD.X R251, RZ, RZ, R251, P0 ;  /* 0x000000fffffb7224 */ /* 0x000fe400000e06fb */
[----:B0-----:R-:W-:Y:S01]  /*12bd0*/  IMAD.SHL.U32 R247, R247, 0x80, RZ ;  /* 0x00000080f7f77824 */ /* 0x001fe200078e00ff */
[----:B------:R0:W-:Y:S03]  /*12be0*/  STL [R1+0x210], R248 ;  /* 0x000210f801007387 */ /* 0x0001e60000100800 */
[----:B------:R-:W-:Y:S01]  /*12bf0*/  VIADD R201, R247, 0x80 ;  /* 0x00000080f7c97836 */ /* 0x000fe20000000000 */
[----:B------:R0:W-:Y:S01]  /*12c00*/  STL [R1+0x214], R251 ;  /* 0x000214fb01007387 */ /* 0x0001e20000100800 */
[----:B--2---:R-:W-:Y:S01]  /*12c10*/  FADD R18, R18, R20 ;  /* 0x0000001412127221 */ /* 0x004fe20000000000 */
[----:B---3--:R-:W-:-:S03]  /*12c20*/  FADD R19, R19, R21 ;  /* 0x0000001513137221 */ /* 0x008fc60000000000 */
[----:B------:R-:W-:Y:S01]  /*12c30*/  FFMA R200, R5, R200, R18 ;  /* 0x000000c805c87223 */ /* 0x000fe20000000012 */
[----:B------:R-:W-:-:S04]  /*12c40*/  FFMA R199, R6, R199, R19 ;  /* 0x000000c706c77223 */ /* 0x000fc80000000013 */
[----:B------:R0:W-:Y:S01]  /*12c50*/  STL [R1+0x224], R200 ;  /* 0x000224c801007387 */ /* 0x0001e20000100800 */
[----:B------:R-:W-:-:S03]  /*12c60*/  ISETP.GE.U32.AND P0, PT, R248, R201, PT ;  /* 0x000000c9f800720c */ /* 0x000fc60003f06070 */
[----:B------:R0:W-:Y:S04]  /*12c70*/  STL [R1+0x220], R199 ;  /* 0x000220c701007387 */ /* 0x0001e80000100800 */
[----:B------:R0:W-:Y:S04]  /*12c80*/  STL [R1+0x21c], R8 ;  /* 0x00021c0801007387 */ /* 0x0001e80000100800 */
[----:B------:R0:W-:Y:S01]  /*12c90*/  STL [R1+0x218], R7 ;  /* 0x0002180701007387 */ /* 0x0001e20000100800 */
[----:B------:R-:W-:Y:S01]  /*12ca0*/  ISETP.GE.U32.AND.EX P0, PT, R251, RZ, PT, P0 ;  /* 0x000000fffb00720c */ /* 0x000fe20003f06100 */
[----:B------:R-:W-:-:S02]  /*12cb0*/  WARPGROUP.DEPBAR.LE gsb0, 0x0 ;  /* 0x00008000000079c5 */ /* 0x000fc40000010000 */
[----:B------:R-:W-:-:S06]  /*12cc0*/  WARPGROUP.ARRIVE ;  /* 0x00000000000079c5 */ /* 0x000fcc0000000000 */
[----:B------:R-:W-:Y:S01]  /*12cd0*/  HGMMA.64x256x16.F32 R24, R152, gdesc[UR32], R24, gsb0 ;  /* 0x03e0002098187df0 */ /* 0x000fe20008000818 */
[----:B-1----:R-:W-:Y:S01]  /*12ce0*/  IMAD R2, R22, 0x40, R2 ;  /* 0x0000004016027824 */ /* 0x002fe200078e0202 */
[----:B------:R-:W-:Y:S01]  /*12cf0*/  LEA R0, R194, R0, 0x6 ;  /* 0x00000000c2007211 */ /* 0x000fe200078e30ff */
[----:B------:R-:W-:Y:S02]  /*12d00*/  IMAD.MOV.U32 R21, RZ, RZ, R8 ;  /* 0x000000ffff157224 */ /* 0x000fe400078e0008 */
[----:B------:R-:W-:Y:S01]  /*12d10*/  IMAD.MOV.U32 R20, RZ, RZ, R7 ;  /* 0x000000ffff147224 */ /* 0x000fe200078e0007 */
[----:B------:R-:W-:Y:S02]  /*12d20*/  WARPGROUP.DEPBAR.LE gsb0, 0x0 ;  /* 0x00008000000079c5 */ /* 0x000fe40000010000 */
[----:B0-----:R-:W-:Y:S05]  /*12d30*/  @!P0 BRA `(.L_x_1) ;  /* 0xffffff7800d48947 */ /* 0x001fea000383ffff */
.L_x_0:
[----:B------:R-:W-:Y:S04]  /*12d40*/  STL [R1+0xa34], R21 ;  /* 0x000a341501007387 */ /* 0x000fe80000100800 */
[----:B------:R-:W-:Y:S04]  /*12d50*/  STL [R1+0xa30], R20 ;  /* 0x000a301401007387 */ /* 0x000fe80000100800 */
[----:B------:R-:W2:Y:S04]  /*12d60*/  LDL.LU R3, [R1+0x220] ;  /* 0x0002200001037983 */ /* 0x000ea80000300800 */
[----:B------:R-:W3:Y:S04]  /*12d70*/  LDL.LU R174, [R1+0x224] ;  /* 0x0002240001ae7983 */ /* 0x000ee80000300800 */
[----:B------:R-:W4:Y:S04]  /*12d80*/  LDL.LU R5, [R1+0x8] ;  /* 0x0000080001057983 */ /* 0x000f280000300800 */
[----:B------:R-:W5:Y:S04]  /*12d90*/  LDL.LU R173, [R1] ;  /* 0x0000000001ad7983 */ /* 0x000f680000300800 */
[----:B------:R-:W4:Y:S04]  /*12da0*/  LDL.LU R172, [R1+0x10] ;  /* 0x0000100001ac7983 */ /* 0x000f280000300800 */
        /* <DEDUP_REMOVED lines=26> */
[----:B------:R-:W4:Y:S01]  /*12f50*/  LDL.LU R6, [R1+0x68] ;  /* 0x0000680001067983 */ /* 0x000f220000300800 */
[C---:B--2---:R-:W-:Y:S01]  /*12f60*/  FMUL R4, R3.reuse, 8388608 ;  /* 0x4b00000003047820 */ /* 0x044fe20000400000 */
[----:B------:R-:W-:Y:S01]  /*12f70*/  FSETP.GEU.AND P1, PT, R3, 1.175494350822287508e-38, PT ;  /* 0x008000000300780b */ /* 0x000fe20003f2e000 */
[----:B---3--:R-:W-:-:S02]  /*12f80*/  IMAD.MOV.U32 R2, RZ, RZ, R174 ;  /* 0x000000ffff027224 */ /* 0x008fc400078e00ae */
[----:B-----5:R-:W-:Y:S01]  /*12f90*/  IMAD.MOV.U32 R177, RZ, RZ, R173 ;  /* 0x000000ffffb17224 */ /* 0x020fe200078e00ad */
[----:B------:R-:W-:Y:S01]  /*12fa0*/  FSEL R4, R4, R3, !P1 ;  /* 0x0000000304047208 */ /* 0x000fe20004800000 */
[----:B----4-:R-:W-:Y:S01]  /*12fb0*/  FMUL R9, R5, 0.25 ;  /* 0x3e80000005097820 */ /* 0x010fe20000400000 */
[----:B------:R-:W-:Y:S01]  /*12fc0*/  MOV R176, R172 ;  /* 0x000000ac00b07202 */ /* 0x000fe20000000f00 */
[----:B------:R-:W-:Y:S02]  /*12fd0*/  IMAD.MOV.U32 R175, RZ, RZ, R171 ;  /* 0x000000ffffaf7224 */ /* 0x000fe400078e00ab */
[----:B------:R-:W-:Y:S02]  /*12fe0*/  IMAD.MOV.U32 R174, RZ, RZ, R170 ;  /* 0x000000ffffae7224 */ /* 0x000fe400078e00aa */
[----:B------:R-:W-:Y:S02]  /*12ff0*/  IMAD.MOV.U32 R173, RZ, RZ, R169 ;  /* 0x000000ffffad7224 */ /* 0x000fe400078e00a9 */
[----:B------:R-:W-:-:S02]  /*13000*/  VIADD R0, R4, 0xc0cafb0d ;  /* 0xc0cafb0d04007836 */ /* 0x000fc40000000000 */
[----:B------:R-:W-:Y:S01]  /*13010*/  IMAD.MOV.U32 R172, RZ, RZ, R168 ;  /* 0x000000ffffac7224 */ /* 0x000fe200078e00a8 */
[----:B------:R-:W-:Y:S02]  /*13020*/  FSETP.GT.AND P0, PT, |R2|, 8.50705917302346158658e+37, PT ;  /* 0x7e8000000200780b */ /* 0x000fe40003f04200 */
[----:B------:R-:W-:Y:S01]  /*13030*/  MOV R171, R167 ;  /* 0x000000a700ab7202 */ /* 0x000fe20000000f00 */
[----:B------:R-:W-:Y:S02]  /*13040*/  IMAD.MOV.U32 R170, RZ, RZ, R166 ;  /* 0x000000ffffaa7224 */ /* 0x000fe400078e00a6 */
[----:B------:R-:W-:Y:S01]  /*13050*/  IMAD.MOV.U32 R169, RZ, RZ, R165 ;  /* 0x000000ffffa97224 */ /* 0x000fe200078e00a5 */
[----:B------:R-:W-:Y:S01]  /*13060*/  LOP3.LUT R0, R0, 0xff800000, RZ, 0xc0, !PT ;  /* 0xff80000000007812 */ /* 0x000fe200078ec0ff */
[----:B------:R-:W-:Y:S01]  /*13070*/  IMAD.MOV.U32 R168, RZ, RZ, R164 ;  /* 0x000000ffffa87224 */ /* 0x000fe200078e00a4 */
[----:B------:R-:W-:Y:S01]  /*13080*/  FSEL R9, R9, R5, P0 ;  /* 0x0000000509097208 */ /* 0x000fe20000000000 */
[----:B------:R-:W-:Y:S01]  /*13090*/  IMAD.MOV.U32 R167, RZ, RZ, R163 ;  /* 0x000000ffffa77224 */ /* 0x000fe200078e00a3 */
[----:B------:R-:W-:Y:S01]  /*130a0*/  MOV R166, R162 ;  /* 0x000000a200a67202 */ /* 0x000fe20000000f00 */
[----:B------:R-:W-:-:S02]  /*130b0*/  IMAD.MOV.U32 R165, RZ, RZ, R161 ;  /* 0x000000ffffa57224 */ /* 0x000fc400078e00a1 */
[----:B------:R-:W-:Y:S01]  /*130c0*/  IMAD.MOV.U32 R164, RZ, RZ, R160 ;  /* 0x000000ffffa47224 */ /* 0x000fe200078e00a0 */
[----:B------:R-:W-:Y:S01]  /*130d0*/  FSEL R5, RZ, -23, P1 ;  /* 0xc1b80000ff057808 */ /* 0x000fe20000800000 */
[----:B------:R-:W-:Y:S02]  /*130e0*/  IMAD.MOV.U32 R163, RZ, RZ, R159 ;  /* 0x000000ffffa37224 */ /* 0x000fe400078e009f */
[----:B------:R-:W-:Y:S01]  /*130f0*/  IMAD.MOV.U32 R162, RZ, RZ, R158 ;  /* 0x000000ffffa27224 */ /* 0x000fe200078e009e */
[----:B------:R-:W-:Y:S01]  /*13100*/  MOV R161, R157 ;  /* 0x0000009d00a17202 */ /* 0x000fe20000000f00 */
[----:B------:R-:W-:Y:S02]  /*13110*/  IMAD.MOV.U32 R160, RZ, RZ, R156 ;  /* 0x000000ffffa07224 */ /* 0x000fe400078e009c */
[----:B------:R-:W-:Y:S02]  /*13120*/  IMAD.MOV.U32 R159, RZ, RZ, R155 ;  /* 0x000000ffff9f7224 */ /* 0x000fe400078e009b */
[----:B------:R-:W-:-:S02]  /*13130*/  IMAD.MOV.U32 R158, RZ, RZ, R154 ;  /* 0x000000ffff9e7224 */ /* 0x000fc400078e009a */
[----:B------:R-:W-:Y:S02]  /*13140*/  IMAD.MOV.U32 R157, RZ, RZ, R19 ;  /* 0x000000ffff9d7224 */ /* 0x000fe400078e0013 */
[----:B------:R-:W2:Y:S01]  /*13150*/  LDL.LU R19, [R1+0x7c] ;  /* 0x00007c0001137983 */ /* 0x000ea20000300800 */
[----:B------:R-:W-:Y:S01]  /*13160*/  MOV R156, R18 ;  /* 0x00000012009c7202 */ /* 0x000fe20000000f00 */
[----:B------:R-:W-:Y:S02]  /*13170*/  IMAD.MOV.U32 R155, RZ, RZ, R8 ;  /* 0x000000ffff9b7224 */ /* 0x000fe400078e0008 */
[----:B------:R-:W-:Y:S02]  /*13180*/  IMAD.MOV.U32 R154, RZ, RZ, R7 ;  /* 0x000000ffff9a7224 */ /* 0x000fe400078e0007 */
[----:B------:R-:W-:Y:S01]  /*13190*/  IMAD.MOV.U32 R18, RZ, RZ, R6 ;  /* 0x000000ffff127224 */ /* 0x000fe200078e0006 */
[-C--:B------:R-:W-:Y:S02]  /*131a0*/  IADD3 R6, R4, -R0.reuse, RZ ;  /* 0x8000000004067210 */ /* 0x080fe40007ffe0ff */
[----:B------:R-:W-:Y:S01]  /*131b0*/  I2FP.F32.S32 R0, R0 ;  /* 0x0000000000007245 */ /* 0x000fe20000201400 */
[----:B------:R-:W-:-:S04]  /*131c0*/  IMAD.MOV.U32 R8, RZ, RZ, 0x3dc6b27f ;  /* 0x3dc6b27fff087424 */ /* 0x000fc800078e00ff */
[----:B------:R-:W-:Y:S01]  /*131d0*/  FFMA.FTZ R7, R0, 1.1920928955078125e-07, R5 ;  /* 0x3400000000077823 */ /* 0x000fe20000010005 */
[----:B------:R-:W-:-:S04]  /*131e0*/  FADD R0, R6, -1 ;  /* 0xbf80000006007421 */ /* 0x000fc80000000000 */
[----:B------:R-:W-:-:S04]  /*131f0*/  FFMA.FTZ R5, R0, R8, -0.16845393180847167969 ;  /* 0xbe2c7f3000057423 */ /* 0x000fc80000010008 */
[----:B------:R-:W-:-:S04]  /*13200*/  FFMA.FTZ R5, R0, R5, 0.1716887056827545166 ;  /* 0x3e2fcf2a00057423 */ /* 0x000fc80000010005 */
[----:B------:R-:W-:-:S04]  /*13210*/  FFMA.FTZ R5, R0, R5, -0.17900948226451873779 ;  /* 0xbe374e4300057423 */ /* 0x000fc80000010005 */
[----:B------:R-:W-:-:S04]  /*13220*/  FFMA.FTZ R5, R0, R5, 0.20512372255325317383 ;  /* 0x3e520bf400057423 */ /* 0x000fc80000010005 */
[----:B------:R-:W-:-:S04]  /*13230*/  FFMA.FTZ R5, R0, R5, -0.24046532809734344482 ;  /* 0xbe763c8b00057423 */ /* 0x000fc80000010005 */
[----:B------:R-:W-:-:S04]  /*13240*/  FFMA.FTZ R5, R0, R5, 0.28857114911079406738 ;  /* 0x3e93bf9900057423 */ /* 0x000fc80000010005 */
[----:B------:R-:W-:-:S04]  /*13250*/  FFMA.FTZ R5, R0, R5, -0.36067417263984680176 ;  /* 0xbeb8aa4900057423 */ /* 0x000fc80000010005 */
[----:B------:R-:W-:-:S04]  /*13260*/  FFMA.FTZ R5, R0, R5, 0.48089820146560668945 ;  /* 0x3ef6384a00057423 */ /* 0x000fc80000010005 */
[----:B------:R-:W-:Y:S01]  /*13270*/  FFMA.FTZ R5, R0, R5, -0.72134751081466674805 ;  /* 0xbf38aa3b00057423 */ /* 0x000fe20000010005 */
[----:B------:R-:W-:-:S03]  /*13280*/  ISETP.GE.U32.AND P1, PT, R4, 0x7f800000, PT ;  /* 0x7f8000000400780c */ /* 0x000fc60003f26070 */
[----:B------:R-:W-:-:S04]  /*13290*/  FMUL R5, R0, R5 ;  /* 0x0000000500057220 */ /* 0x000fc80000400000 */
[----:B------:R-:W-:-:S04]  /*132a0*/  FMUL R5, R0, R5 ;  /* 0x0000000500057220 */ /* 0x000fc80000400000 */
[----:B------:R-:W-:-:S04]  /*132b0*/  FFMA.FTZ R0, R0, 1.4426950216293334961, R5 ;  /* 0x3fb8aa3b00007823 */ /* 0x000fc80000010005 */
[----:B------:R-:W-:Y:S01]  /*132c0*/  FADD R10, R7, R0 ;  /* 0x00000000070a7221 */ /* 0x000fe20000000000 */
[----:B------:R-:W-:Y:S01]  /*132d0*/  @P1 IMAD.MOV.U32 R0, RZ, RZ, 0x7f800000 ;  /* 0x7f800000ff001424 */ /* 0x000fe200078e00ff */
[----:B------:R-:W-:Y:S03]  /*132e0*/  BAR.SYNC.DEFER_BLOCKING 0x0 ;  /* 0x0000000000007b1d */ /* 0x000fe60000010000 */
[C---:B------:R-:W-:Y:S01]  /*132f0*/  @P1 FFMA.FTZ R10, R4.reuse, R0, +INF ;  /* 0x7f800000040a1423 */ /* 0x040fe20000010000 */
[----:B------:R-:W-:Y:S01]  /*13300*/  FSETP.NEU.AND P1, PT, R4, RZ, PT ;  /* 0x000000ff0400720b */ /* 0x000fe20003f2d000 */
[C---:B------:R-:W-:Y:S01]  /*13310*/  FMUL R4, R2.reuse, 8388608 ;  /* 0x4b00000002047820 */ /* 0x040fe20000400000 */
[----:B------:R-:W-:-:S04]  /*13320*/  FSETP.GEU.AND P2, PT, R2, 1.175494350822287508e-38, PT ;  /* 0x008000000200780b */ /* 0x000fc80003f4e000 */
[----:B------:R-:W-:-:S05]  /*13330*/  FSEL R4, R4, R2, !P2 ;  /* 0x0000000204047208 */ /* 0x000fca0005000000 */
[----:B------:R-:W-:-:S05]  /*13340*/  VIADD R0, R4, 0xc0cafb0d ;  /* 0xc0cafb0d04007836 */ /* 0x000fca0000000000 */
[----:B------:R-:W-:Y:S02]  /*13350*/  LOP3.LUT R0, R0, 0xff800000, RZ, 0xc0, !PT ;  /* 0xff80000000007812 */ /* 0x000fe400078ec0ff */
[----:B------:R-:W-:-:S03]  /*13360*/  FSEL R5, RZ, -23, P2 ;  /* 0xc1b80000ff057808 */ /* 0x000fc60001000000 */
[----:B------:R-:W-:Y:S01]  /*13370*/  IMAD.IADD R6, R4, 0x1, -R0 ;  /* 0x0000000104067824 */ /* 0x000fe200078e0a00 */
[----:B------:R-:W-:-:S05]  /*13380*/  I2FP.F32.S32 R0, R0 ;  /* 0x0000000000007245 */ /* 0x000fca0000201400 */
        /* <DEDUP_REMOVED lines=9> */
[----:B------:R-:W-:Y:S01]  /*13420*/  FFMA.FTZ R5, R0, R5, 0.48089820146560668945 ;  /* 0x3ef6384a00057423 */ /* 0x000fe20000010005 */
[----:B------:R-:W-:-:S03]  /*13430*/  IMAD.MOV.U32 R178, RZ, RZ, R177 ;  /* 0x000000ffffb27224 */ /* 0x000fc600078e00b1 */
[C---:B------:R-:W-:Y:S01]  /*13440*/  FFMA.FTZ R5, R0.reuse, R5, -0.72134751081466674805 ;  /* 0xbf38aa3b00057423 */ /* 0x040fe20000010005 */
[----:B------:R-:W-:Y:S01]  /*13450*/  IMAD.MOV.U32 R177, RZ, RZ, R176 ;  /* 0x000000ffffb17224 */ /* 0x000fe200078e00b0 */
[----:B------:R-:W-:Y:S01]  /*13460*/  MOV R176, R175 ;  /* 0x000000af00b07202 */ /* 0x000fe20000000f00 */
[----:B------:R-:W-:Y:S02]  /*13470*/  IMAD.MOV.U32 R175, RZ, RZ, R174 ;  /* 0x000000ffffaf7224 */ /* 0x000fe400078e00ae */
[----:B------:R-:W-:Y:S01]  /*13480*/  FMUL R5, R0, R5 ;  /* 0x0000000500057220 */ /* 0x000fe20000400000 */
[----:B------:R-:W-:Y:S01]  /*13490*/  ISETP.GE.U32.AND P2, PT, R4, 0x7f800000, PT ;  /* 0x7f8000000400780c */ /* 0x000fe20003f46070 */
[----:B------:R-:W-:Y:S02]  /*134a0*/  IMAD.MOV.U32 R174, RZ, RZ, R173 ;  /* 0x000000ffffae7224 */ /* 0x000fe400078e00ad */
[----:B------:R-:W-:Y:S02]  /*134b0*/  IMAD.MOV.U32 R173, RZ, RZ, R172 ;  /* 0x000000ffffad7224 */ /* 0x000fe400078e00ac */
[----:B------:R-:W-:Y:S01]  /*134c0*/  FMUL R5, R0, R5 ;  /* 0x0000000500057220 */ /* 0x000fe20000400000 */
[----:B------:R-:W-:Y:S01]  /*134d0*/  IMAD.MOV.U32 R172, RZ, RZ, R171 ;  /* 0x000000ffffac7224 */ /* 0x000fe200078e00ab */
[----:B------:R-:W-:Y:S01]  /*134e0*/  MOV R171, R170 ;  /* 0x000000aa00ab7202 */ /* 0x000fe20000000f00 */
[----:B------:R-:W-:-:S02]  /*134f0*/  IMAD.MOV.U32 R170, RZ, RZ, R169 ;  /* 0x000000ffffaa7224 */ /* 0x000fc400078e00a9 */
[----:B------:R-:W-:Y:S02]  /*13500*/  IMAD.MOV.U32 R169, RZ, RZ, R168 ;  /* 0x000000ffffa97224 */ /* 0x000fe400078e00a8 */
[----:B------:R-:W-:Y:S01]  /*13510*/  FFMA.FTZ R0, R0, 1.4426950216293334961, R5 ;  /* 0x3fb8aa3b00007823 */ /* 0x000fe20000010005 */
[----:B------:R-:W-:Y:S02]  /*13520*/  IMAD.MOV.U32 R168, RZ, RZ, R167 ;  /* 0x000000ffffa87224 */ /* 0x000fe400078e00a7 */
[----:B------:R-:W-:Y:S01]  /*13530*/  IMAD.MOV.U32 R167, RZ, RZ, R166 ;  /* 0x000000ffffa77224 */ /* 0x000fe200078e00a6 */
[----:B------:R-:W-:Y:S01]  /*13540*/  MOV R166, R165 ;  /* 0x000000a500a67202 */ /* 0x000fe20000000f00 */
[----:B------:R-:W-:Y:S01]  /*13550*/  IMAD.MOV.U32 R165, RZ, RZ, R164 ;  /* 0x000000ffffa57224 */ /* 0x000fe200078e00a4 */
[----:B------:R0:W-:Y:S01]  /*13560*/  STL [R1+0x204], R10 ;  /* 0x0002040a01007387 */ /* 0x0001e20000100800 */
[----:B------:R-:W-:Y:S02]  /*13570*/  IMAD.MOV.U32 R164, RZ, RZ, R163 ;  /* 0x000000ffffa47224 */ /* 0x000fe400078e00a3 */
[----:B------:R-:W-:-:S02]  /*13580*/  IMAD.MOV.U32 R163, RZ, RZ, R162 ;  /* 0x000000ffffa37224 */ /* 0x000fc400078e00a2 */
[----:B------:R-:W-:Y:S01]  /*13590*/  IMAD.MOV.U32 R162, RZ, RZ, R161 ;  /* 0x000000ffffa27224 */ /* 0x000fe200078e00a1 */
[----:B------:R-:W-:Y:S01]  /*135a0*/  MOV R161, R160 ;  /* 0x000000a000a17202 */ /* 0x000fe20000000f00 */
[----:B------:R-:W-:Y:S02]  /*135b0*/  IMAD.MOV.U32 R160, RZ, RZ, R159 ;  /* 0x000000ffffa07224 */ /* 0x000fe400078e009f */
[----:B0-----:R-:W-:Y:S01]  /*135c0*/  FADD R10, R7, R0 ;  /* 0x00000000070a7221 */ /* 0x001fe20000000000 */
[----:B------:R-:W-:Y:S01]  /*135d0*/  @P2 MOV R0, 0x7f800000 ;  /* 0x7f80000000002802 */ /* 0x000fe20000000f00 */
[----:B------:R-:W-:Y:S02]  /*135e0*/  IMAD.MOV.U32 R159, RZ, RZ, R158 ;  /* 0x000000ffff9f7224 */ /* 0x000fe400078e009e */
[----:B------:R-:W-:Y:S02]  /*135f0*/  IMAD.MOV.U32 R158, RZ, RZ, R157 ;  /* 0x000000ffff9e7224 */ /* 0x000fe400078e009d */
[----:B------:R-:W-:-:S02]  /*13600*/  IMAD.MOV.U32 R157, RZ, RZ, R156 ;  /* 0x000000ffff9d7224 */ /* 0x000fc400078e009c */
[----:B------:R-:W-:Y:S01]  /*13610*/  @P2 FFMA.FTZ R10, R4, R0, +INF ;  /* 0x7f800000040a2423 */ /* 0x000fe20000010000 */
[----:B------:R-:W-:Y:S01]  /*13620*/  MOV R156, R155 ;  /* 0x0000009b009c7202 */ /* 0x000fe20000000f00 */
[----:B------:R-:W-:Y:S02]  /*13630*/  IMAD.MOV.U32 R155, RZ, RZ, R154 ;  /* 0x000000ffff9b7224 */ /* 0x000fe400078e009a */
[----:B------:R-:W-:Y:S01]  /*13640*/  FMUL R5, R178, 0.25 ;  /* 0x3e800000b2057820 */ /* 0x000fe20000400000 */
[----:B------:R-:W-:Y:S01]  /*13650*/  FSETP.GT.AND P3, PT, |R3|, 8.50705917302346158658e+37, PT ;  /* 0x7e8000000300780b */ /* 0x000fe20003f64200 */
[----:B------:R-:W-:Y:S02]  /*13660*/  IMAD.MOV.U32 R183, RZ, RZ, R176 ;  /* 0x000000ffffb77224 */ /* 0x000fe400078e00b0 */
[----:B------:R-:W-:Y:S01]  /*13670*/  IMAD.MOV.U32 R208, RZ, RZ, R177 ;  /* 0x000000ffffd07224 */ /* 0x000fe200078e00b1 */
[----:B------:R-:W-:Y:S02]  /*13680*/  FSEL R5, R5, R178, P3 ;  /* 0x000000b205057208 */ /* 0x000fe40001800000 */
[----:B------:R-:W-:-:S07]  /*13690*/  FSETP.GEU.AND P5, PT, |R3|, 1.175494350822287508e-38, PT ;  /* 0x008000000300780b */ /* 0x000fce0003fae200 */
[----:B------:R-:W-:Y:S01]  /*136a0*/  @P3 FMUL R3, R3, 0.25 ;  /* 0x3e80000003033820 */ /* 0x000fe20000400000 */
[----:B------:R-:W-:-:S05]  /*136b0*/  FMUL R8, R183, 0.25 ;  /* 0x3e800000b7087820 */ /* 0x000fca0000400000 */
[----:B------:R-:W-:Y:S01]  /*136c0*/  @!P5 FMUL R3, R3, 16777216 ;  /* 0x4b8000000303d820 */ /* 0x000fe20000400000 */
[----:B------:R-:W-:Y:S01]  /*136d0*/  FSETP.GEU.AND P4, PT, |R2|, 1.175494350822287508e-38, PT ;  /* 0x008000000200780b */ /* 0x000fe20003f8e200 */
[----:B------:R-:W-:Y:S01]  /*136e0*/  FMUL R0, R208, 0.25 ;  /* 0x3e800000d0007820 */ /* 0x000fe20000400000 */
[----:B------:R-:W-:-:S03]  /*136f0*/  FSEL R8, R8, R183, P3 ;  /* 0x000000b708087208 */ /* 0x000fc60001800000 */
[----:B------:R-:W0:Y:S01]  /*13700*/  MUFU.RCP R3, R3 ;  /* 0x0000000300037308 */ /* 0x000e220000001000 */
[----:B--2---:R-:W-:Y:S02]  /*13710*/  IMAD.MOV.U32 R154, RZ, RZ, R19 ;  /* 0x000000ffff9a7224 */ /* 0x004fe400078e0013 */
[----:B------:R-:W2:Y:S04]  /*13720*/  LDL.LU R19, [R1+0x6c] ;  /* 0x00006c0001137983 */ /* 0x000ea80000300800 */
[----:B------:R1:W-:Y:S04]  /*13730*/  STL [R1+0x200], R10 ;  /* 0x0002000a01007387 */ /* 0x0003e80000100800 */
[----:B------:R-:W3:Y:S04]  /*13740*/  LDL.LU R176, [R1+0xf8] ;  /* 0x0000f80001b07983 */ /* 0x000ee80000300800 */
[----:B------:R-:W4:Y:S04]  /*13750*/  LDL.LU R179, [R1+0x90] ;  /* 0x0000900001b37983 */ /* 0x000f280000300800 */
[----:B------:R-:W5:Y:S04]  /*13760*/  LDL.LU R181, [R1+0x80] ;  /* 0x0000800001b57983 */ /* 0x000f680000300800 */
[----:B------:R-:W2:Y:S04]  /*13770*/  LDL.LU R180, [R1+0x94] ;  /* 0x0000940001b47983 */ /* 0x000ea80000300800 */
[----:B------:R-:W3:Y:S04]  /*13780*/  LDL.LU R178, [R1+0x84] ;  /* 0x0000840001b27983 */ /* 0x000ee80000300800 */
[----:B------:R-:W4:Y:S01]  /*13790*/  LDL.LU R177, [R1+0x98] ;  /* 0x0000980001b17983 */ /* 0x000f220000300800 */
[----:B------:R-:W1:Y:S01]  /*137a0*/  S2R R20, SR_TID.X ;  /* 0x0000000000147919 */ /* 0x000e620000002100 */
[----:B------:R-:W1:Y:S01]  /*137b0*/  S2R R183, SR_CgaCtaId ;  /* 0x0000000000b77919 */ /* 0x000e620000008800 */
[----:B------:R-:W-:Y:S01]  /*137c0*/  FSEL R0, R0, R208, P3 ;  /* 0x000000d000007208 */ /* 0x000fe20001800000 */
[----:B------:R-:W-:Y:S01]  /*137d0*/  @P0 FMUL R2, R2, 0.25 ;  /* 0x3e80000002020820 */ /* 0x000fe20000400000 */
[----:B------:R-:W-:Y:S01]  /*137e0*/  @!P5 FMUL R5, R5, 16777216 ;  /* 0x4b8000000505d820 */ /* 0x000fe20000400000 */
[----:B------:R-:W-:-:S02]  /*137f0*/  IMAD.MOV.U32 R182, RZ, RZ, R175 ;  /* 0x000000ffffb67224 */ /* 0x000fc400078e00af */
[----:B------:R-:W-:Y:S01]  /*13800*/  @!P5 FMUL R0, R0, 16777216 ;  /* 0x4b8000000000d820 */ /* 0x000fe20000400000 */
[----:B------:R-:W-:Y:S01]  /*13810*/  @!P4 FMUL R2, R2, 16777216 ;  /* 0x4b8000000202c820 */ /* 0x000fe20000400000 */
[----:B------:R-:W-:Y:S01]  /*13820*/  FSETP.NEU.AND P2, PT, R4, RZ, PT ;  /* 0x000000ff0400720b */ /* 0x000fe20003f4d000 */
[C---:B0-----:R-:W-:Y:S01]  /*13830*/  FMUL R5, R3.reuse, R5 ;  /* 0x0000000503057220 */ /* 0x041fe20000400000 */
[----:B------:R-:W-:Y:S01]  /*13840*/  FMUL R4, R3, R0 ;  /* 0x0000000003047220 */ /* 0x000fe20000400000 */
[----:B------:R-:W-:Y:S02]  /*13850*/  FMUL R7, R182, 0.25 ;  /* 0x3e800000b6077820 */ /* 0x000fe40000400000 */
[----:B------:R-:W0:Y:S02]  /*13860*/  MUFU.RCP R2, R2 ;  /* 0x0000000200027308 */ /* 0x000e240000001000 */
[----:B------:R-:W-:Y:S01]  /*13870*/  F2FP.F16.F32.PACK_AB R4, R4, R5 ;  /* 0x000000050404723e */ /* 0x000fe200000000ff */
[----:B------:R-:W-:Y:S01]  /*13880*/  FMUL R5, R152, 0.25 ;  /* 0x3e80000098057820 */ /* 0x000fe20000400000 */
[----:B------:R-:W-:Y:S01]  /*13890*/  FSEL R7, R7, R182, P3 ;  /* 0x000000b607077208 */ /* 0x000fe20001800000 */
[----:B------:R-:W-:Y:S01]  /*138a0*/  @!P5 FMUL R8, R8, 16777216 ;  /* 0x4b8000000808d820 */ /* 0x000fe20000400000 */
[----:B------:R-:W-:-:S02]  /*138b0*/  FMUL R6, R153, 0.25 ;  /* 0x3e80000099067820 */ /* 0x000fc40000400000 */
[----:B------:R-:W-:Y:S01]  /*138c0*/  FSEL R5, R5, R152, P0 ;  /* 0x0000009805057208 */ /* 0x000fe20000000000 */
[----:B------:R-:W-:Y:S01]  /*138d0*/  @!P5 FMUL R7, R7, 16777216 ;  /* 0x4b8000000707d820 */ /* 0x000fe20000400000 */
[----:B------:R-:W-:Y:S01]  /*138e0*/  FMUL R0, R23, 0.25 ;  /* 0x3e80000017007820 */ /* 0x000fe20000400000 */
[----:B------:R-:W-:Y:S01]  /*138f0*/  @!P4 FMUL R9, R9, 16777216 ;  /* 0x4b8000000909c820 */ /* 0x000fe20000400000 */
[----:B-1----:R-:W-:Y:S01]  /*13900*/  FMUL R10, R3, R8 ;  /* 0x00000008030a7220 */ /* 0x002fe20000400000 */
[----:B------:R-:W-:Y:S01]  /*13910*/  MOV R182, 0x400 ;  /* 0x0000040000b67802 */ /* 0x000fe20000000f00 */
[----:B------:R-:W-:Y:S01]  /*13920*/  @!P4 FMUL R5, R5, 16777216 ;  /* 0x4b8000000505c820 */ /* 0x000fe20000400000 */
[----:B------:R-:W-:Y:S01]  /*13930*/  FMUL R8, R3, R7 ;  /* 0x0000000703087220 */ /* 0x000fe20000400000 */
[----:B------:R-:W-:Y:S01]  /*13940*/  FSEL R6, R6, R153, P0 ;  /* 0x0000009906067208 */ /* 0x000fe20000000000 */
[----:B0-----:R-:W-:Y:S01]  /*13950*/  FMUL R11, R2, R9 ;  /* 0x00000009020b7220 */ /* 0x001fe20000400000 */
[----:B------:R-:W-:Y:S01]  /*13960*/  FSEL R0, R0, R23, P0 ;  /* 0x0000001700007208 */ /* 0x000fe20000000000 */
[----:B------:R-:W-:Y:S01]  /*13970*/  FMUL R9, R2, R5 ;  /* 0x0000000502097220 */ /* 0x000fe20000400000 */
[----:B------:R-:W-:-:S02]  /*13980*/  LEA R182, R183, R182, 0x18 ;  /* 0x000000b6b7b67211 */ /* 0x000fc400078ec0ff */
[----:B------:R-:W-:Y:S02]  /*13990*/  LOP3.LUT R153, R20, 0x7, RZ, 0xc0, !PT ;  /* 0x0000000714997812 */ /* 0x000fe400078ec0ff */
[----:B------:R-:W-:Y:S01]  /*139a0*/  F2FP.F16.F32.PACK_AB R5, R10, R8 ;  /* 0x000000080a05723e */ /* 0x000fe200000000ff */
[----:B------:R-:W-:Y:S02]  /*139b0*/  IMAD.SHL.U32 R8, R20, 0x8, RZ ;  /* 0x0000000814087824 */ /* 0x000fe400078e00ff */
[----:B------:R-:W-:Y:S01]  /*139c0*/  @!P4 FMUL R6, R6, 16777216 ;  /* 0x4b8000000606c820 */ /* 0x000fe20000400000 */
[----:B------:R-:W-:Y:S01]  /*139d0*/  @!P4 FMUL R0, R0, 16777216 ;  /* 0x4b8000000000c820 */ /* 0x000fe20000400000 */
[----:B------:R-:W-:Y:S02]  /*139e0*/  LOP3.LUT R152, R20, 0x8, RZ, 0xc0, !PT ;  /* 0x0000000814987812 */ /* 0x000fe400078ec0ff */
[----:B------:R-:W-:Y:S01]  /*139f0*/  LEA R23, R153, R182, 0x4 ;  /* 0x000000b699177211 */ /* 0x000fe200078e20ff */
[C---:B------:R-:W-:Y:S01]  /*13a00*/  FMUL R6, R2.reuse, R6 ;  /* 0x0000000602067220 */ /* 0x040fe20000400000 */
[----:B------:R-:W-:Y:S01]  /*13a10*/  FMUL R7, R2, R0 ;  /* 0x0000000002077220 */ /* 0x000fe20000400000 */
[----:B------:R-:W-:-:S02]  /*13a20*/  LOP3.LUT R8, R8, 0x780, RZ, 0xc0, !PT ;  /* 0x0000078008087812 */ /* 0x000fc400078ec0ff */
[----:B------:R-:W-:Y:S01]  /*13a30*/  IMAD R0, R152, 0x100, R23 ;  /* 0x0000010098007824 */ /* 0x000fe200078e0217 */
[----:B------:R-:W-:Y:S02]  /*13a40*/  F2FP.F16.F32.PACK_AB R6, R6, R11 ;  /* 0x0000000b0606723e */ /* 0x000fe400000000ff */
[----:B------:R-:W-:Y:S01]  /*13a50*/  F2FP.F16.F32.PACK_AB R7, R9, R7 ;  /* 0x000000070907723e */ /* 0x000fe200000000ff */
[----:B------:R-:W-:Y:S01]  /*13a60*/  IMAD.IADD R0, R8, 0x1, R0 ;  /* 0x0000000108007824 */ /* 0x000fe200078e0200 */
[----:B------:R-:W-:Y:S01]  /*13a70*/  MOV R206, R173 ;  /* 0x000000ad00ce7202 */ /* 0x000fe20000000f00 */
[----:B------:R-:W-:-:S03]  /*13a80*/  IMAD.MOV.U32 R207, RZ, RZ, R174 ;  /* 0x000000ffffcf7224 */ /* 0x000fc600078e00ae */
[----:B------:R0:W-:Y:S01]  /*13a90*/  STSM.16.M88.4 [R0], R4 ;  /* 0x0000000400007844 */ /* 0x0001e20000000200 */
[----:B------:R-:W-:Y:S02]  /*13aa0*/  IMAD.MOV.U32 R205, RZ, RZ, R172 ;  /* 0x000000ffffcd7224 */ /* 0x000fe400078e00ac */
[----:B0-----:R-:W-:Y:S01]  /*13ab0*/  FMUL R5, R207, 0.25 ;  /* 0x3e800000cf057820 */ /* 0x001fe20000400000 */
[----:B------:R-:W-:-:S04]  /*13ac0*/  FMUL R4, R206, 0.25 ;  /* 0x3e800000ce047820 */ /* 0x000fc80000400000 */
[----:B------:R-:W-:Y:S02]  /*13ad0*/  FSEL R5, R5, R207, P3 ;  /* 0x000000cf05057208 */ /* 0x000fe40001800000 */
[----:B------:R-:W-:-:S03]  /*13ae0*/  FSEL R4, R4, R206, P3 ;  /* 0x000000ce04047208 */ /* 0x000fc60001800000 */
[----:B------:R-:W-:Y:S02]  /*13af0*/  @!P5 FMUL R5, R5, 16777216 ;  /* 0x4b8000000505d820 */ /* 0x000fe40000400000 */
[----:B------:R-:W-:Y:S01]  /*13b00*/  @!P5 FMUL R4, R4, 16777216 ;  /* 0x4b8000000404d820 */ /* 0x000fe20000400000 */
[----:B------:R-:W-:Y:S02]  /*13b10*/  IMAD.MOV.U32 R204, RZ, RZ, R171 ;  /* 0x000000ffffcc7224 */ /* 0x000fe400078e00ab */
[C---:B------:R-:W-:Y:S01]  /*13b20*/  FMUL R5, R3.reuse, R5 ;  /* 0x0000000503057220 */ /* 0x040fe20000400000 */
[----:B------:R-:W-:Y:S01]  /*13b30*/  MOV R201, R168 ;  /* 0x000000a800c97202 */ /* 0x000fe20000000f00 */
[----:B------:R-:W-:Y:S01]  /*13b40*/  FMUL R8, R3, R4 ;  /* 0x0000000403087220 */ /* 0x000fe20000400000 */
[----:B------:R-:W-:Y:S02]  /*13b50*/  IMAD.MOV.U32 R203, RZ, RZ, R170 ;  /* 0x000000ffffcb7224 */ /* 0x000fe400078e00aa */
[----:B------:R-:W-:-:S02]  /*13b60*/  IMAD.MOV.U32 R202, RZ, RZ, R169 ;  /* 0x000000ffffca7224 */ /* 0x000fc400078e00a9 */
[----:B------:R-:W-:Y:S01]  /*13b70*/  FMUL R10, R205, 0.25 ;  /* 0x3e800000cd0a7820 */ /* 0x000fe20000400000 */
[----:B------:R-:W-:Y:S01]  /*13b80*/  F2FP.F16.F32.PACK_AB R8, R5, R8 ;  /* 0x000000080508723e */ /* 0x000fe200000000ff */
[----:B------:R-:W-:Y:S01]  /*13b90*/  FMUL R4, R204, 0.25 ;  /* 0x3e800000cc047820 */ /* 0x000fe20000400000 */
[----:B------:R-:W-:Y:S01]  /*13ba0*/  FMUL R5, R203, 0.25 ;  /* 0x3e800000cb057820 */ /* 0x000fe20000400000 */
[----:B------:R-:W-:Y:S01]  /*13bb0*/  FMUL R6, R202, 0.25 ;  /* 0x3e800000ca067820 */ /* 0x000fe20000400000 */
[----:B------:R-:W-:Y:S01]  /*13bc0*/  FMUL R7, R201, 0.25 ;  /* 0x3e800000c9077820 */ /* 0x000fe20000400000 */
[----:B------:R-:W-:Y:S01]  /*13bd0*/  FMUL R9, R22, 0.25 ;  /* 0x3e80000016097820 */ /* 0x000fe20000400000 */
[----:B------:R-:W-:Y:S02]  /*13be0*/  FSEL R10, R10, R205, P3 ;  /* 0x000000cd0a0a7208 */ /* 0x000fe40001800000 */
[----:B------:R-:W-:Y:S02]  /*13bf0*/  FSEL R4, R4, R204, P3 ;  /* 0x000000cc04047208 */ /* 0x000fe40001800000 */
[----:B------:R-:W-:-:S02]  /*13c00*/  FSEL R5, R5, R203, P0 ;  /* 0x000000cb05057208 */ /* 0x000fc40000000000 */
[----:B------:R-:W-:Y:S02]  /*13c10*/  FSEL R6, R6, R202, P0 ;  /* 0x000000ca06067208 */ /* 0x000fe40000000000 */
[----:B------:R-:W-:Y:S02]  /*13c20*/  FSEL R7, R7, R201, P0 ;  /* 0x000000c907077208 */ /* 0x000fe40000000000 */
[----:B------:R-:W-:Y:S01]  /*13c30*/  FSEL R9, R9, R22, P0 ;  /* 0x0000001609097208 */ /* 0x000fe20000000000 */
[----:B------:R-:W-:Y:S01]  /*13c40*/  @!P5 FMUL R10, R10, 16777216 ;  /* 0x4b8000000a0ad820 */ /* 0x000fe20000400000 */
[----:B------:R-:W-:Y:S01]  /*13c50*/  @!P5 FMUL R4, R4, 16777216 ;  /* 0x4b8000000404d820 */ /* 0x000fe20000400000 */
[----:B------:R-:W-:Y:S01]  /*13c60*/  @!P4 FMUL R5, R5, 16777216 ;  /* 0x4b8000000505c820 */ /* 0x000fe20000400000 */
[----:B------:R-:W-:Y:S01]  /*13c70*/  @!P4 FMUL R6, R6, 16777216 ;  /* 0x4b8000000606c820 */ /* 0x000fe20000400000 */
[----:B------:R-:W-:Y:S01]  /*13c80*/  @!P4 FMUL R7, R7, 16777216 ;  /* 0x4b8000000707c820 */ /* 0x000fe20000400000 */
[----:B------:R-:W-:Y:S01]  /*13c90*/  @!P4 FMUL R9, R9, 16777216 ;  /* 0x4b8000000909c820 */ /* 0x000fe20000400000 */
[----:B------:R-:W-:Y:S01]  /*13ca0*/  LOP3.LUT R22, R20, 0xff, RZ, 0xc0, !PT ;  /* 0x000000ff14167812 */ /* 0x000fe200078ec0ff */
[C---:B------:R-:W-:Y:S01]  /*13cb0*/  FMUL R13, R3.reuse, R10 ;  /* 0x0000000a030d7220 */ /* 0x040fe20000400000 */
[----:B------:R-:W-:Y:S01]  /*13cc0*/  FMUL R12, R3, R4 ;  /* 0x00000004030c7220 */ /* 0x000fe20000400000 */
[C---:B------:R-:W-:Y:S01]  /*13cd0*/  FMUL R5, R2.reuse, R5 ;  /* 0x0000000502057220 */ /* 0x040fe20000400000 */
[C---:B------:R-:W-:Y:S01]  /*13ce0*/  FMUL R10, R2.reuse, R6 ;  /* 0x00000006020a7220 */ /* 0x040fe20000400000 */
[C---:B------:R-:W-:Y:S01]  /*13cf0*/  FMUL R11, R2.reuse, R7 ;  /* 0x00000007020b7220 */ /* 0x040fe20000400000 */
[----:B------:R-:W-:Y:S01]  /*13d00*/  FMUL R4, R2, R9 ;  /* 0x0000000902047220 */ /* 0x000fe20000400000 */
[----:B------:R-:W-:-:S02]  /*13d10*/  IMAD R22, R22, 0x10, R182 ;  /* 0x0000001016167824 */ /* 0x000fc400078e02b6 */
[----:B------:R-:W-:Y:S02]  /*13d20*/  F2FP.F16.F32.PACK_AB R10, R5, R10 ;  /* 0x0000000a050a723e */ /* 0x000fe400000000ff */
[----:B------:R-:W-:Y:S01]  /*13d30*/  F2FP.F16.F32.PACK_AB R11, R11, R4 ;  /* 0x000000040b0b723e */ /* 0x000fe200000000ff */
[----:B------:R-:W-:Y:S01]  /*13d40*/  BAR.SYNC.DEFER_BLOCKING 0x0 ;  /* 0x0000000000007b1d */ /* 0x000fe20000010000 */
[----:B------:R-:W-:Y:S01]  /*13d50*/  F2FP.F16.F32.PACK_AB R9, R13, R12 ;  /* 0x0000000c0d09723e */ /* 0x000fe200000000ff */
[----:B------:R-:W-:-:S04]  /*13d60*/  IMAD.MOV.U32 R200, RZ, RZ, R167 ;  /* 0x000000ffffc87224 */ /* 0x000fc800078e00a7 */
[----:B------:R-:W0:Y:S02]  /*13d70*/  LDS.128 R4, [R22] ;  /* 0x0000000016047984 */ /* 0x000e240000000c00 */
[----:B------:R-:W-:Y:S01]  /*13d80*/  BAR.SYNC.DEFER_BLOCKING 0x0 ;  /* 0x0000000000007b1d */ /* 0x000fe20000010000 */
[----:B------:R-:W-:Y:S01]  /*13d90*/  IMAD.MOV.U32 R199, RZ, RZ, R166 ;  /* 0x000000ffffc77224 */ /* 0x000fe200078e00a6 */
[----:B------:R-:W-:Y:S01]  /*13da0*/  MOV R196, R163 ;  /* 0x000000a300c47202 */ /* 0x000fe20000000f00 */
[----:B------:R-:W-:Y:S02]  /*13db0*/  IMAD.MOV.U32 R198, RZ, RZ, R165 ;  /* 0x000000ffffc67224 */ /* 0x000fe400078e00a5 */
[----:B------:R-:W-:Y:S02]  /*13dc0*/  IMAD.MOV.U32 R197, RZ, RZ, R164 ;  /* 0x000000ffffc57224 */ /* 0x000fe400078e00a4 */
[----:B------:R-:W-:Y:S01]  /*13dd0*/  IMAD.MOV.U32 R195, RZ, RZ, R162 ;  /* 0x000000ffffc37224 */ /* 0x000fe200078e00a2 */
[----:B------:R1:W-:Y:S02]  /*13de0*/  STSM.16.M88.4 [R0], R8 ;  /* 0x0000000800007844 */ /* 0x0003e40000000200 */
[----:B-1----:R-:W-:Y:S01]  /*13df0*/  FMUL R9, R200, 0.25 ;  /* 0x3e800000c8097820 */ /* 0x002fe20000400000 */
[----:B------:R-:W-:-:S04]  /*13e00*/  FMUL R8, R199, 0.25 ;  /* 0x3e800000c7087820 */ /* 0x000fc80000400000 */
[----:B------:R-:W-:Y:S02]  /*13e10*/  FSEL R9, R9, R200, P3 ;  /* 0x000000c809097208 */ /* 0x000fe40001800000 */
[----:B------:R-:W-:-:S03]  /*13e20*/  FSEL R8, R8, R199, P3 ;  /* 0x000000c708087208 */ /* 0x000fc60001800000 */
[----:B------:R-:W-:Y:S02]  /*13e30*/  @!P5 FMUL R9, R9, 16777216 ;  /* 0x4b8000000909d820 */ /* 0x000fe40000400000 */
[----:B------:R-:W-:Y:S02]  /*13e40*/  @!P5 FMUL R8, R8, 16777216 ;  /* 0x4b8000000808d820 */ /* 0x000fe40000400000 */
[C---:B------:R-:W-:Y:S02]  /*13e50*/  FMUL R9, R3.reuse, R9 ;  /* 0x0000000903097220 */ /* 0x040fe40000400000 */
[----:B------:R-:W-:Y:S01]  /*13e60*/  FMUL R8, R3, R8 ;  /* 0x0000000803087220 */ /* 0x000fe20000400000 */
[----:B------:R-:W-:Y:S02]  /*13e70*/  IMAD.MOV.U32 R194, RZ, RZ, R161 ;  /* 0x000000ffffc27224 */ /* 0x000fe400078e00a1 */
[----:B------:R-:W-:Y:S02]  /*13e80*/  IMAD.MOV.U32 R193, RZ, RZ, R160 ;  /* 0x000000ffffc17224 */ /* 0x000fe400078e00a0 */
[----:B------:R-:W-:Y:S01]  /*13e90*/  FMUL R10, R198, 0.25 ;  /* 0x3e800000c60a7820 */ /* 0x000fe20000400000 */
[----:B------:R-:W-:Y:S01]  /*13ea0*/  F2FP.F16.F32.PACK_AB R8, R9, R8 ;  /* 0x000000080908723e */ /* 0x000fe200000000ff */
[----:B------:R-:W-:Y:S01]  /*13eb0*/  FMUL R9, R197, 0.25 ;  /* 0x3e800000c5097820 */ /* 0x000fe20000400000 */
[----:B------:R-:W-:Y:S01]  /*13ec0*/  FMUL R11, R195, 0.25 ;  /* 0x3e800000c30b7820 */ /* 0x000fe20000400000 */
[----:B------:R-:W-:Y:S01]  /*13ed0*/  FMUL R12, R196, 0.25 ;  /* 0x3e800000c40c7820 */ /* 0x000fe20000400000 */
[----:B------:R-:W-:Y:S01]  /*13ee0*/  FMUL R14, R194, 0.25 ;  /* 0x3e800000c20e7820 */ /* 0x000fe20000400000 */
[----:B------:R-:W-:Y:S01]  /*13ef0*/  FMUL R13, R193, 0.25 ;  /* 0x3e800000c10d7820 */ /* 0x000fe20000400000 */
[----:B------:R-:W-:-:S02]  /*13f00*/  FSEL R10, R10, R198, P3 ;  /* 0x000000c60a0a7208 */ /* 0x000fc40001800000 */
[----:B------:R-:W-:Y:S02]  /*13f10*/  FSEL R9, R9, R197, P3 ;  /* 0x000000c509097208 */ /* 0x000fe40001800000 */
[----:B------:R-:W-:Y:S02]  /*13f20*/  FSEL R11, R11, R195, P0 ;  /* 0x000000c30b0b7208 */ /* 0x000fe40000000000 */
        /* <DEDUP_REMOVED lines=9> */
[C---:B------:R-:W-:Y:S01]  /*13fc0*/  FMUL R10, R3.reuse, R10 ;  /* 0x0000000a030a7220 */ /* 0x040fe20000400000 */
[----:B------:R-:W-:Y:S01]  /*13fd0*/  FMUL R9, R3, R9 ;  /* 0x0000000903097220 */ /* 0x000fe20000400000 */
[C---:B------:R-:W-:Y:S01]  /*13fe0*/  FMUL R15, R2.reuse, R11 ;  /* 0x0000000b020f7220 */ /* 0x040fe20000400000 */
[C---:B------:R-:W-:Y:S01]  /*13ff0*/  FMUL R12, R2.reuse, R12 ;  /* 0x0000000c020c7220 */ /* 0x040fe20000400000 */
[C---:B------:R-:W-:Y:S01]  /*14000*/  FMUL R11, R2.reuse, R14 ;  /* 0x0000000e020b7220 */ /* 0x040fe20000400000 */
[----:B------:R-:W-:Y:S01]  /*14010*/  FMUL R13, R2, R13 ;  /* 0x0000000d020d7220 */ /* 0x000fe20000400000 */
[----:B------:R-:W-:-:S02]  /*14020*/  F2FP.F16.F32.PACK_AB R9, R10, R9 ;  /* 0x000000090a09723e */ /* 0x000fc400000000ff */
[----:B------:R-:W-:Y:S02]  /*14030*/  F2FP.F16.F32.PACK_AB R10, R12, R15 ;  /* 0x0000000f0c0a723e */ /* 0x000fe400000000ff */
[----:B------:R-:W-:Y:S01]  /*14040*/  F2FP.F16.F32.PACK_AB R11, R11, R13 ;  /* 0x0000000d0b0b723e */ /* 0x000fe200000000ff */
[----:B------:R-:W-:Y:S06]  /*14050*/  BAR.SYNC.DEFER_BLOCKING 0x0 ;  /* 0x0000000000007b1d */ /* 0x000fec0000010000 */
[----:B------:R-:W1:Y:S02]  /*14060*/  LDS.128 R12, [R22] ;  /* 0x00000000160c7984 */ /* 0x000e640000000c00 */
[----:B------:R-:W-:Y:S01]  /*14070*/  BAR.SYNC.DEFER_BLOCKING 0x0 ;  /* 0x0000000000007b1d */ /* 0x000fe20000010000 */
[----:B------:R-:W-:-:S02]  /*14080*/  IMAD.MOV.U32 R190, RZ, RZ, R157 ;  /* 0x000000ffffbe7224 */ /* 0x000fc400078e009d */
[----:B------:R-:W-:Y:S02]  /*14090*/  IMAD.MOV.U32 R189, RZ, RZ, R156 ;  /* 0x000000ffffbd7224 */ /* 0x000fe400078e009c */
[----:B------:R-:W-:Y:S01]  /*140a0*/  IMAD.MOV.U32 R188, RZ, RZ, R155 ;  /* 0x000000ffffbc7224 */ /* 0x000fe200078e009b */
[----:B------:R-:W2:Y:S01]  /*140b0*/  LDL.LU R157, [R1+0x88] ;  /* 0x00008800019d7983 */ /* 0x000ea20000300800 */
[----:B------:R-:W-:-:S03]  /*140c0*/  IMAD.MOV.U32 R192, RZ, RZ, R159 ;  /* 0x000000ffffc07224 */ /* 0x000fc600078e009f */
[----:B------:R-:W2:Y:S01]  /*140d0*/  LDL.LU R156, [R1+0x9c] ;  /* 0x00009c00019c7983 */ /* 0x000ea20000300800 */
[----:B------:R-:W-:-:S03]  /*140e0*/  MOV R191, R158 ;  /* 0x0000009e00bf7202 */ /* 0x000fc60000000f00 */
[----:B------:R-:W2:Y:S04]  /*140f0*/  LDL.LU R155, [R1+0x8c] ;  /* 0x00008c00019b7983 */ /* 0x000ea80000300800 */
[----:B------:R-:W2:Y:S04]  /*14100*/  LDL.LU R160, [R1+0xb0] ;  /* 0x0000b00001a07983 */ /* 0x000ea80000300800 */
[----:B------:R0:W-:Y:S04]  /*14110*/  STSM.16.M88.4 [R0], R8 ;  /* 0x0000000800007844 */ /* 0x0001e80000000200 */
[----:B------:R-:W2:Y:S04]  /*14120*/  LDL.LU R159, [R1+0xa0] ;  /* 0x0000a000019f7983 */ /* 0x000ea80000300800 */
[----:B------:R-:W2:Y:S04]  /*14130*/  LDL.LU R158, [R1+0xb4] ;  /* 0x0000b400019e7983 */ /* 0x000ea80000300800 */
[----:B------:R-:W2:Y:S01]  /*14140*/  LDL.LU R163, [R1+0xa4] ;  /* 0x0000a40001a37983 */ /* 0x000ea20000300800 */
[----:B0-----:R-:W-:-:S03]  /*14150*/  FMUL R11, R18, 0.25 ;  /* 0x3e800000120b7820 */ /* 0x001fc60000400000 */
[----:B------:R-:W2:Y:S02]  /*14160*/  LDL.LU R162, [R1+0xb8] ;  /* 0x0000b80001a27983 */ /* 0x000ea40000300800 */
[----:B------:R-:W-:Y:S01]  /*14170*/  FSEL R11, R11, R18, P0 ;  /* 0x000000120b0b7208 */ /* 0x000fe20000000000 */
[----:B------:R-:W-:Y:S01]  /*14180*/  FMUL R18, R154, 0.25 ;  /* 0x3e8000009a127820 */ /* 0x000fe20000400000 */
[----:B------:R-:W2:Y:S04]  /*14190*/  LDL.LU R161, [R1+0xa8] ;  /* 0x0000a80001a17983 */ /* 0x000ea80000300800 */
[----:B------:R-:W2:Y:S01]  /*141a0*/  LDL.LU R166, [R1+0xbc] ;  /* 0x0000bc0001a67983 */ /* 0x000ea20000300800 */
[----:B------:R-:W-:Y:S01]  /*141b0*/  FSEL R18, R18, R154, P0 ;  /* 0x0000009a12127208 */ /* 0x000fe20000000000 */
[----:B------:R-:W-:-:S02]  /*141c0*/  IMAD R154, R153, -0x8, R23 ;  /* 0xfffffff8999a7824 */ /* 0x000fc400078e0217 */
[----:B------:R-:W2:Y:S01]  /*141d0*/  LDL.LU R165, [R1+0xac] ;  /* 0x0000ac0001a57983 */ /* 0x000ea20000300800 */
[----:B------:R-:W-:-:S03]  /*141e0*/  IMAD.SHL.U32 R23, R20, 0x4, RZ ;  /* 0x0000000414177824 */ /* 0x000fc600078e00ff */
[----:B------:R-:W2:Y:S01]  /*141f0*/  LDL.LU R164, [R1+0xd0] ;  /* 0x0000d00001a47983 */ /* 0x000ea20000300800 */
[----:B------:R-:W-:-:S03]  /*14200*/  IMAD.SHL.U32 R153, R20, 0x2, RZ ;  /* 0x0000000214997824 */ /* 0x000fc600078e00ff */
[----:B------:R-:W2:Y:S01]  /*14210*/  LDL.LU R169, [R1+0xc0] ;  /* 0x0000c00001a97983 */ /* 0x000ea20000300800 */
[----:B------:R-:W-:-:S03]  /*14220*/  FMUL R8, R192, 0.25 ;  /* 0x3e800000c0087820 */ /* 0x000fc60000400000 */
[----:B------:R-:W2:Y:S01]  /*14230*/  LDL.LU R168, [R1+0xd4] ;  /* 0x0000d40001a87983 */ /* 0x000ea20000300800 */
[----:B------:R-:W-:Y:S01]  /*14240*/  FMUL R9, R191, 0.25 ;  /* 0x3e800000bf097820 */ /* 0x000fe20000400000 */
[----:B------:R-:W-:Y:S02]  /*14250*/  LOP3.LUT R23, R23, 0x1c0, RZ, 0xc0, !PT ;  /* 0x000001c017177812 */ /* 0x000fe400078ec0ff */
[----:B------:R-:W2:Y:S01]  /*14260*/  LDL.LU R167, [R1+0xc4] ;  /* 0x0000c40001a77983 */ /* 0x000ea20000300800 */
[----:B------:R-:W-:-:S03]  /*14270*/  LOP3.LUT R153, R153, 0x1f8, RZ, 0xc0, !PT ;  /* 0x000001f899997812 */ /* 0x000fc600078ec0ff */
[----:B------:R-:W2:Y:S04]  /*14280*/  LDL.LU R172, [R1+0xd8] ;  /* 0x0000d80001ac7983 */ /* 0x000ea80000300800 */
[----:B------:R-:W2:Y:S01]  /*14290*/  LDL.LU R171, [R1+0xc8] ;  /* 0x0000c80001ab7983 */ /* 0x000ea20000300800 */
[----:B------:R-:W-:-:S03]  /*142a0*/  IADD3 R23, R23, R154, RZ ;  /* 0x0000009a17177210 */ /* 0x000fc60007ffe0ff */
[----:B------:R-:W2:Y:S01]  /*142b0*/  LDL.LU R170, [R1+0xdc] ;  /* 0x0000dc0001aa7983 */ /* 0x000ea20000300800 */
[----:B------:R-:W-:-:S03]  /*142c0*/  FSEL R8, R8, R192, P3 ;  /* 0x000000c008087208 */ /* 0x000fc60001800000 */
[----:B------:R-:W2:Y:S01]  /*142d0*/  LDL.LU R175, [R1+0xcc] ;  /* 0x0000cc0001af7983 */ /* 0x000ea20000300800 */
[----:B------:R-:W-:-:S03]  /*142e0*/  FSEL R9, R9, R191, P3 ;  /* 0x000000bf09097208 */ /* 0x000fc60001800000 */
[----:B------:R-:W2:Y:S04]  /*142f0*/  LDL.LU R174, [R1+0xf0] ;  /* 0x0000f00001ae7983 */ /* 0x000ea80000300800 */
[----:B------:R-:W2:Y:S04]  /*14300*/  LDL.LU R173, [R1+0xe0] ;  /* 0x0000e00001ad7983 */ /* 0x000ea80000300800 */
[----:B------:R0:W-:Y:S04]  /*14310*/  STL [R1+0xa40], R5 ;  /* 0x000a400501007387 */ /* 0x0001e80000100800 */
[----:B------:R1:W-:Y:S01]  /*14320*/  STL [R1+0xa3c], R6 ;  /* 0x000a3c0601007387 */ /* 0x0003e20000100800 */
[----:B------:R-:W-:Y:S01]  /*14330*/  @!P5 FMUL R8, R8, 16777216 ;  /* 0x4b8000000808d820 */ /* 0x000fe20000400000 */
[----:B------:R-:W-:Y:S01]  /*14340*/  @!P5 FMUL R9, R9, 16777216 ;  /* 0x4b8000000909d820 */ /* 0x000fe20000400000 */
[----:B0-----:R-:W-:Y:S01]  /*14350*/  LEA.HI R5, R152, R23, RZ, 0x1f ;  /* 0x0000001798057211 */ /* 0x001fe200078ff8ff */
[----:B-1----:R-:W-:Y:S01]  /*14360*/  IMAD.IADD R6, R182, 0x1, R153 ;  /* 0x00000001b6067824 */ /* 0x002fe200078e0299 */
[----:B------:R-:W-:Y:S01]  /*14370*/  STL [R1+0xa38], R7 ;  /* 0x000a380701007387 */ /* 0x000fe20000100800 */
[----:B---3--:R-:W-:Y:S01]  /*14380*/  MOV R251, R178 ;  /* 0x000000b200fb7202 */ /* 0x008fe20000000f00 */
[----:B------:R-:W-:-:S02]  /*14390*/  FMUL R8, R3, R8 ;  /* 0x0000000803087220 */ /* 0x000fc40000400000 */
[----:B------:R-:W-:Y:S01]  /*143a0*/  STL [R1+0x20c], R6 ;  /* 0x00020c0601007387 */ /* 0x000fe20000100800 */
[----:B------:R-:W-:Y:S01]  /*143b0*/  FMUL R9, R3, R9 ;  /* 0x0000000903097220 */ /* 0x000fe20000400000 */
[----:B----4-:R-:W-:Y:S02]  /*143c0*/  IMAD.MOV.U32 R250, RZ, RZ, R177 ;  /* 0x000000fffffa7224 */ /* 0x010fe400078e00b1 */
[----:B------:R-:W-:Y:S01]  /*143d0*/  STL [R1+0x208], R5 ;  /* 0x0002080501007387 */ /* 0x000fe20000100800 */
[----:B-----5:R-:W-:-:S03]  /*143e0*/  IMAD.MOV.U32 R185, RZ, RZ, R181 ;  /* 0x000000ffffb97224 */ /* 0x020fc600078e00b5 */
[----:B------:R-:W3:Y:S01]  /*143f0*/  LDL.LU R178, [R1+0xf4] ;  /* 0x0000f40001b27983 */ /* 0x000ee20000300800 */
[----:B--2---:R-:W-:-:S03]  /*14400*/  IMAD.MOV.U32 R252, RZ, RZ, R180 ;  /* 0x000000fffffc7224 */ /* 0x004fc600078e00b4 */
[----:B------:R-:W2:Y:S01]  /*14410*/  LDL.LU R177, [R1+0xe4] ;  /* 0x0000e40001b17983 */ /* 0x000ea20000300800 */
[----:B------:R-:W-:-:S03]  /*14420*/  IMAD.MOV.U32 R184, RZ, RZ, R179 ;  /* 0x000000ffffb87224 */ /* 0x000fc600078e00b3 */
[----:B------:R-:W4:Y:S01]  /*14430*/  LDL.LU R181, [R1+0xe8] ;  /* 0x0000e80001b57983 */ /* 0x000f220000300800 */
[----:B------:R-:W-:Y:S01]  /*14440*/  F2FP.F16.F32.PACK_AB R8, R8, R9 ;  /* 0x000000090808723e */ /* 0x000fe200000000ff */
[----:B------:R-:W-:Y:S02]  /*14450*/  FMUL R10, R190, 0.25 ;  /* 0x3e800000be0a7820 */ /* 0x000fe40000400000 */
[----:B------:R-:W5:Y:S01]  /*14460*/  LDL.LU R180, [R1+0xfc] ;  /* 0x0000fc0001b47983 */ /* 0x000f620000300800 */
[----:B------:R-:W-:-:S03]  /*14470*/  FMUL R9, R189, 0.25 ;  /* 0x3e800000bd097820 */ /* 0x000fc60000400000 */
[----:B------:R-:W4:Y:S01]  /*14480*/  LDL.LU R179, [R1+0xec] ;  /* 0x0000ec0001b37983 */ /* 0x000f220000300800 */
[----:B------:R-:W-:-:S03]  /*14490*/  FMUL R16, R188, 0.25 ;  /* 0x3e800000bc107820 */ /* 0x000fc60000400000 */
[----:B------:R-:W4:Y:S04]  /*144a0*/  LDL.LU R249, [R1+0x110] ;  /* 0x0001100001f97983 */ /* 0x000f280000300800 */
[----:B------:R-:W4:Y:S01]  /*144b0*/  LDL.LU R183, [R1+0x100] ;  /* 0x0001000001b77983 */ /* 0x000f220000300800 */
[----:B------:R-:W-:-:S03]  /*144c0*/  FSEL R10, R10, R190, P3 ;  /* 0x000000be0a0a7208 */ /* 0x000fc60001800000 */
[----:B------:R-:W4:Y:S01]  /*144d0*/  LDL.LU R182, [R1+0x114] ;  /* 0x0001140001b67983 */ /* 0x000f220000300800 */
[----:B------:R-:W-:-:S03]  /*144e0*/  FSEL R9, R9, R189, P3 ;  /* 0x000000bd09097208 */ /* 0x000fc60001800000 */
[----:B------:R-:W4:Y:S01]  /*144f0*/  LDL.LU R248, [R1+0x104] ;  /* 0x0001040001f87983 */ /* 0x000f220000300800 */
[----:B------:R-:W-:-:S03]  /*14500*/  FSEL R16, R16, R188, P0 ;  /* 0x000000bc10107208 */ /* 0x000fc60000000000 */
[----:B------:R-:W4:Y:S04]  /*14510*/  LDL.LU R247, [R1+0x118] ;  /* 0x0001180001f77983 */ /* 0x000f280000300800 */
[----:B------:R-:W3:Y:S04]  /*14520*/  LDL.LU R246, [R1+0x108] ;  /* 0x0001080001f67983 */ /* 0x000ee80000300800 */
[----:B------:R-:W2:Y:S04]  /*14530*/  LDL.LU R190, [R1+0x11c] ;  /* 0x00011c0001be7983 */ /* 0x000ea80000300800 */
[----:B------:R-:W5:Y:S04]  /*14540*/  LDL.LU R189, [R1+0x10c] ;  /* 0x00010c0001bd7983 */ /* 0x000f680000300800 */
[----:B------:R-:W4:Y:S04]  /*14550*/  LDL.LU R188, [R1+0x130] ;  /* 0x0001300001bc7983 */ /* 0x000f280000300800 */
[----:B------:R-:W3:Y:S04]  /*14560*/  LDL.LU R193, [R1+0x120] ;  /* 0x0001200001c17983 */ /* 0x000ee80000300800 */
[----:B------:R-:W2:Y:S04]  /*14570*/  LDL.LU R192, [R1+0x134] ;  /* 0x0001340001c07983 */ /* 0x000ea80000300800 */
        /* <DEDUP_REMOVED lines=52> */
[----:B------:R-:W2:Y:S01]  /*148c0*/  LDL.LU R244, [R1+0x1ec] ;  /* 0x0001ec0001f47983 */ /* 0x000ea20000300800 */
[----:B-----5:R-:W-:Y:S01]  /*148d0*/  FMUL R186, R189, 0.25 ;  /* 0x3e800000bdba7820 */ /* 0x020fe20000400000 */
[----:B----4-:R-:W-:-:S04]  /*148e0*/  FMUL R187, R188, 0.25 ;  /* 0x3e800000bcbb7820 */ /* 0x010fc80000400000 */
[----:B------:R-:W-:Y:S02]  /*148f0*/  FSEL R186, R186, R189, P0 ;  /* 0x000000bdbaba7208 */ /* 0x000fe40000000000 */
[----:B------:R-:W-:Y:S01]  /*14900*/  FSEL R187, R187, R188, P3 ;  /* 0x000000bcbbbb7208 */ /* 0x000fe20001800000 */
[----:B---3--:R-:W-:Y:S01]  /*14910*/  FMUL R188, R193, 0.25 ;  /* 0x3e800000c1bc7820 */ /* 0x008fe20000400000 */
[----:B--2---:R-:W-:-:S04]  /*14920*/  FMUL R189, R192, 0.25 ;  /* 0x3e800000c0bd7820 */ /* 0x004fc80000400000 */
[----:B------:R-:W-:Y:S02]  /*14930*/  FSEL R188, R188, R193, P3 ;  /* 0x000000c1bcbc7208 */ /* 0x000fe40001800000 */
[----:B------:R-:W-:Y:S01]  /*14940*/  FSEL R189, R189, R192, P3 ;  /* 0x000000c0bdbd7208 */ /* 0x000fe20001800000 */
[----:B------:R-:W-:Y:S01]  /*14950*/  FMUL R192, R195, 0.25 ;  /* 0x3e800000c3c07820 */ /* 0x000fe20000400000 */
[----:B------:R-:W-:-:S04]  /*14960*/  FMUL R193, R194, 0.25 ;  /* 0x3e800000c2c17820 */ /* 0x000fc80000400000 */
        /* <DEDUP_REMOVED lines=47> */
[----:B------:R-:W-:Y:S01]  /*14c60*/  FMUL R228, R231, 0.25 ;  /* 0x3e800000e7e47820 */ /* 0x000fe20000400000 */
[----:B------:R-:W-:-:S04]  /*14c70*/  FMUL R229, R230, 0.25 ;  /* 0x3e800000e6e57820 */ /* 0x000fc80000400000 */
[----:B------:R-:W-:Y:S02]  /*14c80*/  FSEL R228, R228, R231, P3 ;  /* 0x000000e7e4e47208 */ /* 0x000fe40001800000 */
[----:B------:R-:W-:Y:S01]  /*14c90*/  FSEL R229, R229, R230, P3 ;  /* 0x000000e6e5e57208 */ /* 0x000fe20001800000 */
[----:B------:R-:W-:Y:S01]  /*14ca0*/  FMUL R230, R235, 0.25 ;  /* 0x3e800000ebe67820 */ /* 0x000fe20000400000 */
[----:B------:R-:W-:Y:S01]  /*14cb0*/  FSEL R17, R17, R19, P0 ;  /* 0x0000001311117208 */ /* 0x000fe20000000000 */
[----:B------:R-:W-:Y:S01]  /*14cc0*/  FMUL R231, R234, 0.25 ;  /* 0x3e800000eae77820 */ /* 0x000fe20000400000 */
[----:B------:R-:W-:Y:S02]  /*14cd0*/  @!P5 FMUL R10, R10, 16777216 ;  /* 0x4b8000000a0ad820 */ /* 0x000fe40000400000 */
[----:B------:R-:W-:Y:S01]  /*14ce0*/  FSEL R230, R230, R235, P3 ;  /* 0x000000ebe6e67208 */ /* 0x000fe20001800000 */
[----:B------:R-:W-:Y:S01]  /*14cf0*/  @!P5 FMUL R9, R9, 16777216 ;  /* 0x4b8000000909d820 */ /* 0x000fe20000400000 */
[----:B------:R-:W-:Y:S01]  /*14d00*/  @!P4 FMUL R11, R11, 16777216 ;  /* 0x4b8000000b0bc820 */ /* 0x000fe20000400000 */
[----:B------:R-:W-:Y:S01]  /*14d10*/  FSEL R231, R231, R234, P0 ;  /* 0x000000eae7e77208 */ /* 0x000fe20000000000 */
[----:B------:R-:W-:Y:S01]  /*14d20*/  @!P4 FMUL R16, R16, 16777216 ;  /* 0x4b8000001010c820 */ /* 0x000fe20000400000 */
[----:B------:R-:W-:Y:S01]  /*14d30*/  @!P4 FMUL R18, R18, 16777216 ;  /* 0x4b8000001212c820 */ /* 0x000fe20000400000 */
[----:B------:R-:W-:Y:S01]  /*14d40*/  @!P4 FMUL R17, R17, 16777216 ;  /* 0x4b8000001111c820 */ /* 0x000fe20000400000 */
[----:B------:R-:W-:Y:S01]  /*14d50*/  FMUL R234, R237, 0.25 ;  /* 0x3e800000edea7820 */ /* 0x000fe20000400000 */
[----:B------:R-:W-:Y:S01]  /*14d60*/  FMUL R235, R236, 0.25 ;  /* 0x3e800000eceb7820 */ /* 0x000fe20000400000 */
[C---:B------:R-:W-:Y:S01]  /*14d70*/  FMUL R10, R3.reuse, R10 ;  /* 0x0000000a030a7220 */ /* 0x040fe20000400000 */
[----:B------:R-:W-:Y:S01]  /*14d80*/  FMUL R9, R3, R9 ;  /* 0x0000000903097220 */ /* 0x000fe20000400000 */
[C---:B------:R-:W-:Y:S01]  /*14d90*/  FMUL R19, R2.reuse, R11 ;  /* 0x0000000b02137220 */ /* 0x040fe20000400000 */
[C---:B------:R-:W-:Y:S01]  /*14da0*/  FMUL R16, R2.reuse, R16 ;  /* 0x0000001002107220 */ /* 0x040fe20000400000 */
[----:B------:R-:W-:Y:S01]  /*14db0*/  FSEL R235, R235, R236, P3 ;  /* 0x000000ecebeb7208 */ /* 0x000fe20001800000 */
[C---:B------:R-:W-:Y:S01]  /*14dc0*/  FMUL R11, R2.reuse, R18 ;  /* 0x00000012020b7220 */ /* 0x040fe20000400000 */
[----:B------:R-:W-:Y:S01]  /*14dd0*/  FMUL R17, R2, R17 ;  /* 0x0000001102117220 */ /* 0x000fe20000400000 */
[----:B------:R-:W-:Y:S01]  /*14de0*/  FMUL R236, R241, 0.25 ;  /* 0x3e800000f1ec7820 */ /* 0x000fe20000400000 */
[----:B------:R-:W-:Y:S01]  /*14df0*/  FSEL R234, R234, R237, P0 ;  /* 0x000000edeaea7208 */ /* 0x000fe20000000000 */
[----:B------:R-:W-:Y:S01]  /*14e00*/  FMUL R237, R240, 0.25 ;  /* 0x3e800000f0ed7820 */ /* 0x000fe20000400000 */
[----:B------:R-:W-:-:S02]  /*14e10*/  F2FP.F16.F32.PACK_AB R9, R10, R9 ;  /* 0x000000090a09723e */ /* 0x000fc400000000ff */
[----:B------:R-:W-:Y:S02]  /*14e20*/  F2FP.F16.F32.PACK_AB R10, R16, R19 ;  /* 0x00000013100a723e */ /* 0x000fe400000000ff */
[----:B------:R-:W-:Y:S01]  /*14e30*/  F2FP.F16.F32.PACK_AB R11, R11, R17 ;  /* 0x000000110b0b723e */ /* 0x000fe200000000ff */
[----:B------:R-:W-:Y:S01]  /*14e40*/  BAR.SYNC.DEFER_BLOCKING 0x0 ;  /* 0x0000000000007b1d */ /* 0x000fe20000010000 */
[----:B------:R-:W-:Y:S02]  /*14e50*/  FSEL R236, R236, R241, P3 ;  /* 0x000000f1ecec7208 */ /* 0x000fe40001800000 */
[----:B------:R-:W-:Y:S01]  /*14e60*/  FSEL R237, R237, R240, P3 ;  /* 0x000000f0eded7208 */ /* 0x000fe20001800000 */
[----:B------:R-:W-:Y:S01]  /*14e70*/  FMUL R240, R243, 0.25 ;  /* 0x3e800000f3f07820 */ /* 0x000fe20000400000 */
[----:B------:R-:W-:-:S04]  /*14e80*/  FMUL R241, R242, 0.25 ;  /* 0x3e800000f2f17820 */ /* 0x000fc80000400000 */
[----:B------:R-:W-:Y:S01]  /*14e90*/  FSEL R240, R240, R243, P0 ;  /* 0x000000f3f0f07208 */ /* 0x000fe20000000000 */
[----:B------:R-:W-:Y:S01]  /*14ea0*/  FMUL R243, R24, 0.25 ;  /* 0x3e80000018f37820 */ /* 0x000fe20000400000 */
[----:B------:R-:W-:Y:S01]  /*14eb0*/  FSEL R241, R241, R242, P0 ;  /* 0x000000f2f1f17208 */ /* 0x000fe20000000000 */
[----:B------:R-:W-:Y:S01]  /*14ec0*/  FMUL R242, R244, 0.25 ;  /* 0x3e800000f4f27820 */ /* 0x000fe20000400000 */
[----:B------:R-:W0:Y:S01]  /*14ed0*/  LDS.128 R16, [R22] ;  /* 0x0000000016107984 */ /* 0x000e220000000c00 */
[----:B------:R-:W-:Y:S03]  /*14ee0*/  BAR.SYNC.DEFER_BLOCKING 0x0 ;  /* 0x0000000000007b1d */ /* 0x000fe60000010000 */
[----:B------:R-:W-:Y:S01]  /*14ef0*/  FSEL R242, R242, R244, P0 ;  /* 0x000000f4f2f27208 */ /* 0x000fe20000000000 */
[----:B------:R-:W-:Y:S01]  /*14f00*/  FMUL R244, R25, 0.25 ;  /* 0x3e80000019f47820 */ /* 0x000fe20000400000 */
[----:B------:R-:W-:Y:S01]  /*14f10*/  FSEL R24, R243, R24, P3 ;  /* 0x00000018f3187208 */ /* 0x000fe20001800000 */
[----:B------:R-:W-:-:S03]  /*14f20*/  FMUL R243, R30, 0.25 ;  /* 0x3e8000001ef37820 */ /* 0x000fc60000400000 */
[----:B------:R-:W-:Y:S01]  /*14f30*/  FSEL R25, R244, R25, P3 ;  /* 0x00000019f4197208 */ /* 0x000fe20001800000 */
[----:B------:R-:W-:Y:S01]  /*14f40*/  FMUL R244, R27, 0.25 ;  /* 0x3e8000001bf47820 */ /* 0x000fe20000400000 */
[----:B------:R-:W-:Y:S01]  /*14f50*/  FSEL R30, R243, R30, P0 ;  /* 0x0000001ef31e7208 */ /* 0x000fe20000000000 */
[----:B------:R-:W-:Y:S01]  /*14f60*/  FMUL R243, R26, 0.25 ;  /* 0x3e8000001af37820 */ /* 0x000fe20000400000 */
[----:B------:R-:W-:Y:S02]  /*14f70*/  FMUL R152, R185, 0.25 ;  /* 0x3e800000b9987820 */ /* 0x000fe40000400000 */
[----:B------:R-:W-:Y:S01]  /*14f80*/  FSEL R27, R244, R27, P0 ;  /* 0x0000001bf41b7208 */ /* 0x000fe20000000000 */
[----:B------:R-:W-:Y:S01]  /*14f90*/  FMUL R244, R37, 0.25 ;  /* 0x3e80000025f47820 */ /* 0x000fe20000400000 */
[----:B------:R-:W-:Y:S01]  /*14fa0*/  FSEL R26, R243, R26, P0 ;  /* 0x0000001af31a7208 */ /* 0x000fe20000000000 */
[----:B------:R-:W-:-:S03]  /*14fb0*/  FMUL R243, R32, 0.25 ;  /* 0x3e80000020f37820 */ /* 0x000fc60000400000 */
[----:B------:R-:W-:Y:S01]  /*14fc0*/  FSEL R37, R244, R37, P3 ;  /* 0x00000025f4257208 */ /* 0x000fe20001800000 */
[----:B------:R1:W-:Y:S01]  /*14fd0*/  STSM.16.M88.4 [R0], R8 ;  /* 0x0000000800007844 */ /* 0x0003e20000000200 */
[----:B------:R-:W-:Y:S01]  /*14fe0*/  FMUL R244, R33, 0.25 ;  /* 0x3e80000021f47820 */ /* 0x000fe20000400000 */
[----:B------:R-:W-:Y:S01]  /*14ff0*/  FSEL R32, R243, R32, P3 ;  /* 0x00000020f3207208 */ /* 0x000fe20001800000 */
[----:B------:R-:W-:-:S03]  /*15000*/  FMUL R243, R34, 0.25 ;  /* 0x3e80000022f37820 */ /* 0x000fc60000400000 */
[----:B------:R-:W-:Y:S02]  /*15010*/  FSEL R33, R244, R33, P3 ;  /* 0x00000021f4217208 */ /* 0x000fe40001800000 */
[----:B-1----:R-:W-:Y:S01]  /*15020*/  FSEL R9, R152, R185, P3 ;  /* 0x000000b998097208 */ /* 0x002fe20001800000 */
[----:B------:R-:W-:Y:S01]  /*15030*/  FMUL R185, R190, 0.25 ;  /* 0x3e800000beb97820 */ /* 0x000fe20000400000 */
[----:B------:R-:W-:-:S04]  /*15040*/  FMUL R244, R35, 0.25 ;  /* 0x3e80000023f47820 */ /* 0x000fc80000400000 */
        /* <DEDUP_REMOVED lines=331> */
[----:B------:R-:W-:Y:S01]  /*16500*/  @!P5 FMUL R29, R29, 16777216 ;  /* 0x4b8000001d1dd820 */ /* 0x000fe20000400000 */
[----:B------:R-:W-:Y:S01]  /*16510*/  FSEL R181, R181, R182, P3 ;  /* 0x000000b6b5b57208 */ /* 0x000fe20001800000 */
[----:B------:R-:W-:Y:S01]  /*16520*/  FMUL R179, R249, 0.25 ;  /* 0x3e800000f9b37820 */ /* 0x000fe20000400000 */
[----:B------:R-:W-:Y:S01]  /*16530*/  FSEL R142, R245, R142, P0 ;  /* 0x0000008ef58e7208 */ /* 0x000fe20000000000 */
[----:B------:R-:W-:Y:S01]  /*16540*/  FMUL R182, R248, 0.25 ;  /* 0x3e800000f8b67820 */ /* 0x000fe20000400000 */
[----:B------:R-:W-:Y:S01]  /*16550*/  FMUL R245, R148, 0.25 ;  /* 0x3e80000094f57820 */ /* 0x000fe20000400000 */
[----:B------:R-:W-:Y:S01]  /*16560*/  @!P5 FMUL R85, R85, 16777216 ;  /* 0x4b8000005555d820 */ /* 0x000fe20000400000 */
[----:B------:R-:W-:Y:S01]  /*16570*/  @!P5 FMUL R93, R93, 16777216 ;  /* 0x4b8000005d5dd820 */ /* 0x000fe20000400000 */
[----:B------:R-:W-:Y:S01]  /*16580*/  @!P5 FMUL R104, R104, 16777216 ;  /* 0x4b8000006868d820 */ /* 0x000fe20000400000 */
[----:B------:R-:W-:Y:S01]  /*16590*/  @!P5 FMUL R24, R24, 16777216 ;  /* 0x4b8000001818d820 */ /* 0x000fe20000400000 */
[----:B------:R-:W-:Y:S01]  /*165a0*/  @!P5 FMUL R36, R36, 16777216 ;  /* 0x4b8000002424d820 */ /* 0x000fe20000400000 */
[----:B------:R-:W-:Y:S01]  /*165b0*/  @!P5 FMUL R61, R61, 16777216 ;  /* 0x4b8000003d3dd820 */ /* 0x000fe20000400000 */
[----:B------:R-:W-:Y:S01]  /*165c0*/  FMUL R23, R250, 0.25 ;  /* 0x3e800000fa177820 */ /* 0x000fe20000400000 */
[----:B------:R-:W-:Y:S01]  /*165d0*/  FSEL R147, R244, R147, P0 ;  /* 0x00000093f4937208 */ /* 0x000fe20000000000 */
[----:B------:R-:W-:Y:S01]  /*165e0*/  @!P5 FMUL R32, R32, 16777216 ;  /* 0x4b8000002020d820 */ /* 0x000fe20000400000 */
[----:B------:R-:W-:Y:S01]  /*165f0*/  @!P5 FMUL R44, R44, 16777216 ;  /* 0x4b8000002c2cd820 */ /* 0x000fe20000400000 */
[----:B------:R-:W-:Y:S01]  /*16600*/  @!P5 FMUL R60, R60, 16777216 ;  /* 0x4b8000003c3cd820 */ /* 0x000fe20000400000 */
[----:B------:R-:W-:Y:S01]  /*16610*/  @!P5 FMUL R57, R57, 16777216 ;  /* 0x4b8000003939d820 */ /* 0x000fe20000400000 */
[----:B------:R-:W-:Y:S01]  /*16620*/  @!P5 FMUL R112, R112, 16777216 ;  /* 0x4b8000007070d820 */ /* 0x000fe20000400000 */
[----:B------:R-:W-:Y:S01]  /*16630*/  FSEL R10, R10, R252, P3 ;  /* 0x000000fc0a0a7208 */ /* 0x000fe20001800000 */
[----:B------:R-:W-:Y:S01]  /*16640*/  @!P5 FMUL R37, R37, 16777216 ;  /* 0x4b8000002525d820 */ /* 0x000fe20000400000 */
[----:B------:R-:W-:Y:S01]  /*16650*/  FSEL R11, R11, R251, P3 ;  /* 0x000000fb0b0b7208 */ /* 0x000fe20001800000 */
[----:B------:R-:W-:Y:S01]  /*16660*/  @!P5 FMUL R40, R40, 16777216 ;  /* 0x4b8000002828d820 */ /* 0x000fe20000400000 */
[----:B------:R-:W-:Y:S01]  /*16670*/  @!P5 FMUL R76, R76, 16777216 ;  /* 0x4b8000004c4cd820 */ /* 0x000fe20000400000 */
[----:B------:R-:W-:Y:S01]  /*16680*/  @!P5 FMUL R105, R105, 16777216 ;  /* 0x4b8000006969d820 */ /* 0x000fe20000400000 */
[----:B------:R-:W-:Y:S01]  /*16690*/  @!P5 FMUL R120, R120, 16777216 ;  /* 0x4b8000007878d820 */ /* 0x000fe20000400000 */
[----:B------:R-:W-:Y:S01]  /*166a0*/  @!P5 FMUL R128, R128, 16777216 ;  /* 0x4b8000008080d820 */ /* 0x000fe20000400000 */
[----:B------:R-:W-:Y:S01]  /*166b0*/  FMUL R244, R3, R29 ;  /* 0x0000001d03f47220 */ /* 0x000fe20000400000 */
[----:B------:R-:W-:Y:S01]  /*166c0*/  FSEL R183, R183, R247, P0 ;  /* 0x000000f7b7b77208 */ /* 0x000fe20000000000 */
[----:B------:R-:W-:Y:S01]  /*166d0*/  @!P5 FMUL R33, R33, 16777216 ;  /* 0x4b8000002121d820 */ /* 0x000fe20000400000 */
[----:B------:R-:W-:Y:S01]  /*166e0*/  FSEL R149, R246, R149, P3 ;  /* 0x00000095f6957208 */ /* 0x000fe20001800000 */
[----:B------:R-:W-:Y:S01]  /*166f0*/  @!P5 FMUL R92, R92, 16777216 ;  /* 0x4b8000005c5cd820 */ /* 0x000fe20000400000 */
[----:B------:R-:W-:Y:S01]  /*16700*/  FSEL R146, R243, R146, P0 ;  /* 0x00000092f3927208 */ /* 0x000fe20000000000 */
[C---:B------:R-:W-:Y:S01]  /*16710*/  FMUL R20, R3.reuse, R85 ;  /* 0x0000005503147220 */ /* 0x040fe20000400000 */
[C---:B------:R-:W-:Y:S01]  /*16720*/  FMUL R29, R3.reuse, R93 ;  /* 0x0000005d031d7220 */ /* 0x040fe20000400000 */
[----:B------:R-:W-:Y:S01]  /*16730*/  FMUL R104, R3, R104 ;  /* 0x0000006803687220 */ /* 0x000fe20000400000 */
[----:B------:R-:W-:Y:S01]  /*16740*/  FSEL R179, R179, R249, P3 ;  /* 0x000000f9b3b37208 */ /* 0x000fe20001800000 */
[----:B------:R-:W-:Y:S01]  /*16750*/  FMUL R246, R151, 0.25 ;  /* 0x3e80000097f67820 */ /* 0x000fe20000400000 */
[----:B------:R-:W-:Y:S01]  /*16760*/  FSEL R182, R182, R248, P3 ;  /* 0x000000f8b6b67208 */ /* 0x000fe20001800000 */
[----:B------:R-:W-:Y:S01]  /*16770*/  @!P5 FMUL R53, R53, 16777216 ;  /* 0x4b8000003535d820 */ /* 0x000fe20000400000 */
[----:B------:R-:W-:Y:S01]  /*16780*/  FSEL R148, R245, R148, P3 ;  /* 0x00000094f5947208 */ /* 0x000fe20001800000 */
[----:B------:R-:W-:Y:S01]  /*16790*/  @!P5 FMUL R77, R77, 16777216 ;  /* 0x4b8000004d4dd820 */ /* 0x000fe20000400000 */
[----:B------:R-:W-:Y:S01]  /*167a0*/  @!P5 FMUL R129, R129, 16777216 ;  /* 0x4b8000008181d820 */ /* 0x000fe20000400000 */
[C---:B------:R-:W-:Y:S01]  /*167b0*/  FMUL R243, R3.reuse, R24 ;  /* 0x0000001803f37220 */ /* 0x040fe20000400000 */
[C---:B------:R-:W-:Y:S01]  /*167c0*/  FMUL R247, R3.reuse, R36 ;  /* 0x0000002403f77220 */ /* 0x040fe20000400000 */
[----:B------:R-:W-:Y:S01]  /*167d0*/  FMUL R6, R3, R61 ;  /* 0x0000003d03067220 */ /* 0x000fe20000400000 */
[----:B------:R-:W-:Y:S01]  /*167e0*/  @!P5 FMUL R80, R80, 16777216 ;  /* 0x4b8000005050d820 */ /* 0x000fe20000400000 */
[----:B------:R-:W-:Y:S01]  /*167f0*/  @!P5 FMUL R121, R121, 16777216 ;  /* 0x4b8000007979d820 */ /* 0x000fe20000400000 */
[C---:B------:R-:W-:Y:S01]  /*16800*/  FMUL R36, R3.reuse, R32 ;  /* 0x0000002003247220 */ /* 0x040fe20000400000 */
[C---:B------:R-:W-:Y:S01]  /*16810*/  FMUL R252, R3.reuse, R44 ;  /* 0x0000002c03fc7220 */ /* 0x040fe20000400000 */
[C---:B------:R-:W-:Y:S01]  /*16820*/  FMUL R24, R3.reuse, R60 ;  /* 0x0000003c03187220 */ /* 0x040fe20000400000 */
[C---:B------:R-:W-:Y:S01]  /*16830*/  FMUL R61, R3.reuse, R57 ;  /* 0x00000039033d7220 */ /* 0x040fe20000400000 */
[----:B------:R-:W-:Y:S01]  /*16840*/  FMUL R7, R3, R112 ;  /* 0x0000007003077220 */ /* 0x000fe20000400000 */
[----:B------:R-:W-:Y:S01]  /*16850*/  @!P4 FMUL R107, R107, 16777216 ;  /* 0x4b8000006b6bc820 */ /* 0x000fe20000400000 */
[----:B------:R-:W-:Y:S01]  /*16860*/  FSEL R23, R23, R250, P0 ;  /* 0x000000fa17177208 */ /* 0x000fe20000000000 */
[----:B------:R-:W-:Y:S01]  /*16870*/  @!P5 FMUL R8, R8, 16777216 ;  /* 0x4b8000000808d820 */ /* 0x000fe20000400000 */
[----:B------:R-:W-:Y:S01]  /*16880*/  @!P5 FMUL R9, R9, 16777216 ;  /* 0x4b8000000909d820 */ /* 0x000fe20000400000 */
[----:B------:R-:W-:Y:S01]  /*16890*/  @!P5 FMUL R28, R28, 16777216 ;  /* 0x4b8000001c1cd820 */ /* 0x000fe20000400000 */
[----:B------:R-:W-:Y:S01]  /*168a0*/  @!P5 FMUL R48, R48, 16777216 ;  /* 0x4b8000003030d820 */ /* 0x000fe20000400000 */
[----:B------:R-:W-:Y:S01]  /*168b0*/  @!P5 FMUL R49, R49, 16777216 ;  /* 0x4b8000003131d820 */ /* 0x000fe20000400000 */
[----:B------:R-:W-:Y:S01]  /*168c0*/  @!P5 FMUL R56, R56, 16777216 ;  /* 0x4b8000003838d820 */ /* 0x000fe20000400000 */
[----:B------:R-:W-:Y:S01]  /*168d0*/  @!P5 FMUL R81, R81, 16777216 ;  /* 0x4b8000005151d820 */ /* 0x000fe20000400000 */
[----:B------:R-:W-:Y:S01]  /*168e0*/  @!P5 FMUL R136, R136, 16777216 ;  /* 0x4b8000008888d820 */ /* 0x000fe20000400000 */
[C---:B------:R-:W-:Y:S01]  /*168f0*/  FMUL R245, R3.reuse, R37 ;  /* 0x0000002503f57220 */ /* 0x040fe20000400000 */
[C---:B------:R-:W-:Y:S01]  /*16900*/  FMUL R44, R3.reuse, R40 ;  /* 0x00000028032c7220 */ /* 0x040fe20000400000 */
[C---:B------:R-:W-:Y:S01]  /*16910*/  FMUL R32, R3.reuse, R76 ;  /* 0x0000004c03207220 */ /* 0x040fe20000400000 */
[C---:B------:R-:W-:Y:S01]  /*16920*/  FMUL R105, R3.reuse, R105 ;  /* 0x0000006903697220 */ /* 0x040fe20000400000 */
[C---:B------:R-:W-:Y:S01]  /*16930*/  FMUL R112, R3.reuse, R120 ;  /* 0x0000007803707220 */ /* 0x040fe20000400000 */
[----:B------:R-:W-:Y:S01]  /*16940*/  FMUL R57, R3, R128 ;  /* 0x0000008003397220 */ /* 0x000fe20000400000 */
        /* <DEDUP_REMOVED lines=10> */
[----:B------:R-:W-:-:S02]  /*169f0*/  IMAD.MOV.U32 R128, RZ, RZ, R20 ;  /* 0x000000ffff807224 */ /* 0x000fc400078e0014 */
[----:B------:R-:W-:Y:S01]  /*16a00*/  @!P4 FMUL R118, R118, 16777216 ;  /* 0x4b8000007676c820 */ /* 0x000fe20000400000 */
[----:B------:R-:W-:Y:S02]  /*16a10*/  IMAD.MOV.U32 R120, RZ, RZ, R104 ;  /* 0x000000ffff787224 */ /* 0x000fe400078e0068 */
        /* <DEDUP_REMOVED lines=10> */
[----:B------:R-:W-:Y:S01]  /*16ac0*/  FMUL R20, R3, R129 ;  /* 0x0000008103147220 */ /* 0x000fe20000400000 */
[----:B------:R-:W-:Y:S01]  /*16ad0*/  @!P4 FMUL R153, R153, 16777216 ;  /* 0x4b8000009999c820 */ /* 0x000fe20000400000 */
[----:B------:R-:W-:Y:S01]  /*16ae0*/  @!P4 FMUL R154, R154, 16777216 ;  /* 0x4b8000009a9ac820 */ /* 0x000fe20000400000 */
[----:B------:R-:W-:Y:S01]  /*16af0*/  @!P4 FMUL R119, R119, 16777216 ;  /* 0x4b8000007777c820 */ /* 0x000fe20000400000 */
[----:B------:R-:W-:Y:S01]  /*16b00*/  MOV R104, R29 ;  /* 0x0000001d00687202 */ /* 0x000fe20000000f00 */
        /* <DEDUP_REMOVED lines=68> */
[----:B------:R-:W-:Y:S01]  /*16f50*/  FMUL R29, R2, R107 ;  /* 0x0000006b021d7220 */ /* 0x000fe20000400000 */
[C---:B------:R-:W-:Y:S01]  /*16f60*/  FMUL R8, R3.reuse, R8 ;  /* 0x0000000803087220 */ /* 0x040fe20000400000 */
[C---:B------:R-:W-:Y:S01]  /*16f70*/  FMUL R9, R3.reuse, R9 ;  /* 0x0000000903097220 */ /* 0x040fe20000400000 */
[C---:B------:R-:W-:Y:S01]  /*16f80*/  FMUL R246, R3.reuse, R28 ;  /* 0x0000001c03f67220 */ /* 0x040fe20000400000 */
[C---:B------:R-:W-:Y:S01]  /*16f90*/  FMUL R250, R3.reuse, R48 ;  /* 0x0000003003fa7220 */ /* 0x040fe20000400000 */
[C---:B------:R-:W-:Y:S01]  /*16fa0*/  FMUL R248, R3.reuse, R49 ;  /* 0x0000003103f87220 */ /* 0x040fe20000400000 */
[C---:B------:R-:W-:Y:S01]  /*16fb0*/  FMUL R60, R3.reuse, R56 ;  /* 0x00000038033c7220 */ /* 0x040fe20000400000 */
[C---:B------:R-:W-:Y:S01]  /*16fc0*/  FMUL R81, R3.reuse, R81 ;  /* 0x0000005103517220 */ /* 0x040fe20000400000 */
[----:B------:R-:W-:Y:S01]  /*16fd0*/  FMUL R24, R3, R136 ;  /* 0x0000008803187220 */ /* 0x000fe20000400000 */
[----:B------:R-:W-:-:S02]  /*16fe0*/  IMAD.MOV.U32 R121, RZ, RZ, R105 ;  /* 0x000000ffff797224 */ /* 0x000fc400078e0069 */
[----:B------:R-:W-:Y:S01]  /*16ff0*/  @!P4 FMUL R110, R110, 16777216 ;  /* 0x4b8000006e6ec820 */ /* 0x000fe20000400000 */
[----:B------:R-:W-:Y:S02]  /*17000*/  IMAD.MOV.U32 R107, RZ, RZ, R32 ;  /* 0x000000ffff6b7224 */ /* 0x000fe400078e0020 */
        /* <DEDUP_REMOVED lines=8> */
[----:B------:R-:W-:Y:S01]  /*17090*/  @!P4 FMUL R23, R23, 16777216 ;  /* 0x4b8000001717c820 */ /* 0x000fe20000400000 */
[----:B------:R-:W-:-:S02]  /*170a0*/  IMAD.MOV.U32 R105, RZ, RZ, R40 ;  /* 0x000000ffff697224 */ /* 0x000fc400078e0028 */
        /* <DEDUP_REMOVED lines=12> */
[C---:B------:R-:W-:Y:S01]  /*17170*/  FMUL R153, R2.reuse, R153 ;  /* 0x0000009902997220 */ /* 0x040fe20000400000 */
[----:B------:R-:W-:Y:S01]  /*17180*/  FMUL R154, R2, R154 ;  /* 0x0000009a029a7220 */ /* 0x000fe20000400000 */
[----:B------:R-:W-:-:S02]  /*17190*/  IMAD.MOV.U32 R118, RZ, RZ, R33 ;  /* 0x000000ffff767224 */ /* 0x000fc400078e0021 */
[C---:B------:R-:W-:Y:S01]  /*171a0*/  FMUL R40, R2.reuse, R119 ;  /* 0x0000007702287220 */ /* 0x040fe20000400000 */
        /* <DEDUP_REMOVED lines=63> */
[----:B------:R-:W-:Y:S01]  /*175a0*/  FMUL R33, R2, R114 ;  /* 0x0000007202217220 */ /* 0x000fe20000400000 */
[----:B------:R-:W-:-:S02]  /*175b0*/  IMAD.MOV.U32 R119, RZ, RZ, R80 ;  /* 0x000000ffff777224 */ /* 0x000fc400078e0050 */
[C---:B------:R-:W-:Y:S01]  /*175c0*/  FMUL R3, R2.reuse, R110 ;  /* 0x0000006e02037220 */ /* 0x040fe20000400000 */
[----:B------:R-:W-:Y:S02]  /*175d0*/  IMAD.MOV.U32 R145, RZ, RZ, R24 ;  /* 0x000000ffff917224 */ /* 0x000fe400078e0018 */
[----:B------:R-:W-:Y:S01]  /*175e0*/  @!P4 FMUL R111, R111, 16777216 ;  /* 0x4b8000006f6fc820 */ /* 0x000fe20000400000 */
[----:B------:R-:W-:Y:S02]  /*175f0*/  IMAD.MOV.U32 R114, RZ, RZ, R81 ;  /* 0x000000ffff727224 */ /* 0x000fe400078e0051 */
[----:B------:R-:W-:Y:S01]  /*17600*/  FMUL R24, R2, R23 ;  /* 0x0000001702187220 */ /* 0x000fe20000400000 */
[----:B------:R-:W-:Y:S01]  /*17610*/  IMAD.MOV.U32 R148, RZ, RZ, R64 ;  /* 0x000000ffff947224 */ /* 0x000fe200078e0040 */
[----:B------:R-:W-:Y:S01]  /*17620*/  F2FP.F16.F32.PACK_AB R8, R8, R9 ;  /* 0x000000090808723e */ /* 0x000fe200000000ff */
[----:B------:R-:W-:Y:S02]  /*17630*/  IMAD.MOV.U32 R110, RZ, RZ, R56 ;  /* 0x000000ffff6e7224 */ /* 0x000fe400078e0038 */
[----:B------:R-:W-:Y:S01]  /*17640*/  FMUL R159, R2, R159 ;  /* 0x0000009f029f7220 */ /* 0x000fe20000400000 */
[----:B------:R-:W-:-:S02]  /*17650*/  IMAD.MOV.U32 R137, RZ, RZ, R65 ;  /* 0x000000ffff897224 */ /* 0x000fc400078e0041 */
[C---:B------:R-:W-:Y:S01]  /*17660*/  FMUL R160, R2.reuse, R160 ;  /* 0x000000a002a07220 */ /* 0x040fe20000400000 */
[----:B------:R-:W-:Y:S01]  /*17670*/  FMUL R23, R2, R106 ;  /* 0x0000006a02177220 */ /* 0x000fe20000400000 */
[----:B------:R-:W-:Y:S01]  /*17680*/  F2FP.F16.F32.PACK_AB R9, R10, R11 ;  /* 0x0000000b0a09723e */ /* 0x000fe200000000ff */
[----:B------:R-:W-:Y:S01]  /*17690*/  @!P4 FMUL R115, R115, 16777216 ;  /* 0x4b8000007373c820 */ /* 0x000fe20000400000 */
[----:B------:R-:W-:Y:S01]  /*176a0*/  MOV R106, R117 ;  /* 0x00000075006a7202 */ /* 0x000fe20000000f00 */
[----:B------:R-:W-:Y:S01]  /*176b0*/  IMAD.MOV.U32 R124, RZ, RZ, R28 ;  /* 0x000000ffff7c7224 */ /* 0x000fe200078e001c */
[----:B------:R-:W-:Y:S01]  /*176c0*/  F2FP.F16.F32.PACK_AB R11, R153, R154 ;  /* 0x0000009a990b723e */ /* 0x000fe200000000ff */
[----:B------:R-:W-:Y:S01]  /*176d0*/  IMAD.MOV.U32 R154, RZ, RZ, R114 ;  /* 0x000000ffff9a7224 */ /* 0x000fe200078e0072 */
[----:B------:R-:W-:Y:S01]  /*176e0*/  MOV R153, R119 ;  /* 0x0000007700997202 */ /* 0x000fe20000000f00 */
[----:B------:R-:W-:Y:S01]  /*176f0*/  FMUL R28, R2, R111 ;  /* 0x0000006f021c7220 */ /* 0x000fe20000400000 */
[----:B------:R-:W-:Y:S01]  /*17700*/  IMAD.MOV.U32 R119, RZ, RZ, R110 ;  /* 0x000000ffff777224 */ /* 0x000fe200078e006e */
[----:B------:R-:W-:Y:S01]  /*17710*/  F2FP.F16.F32.PACK_AB R157, R157, R158 ;  /* 0x0000009e9d9d723e */ /* 0x000fe200000000ff */
[----:B------:R-:W-:Y:S01]  /*17720*/  IMAD.MOV.U32 R114, RZ, RZ, R145 ;  /* 0x000000ffff727224 */ /* 0x000fe200078e0091 */
[----:B------:R-:W-:Y:S01]  /*17730*/  MOV R110, R148 ;  /* 0x00000094006e7202 */ /* 0x000fe20000000f00 */
[----:B------:R-:W-:-:S02]  /*17740*/  IMAD.MOV.U32 R111, RZ, RZ, R41 ;  /* 0x000000ffff6f7224 */ /* 0x000fc400078e0029 */
[----:B------:R-:W-:Y:S01]  /*17750*/  FMUL R41, R2, R115 ;  /* 0x0000007302297220 */ /* 0x000fe20000400000 */
[----:B------:R-:W-:Y:S01]  /*17760*/  IMAD.MOV.U32 R145, RZ, RZ, R137 ;  /* 0x000000ffff917224 */ /* 0x000fe200078e0089 */
[----:B------:R-:W-:Y:S01]  /*17770*/  F2FP.F16.F32.PACK_AB R158, R159, R160 ;  /* 0x000000a09f9e723e */ /* 0x000fe200000000ff */
[----:B------:R-:W-:Y:S01]  /*17780*/  IMAD.MOV.U32 R148, RZ, RZ, R129 ;  /* 0x000000ffff947224 */ /* 0x000fe200078e0081 */
[----:B------:R-:W-:Y:S01]  /*17790*/  MOV R137, R128 ;  /* 0x0000008000897202 */ /* 0x000fe20000000f00 */
[----:B------:R-:W-:Y:S01]  /*177a0*/  IMAD.MOV.U32 R160, RZ, RZ, R107 ;  /* 0x000000ffffa07224 */ /* 0x000fe200078e006b */
[----:B------:R-:W-:Y:S01]  /*177b0*/  MOV R115, R106 ;  /* 0x0000006a00737202 */ /* 0x000fe20000000f00 */
[----:B------:R-:W-:Y:S02]  /*177c0*/  IMAD.MOV.U32 R129, RZ, RZ, R105 ;  /* 0x000000ffff817224 */ /* 0x000fe400078e0069 */
[----:B------:R-:W-:Y:S01]  /*177d0*/  IMAD.MOV.U32 R128, RZ, RZ, R104 ;  /* 0x000000ffff807224 */ /* 0x000fe200078e0068 */
[----:B------:R-:W-:Y:S01]  /*177e0*/  BAR.SYNC.DEFER_BLOCKING 0x0 ;  /* 0x0000000000007b1d */ /* 0x000fe20000010000 */
[----:B------:R-:W-:-:S04]  /*177f0*/  @!P4 FMUL R152, R152, 16777216 ;  /* 0x4b8000009898c820 */ /* 0x000fc80000400000 */
[----:B------:R-:W-:Y:S01]  /*17800*/  FMUL R152, R2, R152 ;  /* 0x0000009802987220 */ /* 0x000fe20000400000 */
[----:B------:R-:W1:Y:S04]  /*17810*/  LDS.128 R104, [R22] ;  /* 0x0000000016687984 */ /* 0x000e680000000c00 */
[----:B------:R-:W-:Y:S01]  /*17820*/  F2FP.F16.F32.PACK_AB R10, R24, R152 ;  /* 0x00000098180a723e */ /* 0x000fe200000000ff */
[----:B------:R-:W-:Y:S06]  /*17830*/  BAR.SYNC.DEFER_BLOCKING 0x0 ;  /* 0x0000000000007b1d */ /* 0x000fec0000010000 */
[----:B------:R-:W-:Y:S02]  /*17840*/  STSM.16.M88.4 [R0], R8 ;  /* 0x0000000800007844 */ /* 0x000fe40000000200 */
[----:B------:R-:W-:Y:S01]  /*17850*/  BAR.SYNC.DEFER_BLOCKING 0x0 ;  /* 0x0000000000007b1d */ /* 0x000fe20000010000 */
[----:B------:R-:W-:Y:S01]  /*17860*/  @!P4 FMUL R161, R161, 16777216 ;  /* 0x4b800000a1a1c820 */ /* 0x000fe20000400000 */
[----:B------:R-:W-:-:S03]  /*17870*/  @!P4 FMUL R162, R162, 16777216 ;  /* 0x4b800000a2a2c820 */ /* 0x000fc60000400000 */
[C---:B------:R-:W-:Y:S01]  /*17880*/  FMUL R161, R2.reuse, R161 ;  /* 0x000000a102a17220 */ /* 0x040fe20000400000 */
[----:B------:R-:W-:Y:S01]  /*17890*/  FMUL R162, R2, R162 ;  /* 0x000000a202a27220 */ /* 0x000fe20000400000 */
[----:B------:R-:W2:Y:S01]  /*178a0*/  LDS.128 R8, [R22] ;  /* 0x0000000016087984 */ /* 0x000ea20000000c00 */
[----:B------:R-:W-:-:S03]  /*178b0*/  F2FP.F16.F32.PACK_AB R156, R155, R156 ;  /* 0x0000009c9b9c723e */ /* 0x000fc600000000ff */
[----:B------:R-:W-:Y:S01]  /*178c0*/  F2FP.F16.F32.PACK_AB R159, R161, R162 ;  /* 0x000000a2a19f723e */ /* 0x000fe200000000ff */
[----:B------:R-:W-:Y:S01]  /*178d0*/  BAR.SYNC.DEFER_BLOCKING 0x0 ;  /* 0x0000000000007b1d */ /* 0x000fe20000010000 */
[----:B------:R-:W-:Y:S01]  /*178e0*/  @!P4 FMUL R167, R167, 16777216 ;  /* 0x4b800000a7a7c820 */ /* 0x000fe20000400000 */
[----:B------:R-:W-:Y:S01]  /*178f0*/  @!P4 FMUL R168, R168, 16777216 ;  /* 0x4b800000a8a8c820 */ /* 0x000fe20000400000 */
[----:B------:R-:W-:Y:S01]  /*17900*/  @!P4 FMUL R169, R169, 16777216 ;  /* 0x4b800000a9a9c820 */ /* 0x000fe20000400000 */
[----:B------:R-:W-:Y:S01]  /*17910*/  @!P4 FMUL R170, R170, 16777216 ;  /* 0x4b800000aaaac820 */ /* 0x000fe20000400000 */
[----:B------:R-:W-:Y:S01]  /*17920*/  @!P4 FMUL R175, R175, 16777216 ;  /* 0x4b800000afafc820 */ /* 0x000fe20000400000 */
[----:B------:R-:W-:Y:S01]  /*17930*/  @!P4 FMUL R176, R176, 16777216 ;  /* 0x4b800000b0b0c820 */ /* 0x000fe20000400000 */
[----:B------:R-:W-:Y:S01]  /*17940*/  MOV R149, R125 ;  /* 0x0000007d00957202 */ /* 0x000fe20000000f00 */
[C---:B------:R-:W-:Y:S01]  /*17950*/  FMUL R167, R2.reuse, R167 ;  /* 0x000000a702a77220 */ /* 0x040fe20000400000 */
[----:B------:R-:W-:Y:S01]  /*17960*/  FMUL R168, R2, R168 ;  /* 0x000000a802a87220 */ /* 0x000fe20000400000 */
[----:B------:R-:W-:-:S02]  /*17970*/  IMAD.MOV.U32 R144, RZ, RZ, R68 ;  /* 0x000000ffff907224 */ /* 0x000fc400078e0044 */
[C---:B------:R-:W-:Y:S01]  /*17980*/  FMUL R169, R2.reuse, R169 ;  /* 0x000000a902a97220 */ /* 0x040fe20000400000 */
[C---:B------:R-:W-:Y:S01]  /*17990*/  FMUL R170, R2.reuse, R170 ;  /* 0x000000aa02aa7220 */ /* 0x040fe20000400000 */
[----:B------:R-:W-:Y:S01]  /*179a0*/  STSM.16.M88.4 [R0], R156 ;  /* 0x0000009c00007844 */ /* 0x000fe20000000200 */
[----:B------:R-:W-:Y:S01]  /*179b0*/  MOV R136, R132 ;  /* 0x0000008400887202 */ /* 0x000fe20000000f00 */
[----:B------:R-:W-:Y:S02]  /*179c0*/  IMAD.MOV.U32 R141, RZ, RZ, R57 ;  /* 0x000000ffff8d7224 */ /* 0x000fe400078e0039 */
[C---:B------:R-:W-:Y:S01]  /*179d0*/  FMUL R175, R2.reuse, R175 ;  /* 0x000000af02af7220 */ /* 0x040fe20000400000 */
[----:B------:R-:W-:Y:S01]  /*179e0*/  FMUL R176, R2, R176 ;  /* 0x000000b002b07220 */ /* 0x000fe20000400000 */
[----:B------:R-:W-:Y:S01]  /*179f0*/  IMAD.MOV.U32 R155, RZ, RZ, R118 ;  /* 0x000000ffff9b7224 */ /* 0x000fe200078e0076 */
[----:B------:R-:W-:Y:S01]  /*17a00*/  F2FP.F16.F32.PACK_AB R165, R165, R166 ;  /* 0x000000a6a5a5723e */ /* 0x000fe200000000ff */
[----:B------:R-:W-:Y:S01]  /*17a10*/  IMAD.MOV.U32 R161, RZ, RZ, R111 ;  /* 0x000000ffffa17224 */ /* 0x000fe200078e006f */
[----:B------:R-:W-:Y:S01]  /*17a20*/  F2FP.F16.F32.PACK_AB R166, R167, R168 ;  /* 0x000000a8a7a6723e */ /* 0x000fe200000000ff */
[----:B------:R-:W-:Y:S01]  /*17a30*/  IMAD.MOV.U32 R118, RZ, RZ, R149 ;  /* 0x000000ffff767224 */ /* 0x000fe200078e0095 */
[----:B------:R-:W-:Y:S01]  /*17a40*/  F2FP.F16.F32.PACK_AB R167, R169, R170 ;  /* 0x000000aaa9a7723e */ /* 0x000fe200000000ff */
[----:B------:R-:W-:-:S02]  /*17a50*/  IMAD.MOV.U32 R111, RZ, RZ, R144 ;  /* 0x000000ffff6f7224 */ /* 0x000fc400078e0090 */
[----:B------:R-:W-:Y:S02]  /*17a60*/  IMAD.MOV.U32 R149, RZ, RZ, R141 ;  /* 0x000000ffff957224 */ /* 0x000fe400078e008d */
[----:B------:R-:W-:Y:S02]  /*17a70*/  IMAD.MOV.U32 R144, RZ, RZ, R136 ;  /* 0x000000ffff907224 */ /* 0x000fe400078e0088 */
[----:B------:R-:W-:Y:S01]  /*17a80*/  IMAD.MOV.U32 R169, RZ, RZ, R114 ;  /* 0x000000ffffa97224 */ /* 0x000fe200078e0072 */
[----:B------:R-:W-:Y:S01]  /*17a90*/  F2FP.F16.F32.PACK_AB R114, R175, R176 ;  /* 0x000000b0af72723e */ /* 0x000fe200000000ff */
[----:B------:R-:W-:Y:S02]  /*17aa0*/  IMAD.MOV.U32 R168, RZ, RZ, R119 ;  /* 0x000000ffffa87224 */ /* 0x000fe400078e0077 */
[----:B------:R-:W-:Y:S01]  /*17ab0*/  @!P4 FMUL R130, R130, 16777216 ;  /* 0x4b8000008282c820 */ /* 0x000fe20000400000 */
[----:B------:R-:W-:Y:S01]  /*17ac0*/  @!P4 FMUL R131, R131, 16777216 ;  /* 0x4b8000008383c820 */ /* 0x000fe20000400000 */
[----:B------:R-:W-:-:S02]  /*17ad0*/  IMAD.MOV.U32 R141, RZ, RZ, R113 ;  /* 0x000000ffff8d7224 */ /* 0x000fc400078e0071 */
[----:B------:R-:W-:Y:S02]  /*17ae0*/  IMAD.MOV.U32 R136, RZ, RZ, R112 ;  /* 0x000000ffff887224 */ /* 0x000fe400078e0070 */
[----:B------:R-:W-:Y:S01]  /*17af0*/  IMAD.MOV.U32 R176, RZ, RZ, R118 ;  /* 0x000000ffffb07224 */ /* 0x000fe200078e0076 */
[----:B------:R-:W-:Y:S01]  /*17b00*/  MOV R118, R110 ;  /* 0x0000006e00767202 */ /* 0x000fe20000000f00 */
[----:B------:R-:W-:Y:S02]  /*17b10*/  IMAD.MOV.U32 R119, RZ, RZ, R111 ;  /* 0x000000ffff777224 */ /* 0x000fe400078e006f */
[----:B------:R-:W-:Y:S02]  /*17b20*/  IMAD.MOV.U32 R111, RZ, RZ, R145 ;  /* 0x000000ffff6f7224 */ /* 0x000fe400078e0091 */
[----:B------:R-:W-:Y:S02]  /*17b30*/  IMAD.MOV.U32 R110, RZ, RZ, R149 ;  /* 0x000000ffff6e7224 */ /* 0x000fe400078e0095 */
[----:B------:R-:W-:Y:S01]  /*17b40*/  IMAD.MOV.U32 R145, RZ, RZ, R144 ;  /* 0x000000ffff917224 */ /* 0x000fe200078e0090 */
[----:B------:R-:W-:Y:S01]  /*17b50*/  MOV R144, R137 ;  /* 0x0000008900907202 */ /* 0x000fe20000000f00 */
[----:B------:R-:W-:-:S02]  /*17b60*/  IMAD.MOV.U32 R149, RZ, RZ, R148 ;  /* 0x000000ffff957224 */ /* 0x000fc400078e0094 */
[C---:B------:R-:W-:Y:S01]  /*17b70*/  FMUL R57, R2.reuse, R130 ;  /* 0x0000008202397220 */ /* 0x040fe20000400000 */
[----:B------:R-:W-:Y:S02]  /*17b80*/  IMAD.MOV.U32 R148, RZ, RZ, R141 ;  /* 0x000000ffff947224 */ /* 0x000fe400078e008d */
[----:B------:R-:W-:Y:S01]  /*17b90*/  FMUL R65, R2, R131 ;  /* 0x0000008302417220 */ /* 0x000fe20000400000 */
[----:B------:R-:W-:Y:S02]  /*17ba0*/  IMAD.MOV.U32 R137, RZ, RZ, R136 ;  /* 0x000000ffff897224 */ /* 0x000fe400078e0088 */
[----:B------:R-:W-:Y:S02]  /*17bb0*/  IMAD.MOV.U32 R141, RZ, RZ, R129 ;  /* 0x000000ffff8d7224 */ /* 0x000fe400078e0081 */
[----:B------:R-:W-:Y:S01]  /*17bc0*/  IMAD.MOV.U32 R136, RZ, RZ, R128 ;  /* 0x000000ffff887224 */ /* 0x000fe200078e0080 */
[----:B------:R-:W-:Y:S01]  /*17bd0*/  BAR.SYNC.DEFER_BLOCKING 0x0 ;  /* 0x0000000000007b1d */ /* 0x000fe20000010000 */
[----:B------:R-:W-:-:S05]  /*17be0*/  F2FP.F16.F32.PACK_AB R164, R163, R164 ;  /* 0x000000a4a3a4723e */ /* 0x000fca00000000ff */
[----:B------:R-:W3:Y:S02]  /*17bf0*/  LDS.128 R128, [R22] ;  /* 0x0000000016807984 */ /* 0x000ee40000000c00 */
[----:B------:R-:W-:Y:S01]  /*17c00*/  BAR.SYNC.DEFER_BLOCKING 0x0 ;  /* 0x0000000000007b1d */ /* 0x000fe20000010000 */
[----:B------:R-:W-:Y:S01]  /*17c10*/  @!P4 FMUL R126, R126, 16777216 ;  /* 0x4b8000007e7ec820 */ /* 0x000fe20000400000 */
[----:B------:R-:W-:Y:S01]  /*17c20*/  @!P4 FMUL R127, R127, 16777216 ;  /* 0x4b8000007f7fc820 */ /* 0x000fe20000400000 */
[----:B------:R-:W-:-:S03]  /*17c30*/  MOV R125, R48 ;  /* 0x00000030007d7202 */ /* 0x000fc60000000f00 */
[----:B------:R4:W-:Y:S01]  /*17c40*/  STSM.16.M88.4 [R0], R164 ;  /* 0x000000a400007844 */ /* 0x0009e20000000200 */
[----:B------:R-:W-:Y:S02]  /*17c50*/  IMAD.MOV.U32 R117, RZ, RZ, R108 ;  /* 0x000000ffff757224 */ /* 0x000fe400078e006c */
[C---:B------:R-:W-:Y:S01]  /*17c60*/  FMUL R48, R2.reuse, R126 ;  /* 0x0000007e02307220 */ /* 0x040fe20000400000 */
[----:B------:R-:W-:Y:S02]  /*17c70*/  IMAD.MOV.U32 R108, RZ, RZ, R52 ;  /* 0x000000ffff6c7224 */ /* 0x000fe400078e0034 */
[----:B------:R-:W-:Y:S01]  /*17c80*/  FMUL R52, R2, R127 ;  /* 0x0000007f02347220 */ /* 0x000fe20000400000 */
[----:B------:R-:W-:Y:S02]  /*17c90*/  IMAD.MOV.U32 R163, RZ, RZ, R125 ;  /* 0x000000ffffa37224 */ /* 0x000fe400078e007d */
[----:B------:R-:W-:Y:S01]  /*17ca0*/  IMAD.MOV.U32 R162, RZ, RZ, R124 ;  /* 0x000000ffffa27224 */ /* 0x000fe200078e007c */
[----:B------:R-:W-:Y:S01]  /*17cb0*/  BAR.SYNC.DEFER_BLOCKING 0x0 ;  /* 0x0000000000007b1d */ /* 0x000fe20000010000 */
[----:B------:R-:W-:Y:S01]  /*17cc0*/  @!P4 FMUL R177, R177, 16777216 ;  /* 0x4b800000b1b1c820 */ /* 0x000fe20000400000 */
[----:B------:R-:W-:-:S03]  /*17cd0*/  @!P4 FMUL R178, R178, 16777216 ;  /* 0x4b800000b2b2c820 */ /* 0x000fc60000400000 */
[C---:B------:R-:W-:Y:S01]  /*17ce0*/  FMUL R177, R2.reuse, R177 ;  /* 0x000000b102b17220 */ /* 0x040fe20000400000 */
[----:B------:R-:W-:Y:S01]  /*17cf0*/  FMUL R178, R2, R178 ;  /* 0x000000b202b27220 */ /* 0x000fe20000400000 */
[----:B------:R-:W5:Y:S01]  /*17d00*/  LDS.128 R124, [R22] ;  /* 0x00000000167c7984 */ /* 0x000f620000000c00 */
[----:B------:R-:W-:Y:S02]  /*17d10*/  F2FP.F16.F32.PACK_AB R113, R173, R174 ;  /* 0x000000aead71723e */ /* 0x000fe400000000ff */
[----:B------:R-:W-:Y:S02]  /*17d20*/  MOV R173, R115 ;  /* 0x0000007300ad7202 */ /* 0x000fe40000000f00 */
[----:B------:R-:W-:Y:S02]  /*17d30*/  F2FP.F16.F32.PACK_AB R112, R171, R172 ;  /* 0x000000acab70723e */ /* 0x000fe400000000ff */
[----:B------:R-:W-:Y:S01]  /*17d40*/  F2FP.F16.F32.PACK_AB R115, R177, R178 ;  /* 0x000000b2b173723e */ /* 0x000fe200000000ff */
[----:B------:R-:W-:Y:S01]  /*17d50*/  BAR.SYNC.DEFER_BLOCKING 0x0 ;  /* 0x0000000000007b1d */ /* 0x000fe20000010000 */
[----:B------:R-:W-:Y:S01]  /*17d60*/  @!P4 FMUL R122, R122, 16777216 ;  /* 0x4b8000007a7ac820 */ /* 0x000fe20000400000 */
[----:B------:R-:W-:-:S04]  /*17d70*/  @!P4 FMUL R123, R123, 16777216 ;  /* 0x4b8000007b7bc820 */ /* 0x000fc80000400000 */
[----:B------:R-:W-:Y:S02]  /*17d80*/  STSM.16.M88.4 [R0], R112 ;  /* 0x0000007000007844 */ /* 0x000fe40000000200 */
[----:B------:R-:W-:Y:S01]  /*17d90*/  BAR.SYNC.DEFER_BLOCKING 0x0 ;  /* 0x0000000000007b1d */ /* 0x000fe20000010000 */
[----:B------:R-:W-:Y:S02]  /*17da0*/  IMAD.MOV.U32 R116, RZ, RZ, R49 ;  /* 0x000000ffff747224 */ /* 0x000fe400078e0031 */
[C---:B------:R-:W-:Y:S01]  /*17db0*/  FMUL R49, R2.reuse, R122 ;  /* 0x0000007a02317220 */ /* 0x040fe20000400000 */
[----:B------:R-:W-:Y:S02]  /*17dc0*/  IMAD.MOV.U32 R132, RZ, RZ, R53 ;  /* 0x000000ffff847224 */ /* 0x000fe400078e0035 */
[----:B------:R-:W-:Y:S01]  /*17dd0*/  FMUL R53, R2, R123 ;  /* 0x0000007b02357220 */ /* 0x000fe20000400000 */
[----:B----4-:R-:W-:Y:S01]  /*17de0*/  MOV R167, R121 ;  /* 0x0000007900a77202 */ /* 0x010fe20000000f00 */
[----:B------:R-:W-:-:S02]  /*17df0*/  IMAD.MOV.U32 R166, RZ, RZ, R120 ;  /* 0x000000ffffa67224 */ /* 0x000fc400078e0078 */
[----:B------:R-:W-:Y:S01]  /*17e00*/  @!P4 FMUL R183, R183, 16777216 ;  /* 0x4b800000b7b7c820 */ /* 0x000fe20000400000 */
[----:B------:R-:W-:Y:S01]  /*17e10*/  @!P4 FMUL R184, R184, 16777216 ;  /* 0x4b800000b8b8c820 */ /* 0x000fe20000400000 */
[----:B------:R-:W-:Y:S01]  /*17e20*/  @!P4 FMUL R185, R185, 16777216 ;  /* 0x4b800000b9b9c820 */ /* 0x000fe20000400000 */
[----:B------:R-:W-:Y:S01]  /*17e30*/  @!P4 FMUL R186, R186, 16777216 ;  /* 0x4b800000babac820 */ /* 0x000fe20000400000 */
[----:B------:R-:W4:Y:S01]  /*17e40*/  LDS.128 R120, [R22] ;  /* 0x0000000016787984 */ /* 0x000f220000000c00 */
[----:B------:R-:W-:Y:S02]  /*17e50*/  IMAD.MOV.U32 R133, RZ, RZ, R69 ;  /* 0x000000ffff857224 */ /* 0x000fe400078e0045 */
[----:B------:R-:W-:Y:S01]  /*17e60*/  @!P4 FMUL R134, R134, 16777216 ;  /* 0x4b8000008686c820 */ /* 0x000fe20000400000 */
[----:B------:R-:W-:Y:S01]  /*17e70*/  @!P4 FMUL R135, R135, 16777216 ;  /* 0x4b8000008787c820 */ /* 0x000fe20000400000 */
[C---:B------:R-:W-:Y:S01]  /*17e80*/  FMUL R183, R2.reuse, R183 ;  /* 0x000000b702b77220 */ /* 0x040fe20000400000 */
[C---:B------:R-:W-:Y:S01]  /*17e90*/  FMUL R184, R2.reuse, R184 ;  /* 0x000000b802b87220 */ /* 0x040fe20000400000 */
[C---:B------:R-:W-:Y:S01]  /*17ea0*/  FMUL R185, R2.reuse, R185 ;  /* 0x000000b902b97220 */ /* 0x040fe20000400000 */
[C---:B------:R-:W-:Y:S01]  /*17eb0*/  FMUL R186, R2.reuse, R186 ;  /* 0x000000ba02ba7220 */ /* 0x040fe20000400000 */
[----:B------:R-:W-:Y:S01]  /*17ec0*/  MOV R171, R132 ;  /* 0x0000008400ab7202 */ /* 0x000fe20000000f00 */
[C---:B------:R-:W-:Y:S01]  /*17ed0*/  FMUL R56, R2.reuse, R134 ;  /* 0x0000008602387220 */ /* 0x040fe20000400000 */
[----:B------:R-:W-:Y:S01]  /*17ee0*/  F2FP.F16.F32.PACK_AB R132, R179, R180 ;  /* 0x000000b4b384723e */ /* 0x000fe200000000ff */
[----:B------:R-:W-:Y:S01]  /*17ef0*/  FMUL R64, R2, R135 ;  /* 0x0000008702407220 */ /* 0x000fe20000400000 */
[----:B------:R-:W-:Y:S01]  /*17f00*/  IMAD.MOV.U32 R180, RZ, RZ, R133 ;  /* 0x000000ffffb47224 */ /* 0x000fe200078e0085 */
[----:B------:R-:W-:-:S02]  /*17f10*/  F2FP.F16.F32.PACK_AB R133, R181, R182 ;  /* 0x000000b6b585723e */ /* 0x000fc400000000ff */
[----:B------:R-:W-:Y:S02]  /*17f20*/  F2FP.F16.F32.PACK_AB R134, R183, R184 ;  /* 0x000000b8b786723e */ /* 0x000fe400000000ff */
[----:B------:R-:W-:Y:S01]  /*17f30*/  F2FP.F16.F32.PACK_AB R135, R185, R186 ;  /* 0x000000bab987723e */ /* 0x000fe200000000ff */
[----:B------:R-:W-:Y:S06]  /*17f40*/  BAR.SYNC.DEFER_BLOCKING 0x0 ;  /* 0x0000000000007b1d */ /* 0x000fec0000010000 */
[----:B------:R0:W-:Y:S01]  /*17f50*/  STSM.16.M88.4 [R0], R132 ;  /* 0x0000008400007844 */ /* 0x0001e20000000200 */
[----:B------:R-:W-:Y:S01]  /*17f60*/  IMAD.MOV.U32 R181, RZ, RZ, R119 ;  /* 0x000000ffffb57224 */ /* 0x000fe200078e0077 */
[----:B------:R-:W-:Y:S01]  /*17f70*/  MOV R156, R118 ;  /* 0x00000076009c7202 */ /* 0x000fe20000000f00 */
[----:B------:R-:W-:-:S02]  /*17f80*/  IMAD.MOV.U32 R175, RZ, RZ, R117 ;  /* 0x000000ffffaf7224 */ /* 0x000fc400078e0075 */
[----:B------:R-:W-:Y:S01]  /*17f90*/  IMAD.MOV.U32 R174, RZ, RZ, R116 ;  /* 0x000000ffffae7224 */ /* 0x000fe200078e0074 */
[----:B------:R-:W-:Y:S01]  /*17fa0*/  BAR.SYNC.DEFER_BLOCKING 0x0 ;  /* 0x0000000000007b1d */ /* 0x000fe20000010000 */
[----:B------:R-:W-:Y:S01]  /*17fb0*/  @!P4 FMUL R191, R191, 16777216 ;  /* 0x4b800000bfbfc820 */ /* 0x000fe20000400000 */
[----:B------:R-:W-:Y:S01]  /*17fc0*/  @!P4 FMUL R192, R192, 16777216 ;  /* 0x4b800000c0c0c820 */ /* 0x000fe20000400000 */
[----:B------:R-:W-:Y:S01]  /*17fd0*/  @!P4 FMUL R193, R193, 16777216 ;  /* 0x4b800000c1c1c820 */ /* 0x000fe20000400000 */
[----:B------:R-:W-:Y:S01]  /*17fe0*/  @!P4 FMUL R194, R194, 16777216 ;  /* 0x4b800000c2c2c820 */ /* 0x000fe20000400000 */
[C---:B------:R-:W-:Y:S01]  /*17ff0*/  FMUL R191, R2.reuse, R191 ;  /* 0x000000bf02bf7220 */ /* 0x040fe20000400000 */
[C---:B------:R-:W-:Y:S01]  /*18000*/  FMUL R192, R2.reuse, R192 ;  /* 0x000000c002c07220 */ /* 0x040fe20000400000 */
[C---:B------:R-:W-:Y:S01]  /*18010*/  FMUL R193, R2.reuse, R193 ;  /* 0x000000c102c17220 */ /* 0x040fe20000400000 */
[----:B------:R-:W-:Y:S01]  /*18020*/  FMUL R194, R2, R194 ;  /* 0x000000c202c27220 */ /* 0x000fe20000400000 */
[----:B------:R-:W4:Y:S01]  /*18030*/  LDS.128 R116, [R22] ;  /* 0x0000000016747984 */ /* 0x000f220000000c00 */
[----:B------:R-:W-:Y:S01]  /*18040*/  IMAD.MOV.U32 R157, RZ, RZ, R111 ;  /* 0x000000ffff9d7224 */ /* 0x000fe200078e006f */
[----:B------:R-:W-:Y:S01]  /*18050*/  MOV R172, R109 ;  /* 0x0000006d00ac7202 */ /* 0x000fe20000000f00 */
[----:B------:R-:W-:Y:S01]  /*18060*/  IMAD.MOV.U32 R158, RZ, RZ, R110 ;  /* 0x000000ffff9e7224 */ /* 0x000fe200078e006e */
[----:B------:R-:W-:Y:S01]  /*18070*/  F2FP.F16.F32.PACK_AB R109, R189, R190 ;  /* 0x000000bebd6d723e */ /* 0x000fe200000000ff */
[----:B------:R-:W-:Y:S01]  /*18080*/  IMAD.MOV.U32 R152, RZ, RZ, R108 ;  /* 0x000000ffff987224 */ /* 0x000fe200078e006c */
[----:B------:R-:W-:-:S02]  /*18090*/  F2FP.F16.F32.PACK_AB R108, R187, R188 ;  /* 0x000000bcbb6c723e */ /* 0x000fc400000000ff */
[----:B------:R-:W-:Y:S02]  /*180a0*/  F2FP.F16.F32.PACK_AB R110, R191, R192 ;  /* 0x000000c0bf6e723e */ /* 0x000fe400000000ff */
[----:B------:R-:W-:Y:S01]  /*180b0*/  F2FP.F16.F32.PACK_AB R111, R193, R194 ;  /* 0x000000c2c16f723e */ /* 0x000fe200000000ff */
[----:B------:R-:W-:Y:S06]  /*180c0*/  BAR.SYNC.DEFER_BLOCKING 0x0 ;  /* 0x0000000000007b1d */ /* 0x000fec0000010000 */
[----:B------:R-:W-:Y:S02]  /*180d0*/  STSM.16.M88.4 [R0], R108 ;  /* 0x0000006c00007844 */ /* 0x000fe40000000200 */
[----:B------:R-:W-:Y:S01]  /*180e0*/  BAR.SYNC.DEFER_BLOCKING 0x0 ;  /* 0x0000000000007b1d */ /* 0x000fe20000010000 */
        /* <DEDUP_REMOVED lines=9> */
[----:B------:R-:W4:Y:S01]  /*18180*/  LDS.128 R112, [R22] ;  /* 0x0000000016707984 */ /* 0x000f220000000c00 */
[C---:B------:R-:W-:Y:S01]  /*18190*/  FMUL R202, R2.reuse, R202 ;  /* 0x000000ca02ca7220 */ /* 0x040fe20000400000 */
[C---:B------:R-:W-:Y:S01]  /*181a0*/  FMUL R69, R2.reuse, R138 ;  /* 0x0000008a02457220 */ /* 0x040fe20000400000 */
[----:B------:R-:W-:Y:S01]  /*181b0*/  FMUL R73, R2, R139 ;  /* 0x0000008b02497220 */ /* 0x000fe20000400000 */
        /* <DEDUP_REMOVED lines=19> */
[----:B------:R-:W4:Y:S01]  /*182f0*/  LDS.128 R108, [R22] ;  /* 0x00000000166c7984 */ /* 0x000f220000000c00 */
        /* <DEDUP_REMOVED lines=122> */
[----:B------:R-:W-:Y:S01]  /*18aa0*/  IMAD.MOV.U32 R159, RZ, RZ, R145 ;  /* 0x000000ffff9f7224 */ /* 0x000fe200078e0091 */
[----:B------:R-:W-:-:S02]  /*18ab0*/  MOV R179, R144 ;  /* 0x0000009000b37202 */ /* 0x000fc40000000f00 */
[----:B------:R-:W-:Y:S02]  /*18ac0*/  F2FP.F16.F32.PACK_AB R144, R203, R204 ;  /* 0x000000cccb90723e */ /* 0x000fe400000000ff */
[----:B------:R-:W-:Y:S02]  /*18ad0*/  F2FP.F16.F32.PACK_AB R145, R205, R206 ;  /* 0x000000cecd91723e */ /* 0x000fe400000000ff */
[----:B------:R-:W-:Y:S02]  /*18ae0*/  F2FP.F16.F32.PACK_AB R146, R207, R208 ;  /* 0x000000d0cf92723e */ /* 0x000fe400000000ff */
[----:B------:R-:W-:Y:S01]  /*18af0*/  F2FP.F16.F32.PACK_AB R147, R209, R210 ;  /* 0x000000d2d193723e */ /* 0x000fe200000000ff */
[----:B------:R-:W-:Y:S06]  /*18b00*/  BAR.SYNC.DEFER_BLOCKING 0x0 ;  /* 0x0000000000007b1d */ /* 0x000fec0000010000 */
[----:B------:R1:W-:Y:S02]  /*18b10*/  STSM.16.M88.4 [R0], R144 ;  /* 0x0000009000007844 */ /* 0x0003e40000000200 */
[----:B------:R-:W-:Y:S01]  /*18b20*/  BAR.SYNC.DEFER_BLOCKING 0x0 ;  /* 0x0000000000007b1d */ /* 0x000fe20000010000 */
[----:B------:R-:W-:Y:S01]  /*18b30*/  IMAD.MOV.U32 R164, RZ, RZ, R141 ;  /* 0x000000ffffa47224 */ /* 0x000fe200078e008d */
[----:B------:R-:W-:Y:S01]  /*18b40*/  F2FP.F16.F32.PACK_AB R141, R213, R214 ;  /* 0x000000d6d58d723e */ /* 0x000fe200000000ff */
[----:B------:R-:W-:Y:S01]  /*18b50*/  IMAD.MOV.U32 R170, RZ, RZ, R140 ;  /* 0x000000ffffaa7224 */ /* 0x000fe200078e008c */
[----:B------:R-:W-:-:S02]  /*18b60*/  F2FP.F16.F32.PACK_AB R140, R211, R212 ;  /* 0x000000d4d38c723e */ /* 0x000fc400000000ff */
[----:B------:R-:W4:Y:S01]  /*18b70*/  LDS.128 R136, [R22] ;  /* 0x0000000016887984 */ /* 0x000f220000000c00 */
[----:B------:R-:W-:Y:S02]  /*18b80*/  F2FP.F16.F32.PACK_AB R142, R215, R216 ;  /* 0x000000d8d78e723e */ /* 0x000fe400000000ff */
[----:B------:R-:W-:Y:S01]  /*18b90*/  F2FP.F16.F32.PACK_AB R143, R217, R218 ;  /* 0x000000dad98f723e */ /* 0x000fe200000000ff */
[----:B------:R-:W-:Y:S06]  /*18ba0*/  BAR.SYNC.DEFER_BLOCKING 0x0 ;  /* 0x0000000000007b1d */ /* 0x000fec0000010000 */
[----:B------:R-:W-:Y:S02]  /*18bb0*/  STSM.16.M88.4 [R0], R140 ;  /* 0x0000008c00007844 */ /* 0x000fe40000000200 */
[----:B------:R-:W-:Y:S01]  /*18bc0*/  BAR.SYNC.DEFER_BLOCKING 0x0 ;  /* 0x0000000000007b1d */ /* 0x000fe20000010000 */
[----:B0-----:R-:W-:-:S02]  /*18bd0*/  F2FP.F16.F32.PACK_AB R132, R219, R220 ;  /* 0x000000dcdb84723e */ /* 0x001fc400000000ff */
[----:B------:R-:W-:-:S03]  /*18be0*/  F2FP.F16.F32.PACK_AB R133, R221, R222 ;  /* 0x000000dedd85723e */ /* 0x000fc600000000ff */
[----:B------:R-:W0:Y:S01]  /*18bf0*/  LDS.128 R140, [R22] ;  /* 0x00000000168c7984 */ /* 0x000e220000000c00 */
[----:B------:R-:W-:Y:S02]  /*18c00*/  F2FP.F16.F32.PACK_AB R134, R223, R224 ;  /* 0x000000e0df86723e */ /* 0x000fe400000000ff */
[----:B------:R-:W-:Y:S01]  /*18c10*/  F2FP.F16.F32.PACK_AB R135, R225, R226 ;  /* 0x000000e2e187723e */ /* 0x000fe200000000ff */
[----:B------:R-:W-:Y:S06]  /*18c20*/  BAR.SYNC.DEFER_BLOCKING 0x0 ;  /* 0x0000000000007b1d */ /* 0x000fec0000010000 */
[----:B------:R-:W-:Y:S02]  /*18c30*/  STSM.16.M88.4 [R0], R132 ;  /* 0x0000008400007844 */ /* 0x000fe40000000200 */
[----:B------:R-:W-:Y:S01]  /*18c40*/  BAR.SYNC.DEFER_BLOCKING 0x0 ;  /* 0x0000000000007b1d */ /* 0x000fe20000010000 */
[----:B-1----:R-:W-:-:S02]  /*18c50*/  F2FP.F16.F32.PACK_AB R144, R227, R228 ;  /* 0x000000e4e390723e */ /* 0x002fc400000000ff */
[----:B------:R-:W-:-:S03]  /*18c60*/  F2FP.F16.F32.PACK_AB R145, R229, R230 ;  /* 0x000000e6e591723e */ /* 0x000fc600000000ff */
[----:B------:R-:W1:Y:S01]  /*18c70*/  LDS.128 R132, [R22] ;  /* 0x0000000016847984 */ /* 0x000e620000000c00 */
[----:B------:R-:W-:Y:S02]  /*18c80*/  F2FP.F16.F32.PACK_AB R146, R231, R232 ;  /* 0x000000e8e792723e */ /* 0x000fe400000000ff */
[----:B------:R-:W-:Y:S01]  /*18c90*/  F2FP.F16.F32.PACK_AB R147, R233, R234 ;  /* 0x000000eae993723e */ /* 0x000fe200000000ff */
[----:B------:R-:W-:Y:S06]  /*18ca0*/  BAR.SYNC.DEFER_BLOCKING 0x0 ;  /* 0x0000000000007b1d */ /* 0x000fec0000010000 */
[----:B------:R-:W-:Y:S02]  /*18cb0*/  STSM.16.M88.4 [R0], R144 ;  /* 0x0000009000007844 */ /* 0x000fe40000000200 */
[----:B------:R-:W-:Y:S01]  /*18cc0*/  BAR.SYNC.DEFER_BLOCKING 0x0 ;  /* 0x0000000000007b1d */ /* 0x000fe20000010000 */
[----:B------:R-:W-:Y:S01]  /*18cd0*/  IMAD.MOV.U32 R182, RZ, RZ, R149 ;  /* 0x000000ffffb67224 */ /* 0x000fe200078e0095 */
[----:B------:R-:W-:Y:S01]  /*18ce0*/  F2FP.F16.F32.PACK_AB R149, R237, R238 ;  /* 0x000000eeed95723e */ /* 0x000fe200000000ff */
[----:B------:R-:W-:Y:S01]  /*18cf0*/  IMAD.MOV.U32 R178, RZ, RZ, R148 ;  /* 0x000000ffffb27224 */ /* 0x000fe200078e0094 */
[----:B------:R-:W-:-:S02]  /*18d00*/  F2FP.F16.F32.PACK_AB R148, R235, R236 ;  /* 0x000000eceb94723e */ /* 0x000fc400000000ff */
[----:B------:R-:W1:Y:S01]  /*18d10*/  LDS.128 R144, [R22] ;  /* 0x0000000016907984 */ /* 0x000e620000000c00 */
[----:B------:R-:W-:Y:S02]  /*18d20*/  F2FP.F16.F32.PACK_AB R150, R239, R240 ;  /* 0x000000f0ef96723e */ /* 0x000fe400000000ff */
[----:B------:R-:W-:Y:S01]  /*18d30*/  F2FP.F16.F32.PACK_AB R151, R241, R242 ;  /* 0x000000f2f197723e */ /* 0x000fe200000000ff */
[----:B------:R-:W-:Y:S06]  /*18d40*/  BAR.SYNC.DEFER_BLOCKING 0x0 ;  /* 0x0000000000007b1d */ /* 0x000fec0000010000 */
[----:B------:R-:W-:Y:S02]  /*18d50*/  STSM.16.M88.4 [R0], R148 ;  /* 0x0000009400007844 */ /* 0x000fe40000000200 */
[----:B------:R-:W-:Y:S01]  /*18d60*/  BAR.SYNC.DEFER_BLOCKING 0x0 ;  /* 0x0000000000007b1d */ /* 0x000fe20000010000 */
[----:B------:R-:W-:-:S02]  /*18d70*/  F2FP.F16.F32.PACK_AB R24, R246, R243 ;  /* 0x000000f3f618723e */ /* 0x000fc400000000ff */
[----:B------:R-:W-:-:S03]  /*18d80*/  F2FP.F16.F32.PACK_AB R25, R244, R25 ;  /* 0x00000019f419723e */ /* 0x000fc600000000ff */
        /* <DEDUP_REMOVED lines=23> */
[----:B------:R-:W-:Y:S01]  /*18f00*/  MOV R180, R173 ;  /* 0x000000ad00b47202 */ /* 0x000fe20000000f00 */
[----:B------:R-:W-:-:S02]  /*18f10*/  IMAD.MOV.U32 R186, RZ, RZ, R182 ;  /* 0x000000ffffba7224 */ /* 0x000fc400078e00b6 */
[----:B------:R-:W-:Y:S01]  /*18f20*/  IMAD.MOV.U32 R173, RZ, RZ, R161 ;  /* 0x000000ffffad7224 */ /* 0x000fe200078e00a1 */
[----:B------:R-:W1:Y:S01]  /*18f30*/  LDS.128 R44, [R22] ;  /* 0x00000000162c7984 */ /* 0x000e620000000c00 */
[----:B------:R-:W-:Y:S01]  /*18f40*/  IMAD.MOV.U32 R183, RZ, RZ, R160 ;  /* 0x000000ffffb77224 */ /* 0x000fe200078e00a0 */
[----:B------:R-:W-:Y:S01]  /*18f50*/  MOV R160, R153 ;  /* 0x0000009900a07202 */ /* 0x000fe20000000f00 */
[----:B------:R-:W-:Y:S01]  /*18f60*/  IMAD.MOV.U32 R182, RZ, RZ, R155 ;  /* 0x000000ffffb67224 */ /* 0x000fe200078e009b */
[----:B------:R-:W-:Y:S01]  /*18f70*/  F2FP.F16.F32.PACK_AB R152, R152, R250 ;  /* 0x000000fa9898723e */ /* 0x000fe200000000ff */
[----:B------:R-:W-:Y:S01]  /*18f80*/  IMAD.MOV.U32 R161, RZ, RZ, R154 ;  /* 0x000000ffffa17224 */ /* 0x000fe200078e009a */
[----:B------:R-:W-:Y:S02]  /*18f90*/  F2FP.F16.F32.PACK_AB R153, R251, R248 ;  /* 0x000000f8fb99723e */ /* 0x000fe400000000ff */
[----:B------:R-:W-:Y:S02]  /*18fa0*/  F2FP.F16.F32.PACK_AB R154, R54, R50 ;  /* 0x00000032369a723e */ /* 0x000fe400000000ff */
[----:B------:R-:W-:Y:S01]  /*18fb0*/  F2FP.F16.F32.PACK_AB R155, R55, R51 ;  /* 0x00000033379b723e */ /* 0x000fe200000000ff */
[----:B------:R-:W-:Y:S01]  /*18fc0*/  BAR.SYNC.DEFER_BLOCKING 0x0 ;  /* 0x0000000000007b1d */ /* 0x000fe20000010000 */
[----:B------:R-:W-:-:S02]  /*18fd0*/  F2FP.F16.F32.PACK_AB R60, R186, R60 ;  /* 0x0000003cba3c723e */ /* 0x000fc400000000ff */
[----:B------:R-:W-:Y:S02]  /*18fe0*/  F2FP.F16.F32.PACK_AB R61, R6, R61 ;  /* 0x0000003d063d723e */ /* 0x000fe400000000ff */
[----:B------:R-:W-:Y:S02]  /*18ff0*/  F2FP.F16.F32.PACK_AB R62, R62, R58 ;  /* 0x0000003a3e3e723e */ /* 0x000fe400000000ff */
[----:B------:R-:W-:Y:S01]  /*19000*/  F2FP.F16.F32.PACK_AB R63, R63, R59 ;  /* 0x0000003b3f3f723e */ /* 0x000fe200000000ff */
[----:B------:R-:W-:Y:S01]  /*19010*/  IMAD.MOV.U32 R185, RZ, RZ, R181 ;  /* 0x000000ffffb97224 */ /* 0x000fe200078e00b5 */
[----:B------:R-:W-:Y:S01]  /*19020*/  F2FP.F16.F32.PACK_AB R78, R78, R74 ;  /* 0x0000004a4e4e723e */ /* 0x000fe200000000ff */
[----:B------:R-:W-:Y:S01]  /*19030*/  IMAD.MOV.U32 R187, RZ, RZ, R184 ;  /* 0x000000ffffbb7224 */ /* 0x000fe200078e00b8 */
[----:B------:R-:W-:Y:S01]  /*19040*/  F2FP.F16.F32.PACK_AB R79, R79, R75 ;  /* 0x0000004b4f4f723e */ /* 0x000fe200000000ff */
[----:B------:R-:W2:Y:S01]  /*19050*/  LDC.64 R50, c[0x0][0x270] ;  /* 0x00009c00ff327b82 */ /* 0x000ea20000000a00 */
[----:B------:R-:W-:Y:S01]  /*19060*/  STSM.16.M88.4 [R0], R152 ;  /* 0x0000009800007844 */ /* 0x000fe20000000200 */
[----:B------:R-:W-:-:S02]  /*19070*/  IMAD.MOV.U32 R181, RZ, RZ, R5 ;  /* 0x000000ffffb57224 */ /* 0x000fc400078e0005 */
[----:B------:R-:W-:-:S04]  /*19080*/  IMAD.MOV.U32 R188, RZ, RZ, R185 ;  /* 0x000000ffffbc7224 */ /* 0x000fc800078e00b9 */
[----:B------:R-:W-:Y:S01]  /*19090*/  BAR.SYNC.DEFER_BLOCKING 0x0 ;  /* 0x0000000000007b1d */ /* 0x000fe20000010000 */
[----:B------:R-:W-:Y:S01]  /*190a0*/  IMAD.MOV.U32 R186, RZ, RZ, R183 ;  /* 0x000000ffffba7224 */ /* 0x000fe200078e00b7 */
[----:B------:R-:W-:Y:S02]  /*190b0*/  F2FP.F16.F32.PACK_AB R157, R187, R157 ;  /* 0x0000009dbb9d723e */ /* 0x000fe400000000ff */
[----:B------:R-:W-:Y:S02]  /*190c0*/  F2FP.F16.F32.PACK_AB R94, R94, R90 ;  /* 0x0000005a5e5e723e */ /* 0x000fe400000000ff */
[----:B------:R-:W-:Y:S02]  /*190d0*/  F2FP.F16.F32.PACK_AB R95, R95, R91 ;  /* 0x0000005b5f5f723e */ /* 0x000fe400000000ff */
[----:B------:R-:W3:Y:S01]  /*190e0*/  LDC R75, c[0x0][0x278] ;  /* 0x00009e00ff4b7b82 */ /* 0x000ee20000000800 */
[----:B------:R-:W-:Y:S01]  /*190f0*/  F2FP.F16.F32.PACK_AB R102, R102, R98 ;  /* 0x000000626666723e */ /* 0x000fe200000000ff */
[----:B------:R-:W5:Y:S04]  /*19100*/  LDL.LU R5, [R1+0xa40] ;  /* 0x000a400001057983 */ /* 0x000f680000300800 */
[----:B------:R-:W1:Y:S02]  /*19110*/  LDS.128 R152, [R22] ;  /* 0x0000000016987984 */ /* 0x000e640000000c00 */
[----:B------:R-:W-:Y:S01]  /*19120*/  BAR.SYNC.DEFER_BLOCKING 0x0 ;  /* 0x0000000000007b1d */ /* 0x000fe20000010000 */
[----:B------:R-:W-:Y:S01]  /*19130*/  IMAD.MOV.U32 R184, RZ, RZ, R181 ;  /* 0x000000ffffb87224 */ /* 0x000fe200078e00b5 */
[----:B------:R-:W-:Y:S01]  /*19140*/  MOV R185, R182 ;  /* 0x000000b600b97202 */ /* 0x000fe20000000f00 */
[----:B------:R-:W-:Y:S01]  /*19150*/  IMAD.MOV.U32 R183, RZ, RZ, R179 ;  /* 0x000000ffffb77224 */ /* 0x000fe200078e00b3 */
[----:B------:R-:W-:-:S02]  /*19160*/  F2FP.F16.F32.PACK_AB R156, R188, R156 ;  /* 0x0000009cbc9c723e */ /* 0x000fc400000000ff */
[----:B------:R-:W-:Y:S02]  /*19170*/  F2FP.F16.F32.PACK_AB R103, R103, R99 ;  /* 0x000000636767723e */ /* 0x000fe400000000ff */
[----:B------:R-:W-:Y:S01]  /*19180*/  F2FP.F16.F32.PACK_AB R30, R32, R33 ;  /* 0x00000021201e723e */ /* 0x000fe200000000ff */
[----:B------:R-:W4:Y:S04]  /*19190*/  LDL.LU R6, [R1+0xa3c] ;  /* 0x000a3c0001067983 */ /* 0x000f280000300800 */
[----:B------:R-:W-:Y:S01]  /*191a0*/  STSM.16.M88.4 [R0], R60 ;  /* 0x0000003c00007844 */ /* 0x000fe20000000200 */
[----:B------:R-:W-:Y:S01]  /*191b0*/  BAR.SYNC.DEFER_BLOCKING 0x0 ;  /* 0x0000000000007b1d */ /* 0x000fe20000010000 */
[----:B------:R-:W-:Y:S01]  /*191c0*/  IMAD.MOV.U32 R181, RZ, RZ, R165 ;  /* 0x000000ffffb57224 */ /* 0x000fe200078e00a5 */
[----:B------:R-:W-:Y:S01]  /*191d0*/  MOV R165, R166 ;  /* 0x000000a600a57202 */ /* 0x000fe20000000f00 */
[----:B------:R-:W-:-:S02]  /*191e0*/  IMAD.MOV.U32 R182, RZ, RZ, R164 ;  /* 0x000000ffffb67224 */ /* 0x000fc400078e00a4 */
[----:B------:R-:W-:Y:S01]  /*191f0*/  IMAD.MOV.U32 R166, RZ, RZ, R174 ;  /* 0x000000ffffa67224 */ /* 0x000fe200078e00ae */
[----:B------:R-:W-:Y:S01]  /*19200*/  MOV R174, R21 ;  /* 0x0000001500ae7202 */ /* 0x000fe20000000f00 */
[----:B------:R-:W-:Y:S02]  /*19210*/  IMAD.MOV.U32 R164, RZ, RZ, R175 ;  /* 0x000000ffffa47224 */ /* 0x000fe400078e00af */
[----:B------:R-:W-:Y:S02]  /*19220*/  IMAD.MOV.U32 R175, RZ, RZ, R7 ;  /* 0x000000ffffaf7224 */ /* 0x000fe400078e0007 */
[----:B------:R-:W-:Y:S01]  /*19230*/  IMAD.MOV.U32 R188, RZ, RZ, R186 ;  /* 0x000000ffffbc7224 */ /* 0x000fe200078e00ba */
[----:B------:R-:W5:Y:S04]  /*19240*/  LDL.LU R7, [R1+0xa38] ;  /* 0x000a380001077983 */ /* 0x000f680000300800 */
[----:B------:R-:W1:Y:S01]  /*19250*/  LDS.128 R60, [R22] ;  /* 0x00000000163c7984 */ /* 0x000e620000000c00 */
[----:B------:R-:W-:Y:S01]  /*19260*/  IMAD.MOV.U32 R187, RZ, RZ, R185 ;  /* 0x000000ffffbb7224 */ /* 0x000fe200078e00b9 */
[----:B------:R-:W-:Y:S01]  /*19270*/  MOV R185, R183 ;  /* 0x000000b700b97202 */ /* 0x000fe20000000f00 */
[----:B------:R-:W-:Y:S01]  /*19280*/  IMAD.MOV.U32 R186, RZ, RZ, R184 ;  /* 0x000000ffffba7224 */ /* 0x000fe200078e00b8 */
[----:B------:R-:W-:Y:S01]  /*19290*/  F2FP.F16.F32.PACK_AB R76, R188, R76 ;  /* 0x0000004cbc4c723e */ /* 0x000fe200000000ff */
[----:B------:R-:W-:Y:S01]  /*192a0*/  IMAD.MOV.U32 R184, RZ, RZ, R182 ;  /* 0x000000ffffb87224 */ /* 0x000fe200078e00b6 */
[----:B------:R-:W-:Y:S01]  /*192b0*/  F2FP.F16.F32.PACK_AB R164, R164, R165 ;  /* 0x000000a5a4a4723e */ /* 0x000fe200000000ff */
[----:B------:R-:W-:Y:S01]  /*192c0*/  IMAD.MOV.U32 R183, RZ, RZ, R181 ;  /* 0x000000ffffb77224 */ /* 0x000fe200078e00b5 */
[----:B------:R-:W-:Y:S01]  /*192d0*/  F2FP.F16.F32.PACK_AB R31, R40, R41 ;  /* 0x00000029281f723e */ /* 0x000fe200000000ff */
[----:B------:R-:W-:Y:S01]  /*192e0*/  BAR.SYNC.DEFER_BLOCKING 0x0 ;  /* 0x0000000000007b1d */ /* 0x000fe20000010000 */
[----:B------:R-:W-:-:S02]  /*192f0*/  IMAD.MOV.U32 R181, RZ, RZ, R175 ;  /* 0x000000ffffb57224 */ /* 0x000fc400078e00af */
[----:B------:R-:W-:Y:S01]  /*19300*/  IMAD.MOV.U32 R182, RZ, RZ, R174 ;  /* 0x000000ffffb67224 */ /* 0x000fe200078e00ae */
[----:B------:R-:W-:Y:S01]  /*19310*/  MOV R174, R158 ;  /* 0x0000009e00ae7202 */ /* 0x000fe20000000f00 */
[----:B------:R-:W-:Y:S01]  /*19320*/  IMAD.MOV.U32 R175, RZ, RZ, R159 ;  /* 0x000000ffffaf7224 */ /* 0x000fe200078e009f */
[----:B------:R-:W-:Y:S02]  /*19330*/  F2FP.F16.F32.PACK_AB R158, R70, R66 ;  /* 0x00000042469e723e */ /* 0x000fe400000000ff */
[----:B------:R-:W-:Y:S01]  /*19340*/  F2FP.F16.F32.PACK_AB R159, R71, R67 ;  /* 0x00000043479f723e */ /* 0x000fe200000000ff */
[----:B------:R-:W-:Y:S01]  /*19350*/  IMAD.MOV.U32 R179, RZ, RZ, R172 ;  /* 0x000000ffffb37224 */ /* 0x000fe200078e00ac */
[----:B------:R-:W-:Y:S01]  /*19360*/  F2FP.F16.F32.PACK_AB R77, R187, R77 ;  /* 0x0000004dbb4d723e */ /* 0x000fe200000000ff */
[----:B------:R-:W0:Y:S01]  /*19370*/  LDC.64 R70, c[0x0][0x228] ;  /* 0x00008a00ff467b82 */ /* 0x000e220000000a00 */
[----:B------:R-:W-:Y:S01]  /*19380*/  F2FP.F16.F32.PACK_AB R58, R68, R69 ;  /* 0x00000045443a723e */ /* 0x000fe200000000ff */
[----:B------:R-:W4:Y:S04]  /*19390*/  LDL.LU R21, [R1+0xa34] ;  /* 0x000a340001157983 */ /* 0x000f280000300800 */
[----:B------:R-:W-:Y:S02]  /*193a0*/  STSM.16.M88.4 [R0], R156 ;  /* 0x0000009c00007844 */ /* 0x000fe40000000200 */
[----:B------:R-:W-:Y:S06]  /*193b0*/  BAR.SYNC.DEFER_BLOCKING 0x0 ;  /* 0x0000000000007b1d */ /* 0x000fec0000010000 */
[----:B------:R-:W1:Y:S02]  /*193c0*/  LDS.128 R156, [R22] ;  /* 0x00000000169c7984 */ /* 0x000e640000000c00 */
[----:B------:R-:W-:Y:S06]  /*193d0*/  BAR.SYNC.DEFER_BLOCKING 0x0 ;  /* 0x0000000000007b1d */ /* 0x000fec0000010000 */
[----:B------:R-:W-:Y:S02]  /*193e0*/  STSM.16.M88.4 [R0], R76 ;  /* 0x0000004c00007844 */ /* 0x000fe40000000200 */
[----:B------:R-:W-:Y:S01]  /*193f0*/  BAR.SYNC.DEFER_BLOCKING 0x0 ;  /* 0x0000000000007b1d */ /* 0x000fe20000010000 */
[----:B------:R-:W-:Y:S01]  /*19400*/  F2FP.F16.F32.PACK_AB R160, R186, R160 ;  /* 0x000000a0baa0723e */ /* 0x000fe200000000ff */
[----:B------:R-:W-:Y:S01]  /*19410*/  IMAD.MOV.U32 R186, RZ, RZ, R184 ;  /* 0x000000ffffba7224 */ /* 0x000fe200078e00b8 */
[----:B------:R-:W-:Y:S01]  /*19420*/  F2FP.F16.F32.PACK_AB R161, R185, R161 ;  /* 0x000000a1b9a1723e */ /* 0x000fe200000000ff */
[----:B------:R-:W-:Y:S01]  /*19430*/  IMAD.MOV.U32 R185, RZ, RZ, R183 ;  /* 0x000000ffffb97224 */ /* 0x000fe200078e00b7 */
[----:B------:R-:W-:Y:S01]  /*19440*/  MOV R183, R162 ;  /* 0x000000a200b77202 */ /* 0x000fe20000000f00 */
[----:B------:R-:W1:Y:S01]  /*19450*/  LDS.128 R76, [R22] ;  /* 0x00000000164c7984 */ /* 0x000e620000000c00 */
[----:B------:R-:W-:Y:S01]  /*19460*/  IMAD.MOV.U32 R184, RZ, RZ, R163 ;  /* 0x000000ffffb87224 */ /* 0x000fe200078e00a3 */
[----:B------:R-:W-:-:S02]  /*19470*/  F2FP.F16.F32.PACK_AB R162, R86, R82 ;  /* 0x0000005256a2723e */ /* 0x000fc400000000ff */
[----:B------:R-:W-:Y:S01]  /*19480*/  F2FP.F16.F32.PACK_AB R163, R87, R83 ;  /* 0x0000005357a3723e */ /* 0x000fe200000000ff */
[----:B------:R-:W-:Y:S06]  /*19490*/  BAR.SYNC.DEFER_BLOCKING 0x0 ;  /* 0x0000000000007b1d */ /* 0x000fec0000010000 */
[----:B------:R-:W-:Y:S02]  /*194a0*/  STSM.16.M88.4 [R0], R160 ;  /* 0x000000a000007844 */ /* 0x000fe40000000200 */
[----:B------:R-:W-:Y:S01]  /*194b0*/  BAR.SYNC.DEFER_BLOCKING 0x0 ;  /* 0x0000000000007b1d */ /* 0x000fe20000010000 */
[----:B------:R-:W-:-:S02]  /*194c0*/  F2FP.F16.F32.PACK_AB R92, R186, R92 ;  /* 0x0000005cba5c723e */ /* 0x000fc400000000ff */
[----:B------:R-:W-:-:S03]  /*194d0*/  F2FP.F16.F32.PACK_AB R93, R185, R93 ;  /* 0x0000005db95d723e */ /* 0x000fc600000000ff */
[----:B------:R-:W1:Y:S02]  /*194e0*/  LDS.128 R160, [R22] ;  /* 0x0000000016a07984 */ /* 0x000e640000000c00 */
[----:B------:R-:W-:Y:S06]  /*194f0*/  BAR.SYNC.DEFER_BLOCKING 0x0 ;  /* 0x0000000000007b1d */ /* 0x000fec0000010000 */
[----:B------:R-:W-:Y:S02]  /*19500*/  STSM.16.M88.4 [R0], R92 ;  /* 0x0000005c00007844 */ /* 0x000fe40000000200 */
[----:B------:R-:W-:Y:S01]  /*19510*/  BAR.SYNC.DEFER_BLOCKING 0x0 ;  /* 0x0000000000007b1d */ /* 0x000fe20000010000 */
[----:B------:R-:W-:-:S02]  /*19520*/  F2FP.F16.F32.PACK_AB R100, R184, R100 ;  /* 0x00000064b864723e */ /* 0x000fc400000000ff */
[----:B------:R-:W-:-:S03]  /*19530*/  F2FP.F16.F32.PACK_AB R101, R183, R101 ;  /* 0x00000065b765723e */ /* 0x000fc600000000ff */
[----:B------:R-:W1:Y:S02]  /*19540*/  LDS.128 R92, [R22] ;  /* 0x00000000165c7984 */ /* 0x000e640000000c00 */
[----:B------:R-:W-:Y:S06]  /*19550*/  BAR.SYNC.DEFER_BLOCKING 0x0 ;  /* 0x0000000000007b1d */ /* 0x000fec0000010000 */
[----:B------:R2:W-:Y:S02]  /*19560*/  STSM.16.M88.4 [R0], R100 ;  /* 0x0000006400007844 */ /* 0x0005e40000000200 */
[----:B------:R-:W-:Y:S01]  /*19570*/  BAR.SYNC.DEFER_BLOCKING 0x0 ;  /* 0x0000000000007b1d */ /* 0x000fe20000010000 */
[----:B------:R-:W-:-:S02]  /*19580*/  F2FP.F16.F32.PACK_AB R165, R166, R167 ;  /* 0x000000a7a6a5723e */ /* 0x000fc400000000ff */
[----:B------:R-:W-:-:S03]  /*19590*/  F2FP.F16.F32.PACK_AB R166, R3, R23 ;  /* 0x0000001703a6723e */ /* 0x000fc600000000ff */
[----:B------:R-:W1:Y:S01]  /*195a0*/  LDS.128 R32, [R22] ;  /* 0x0000000016207984 */ /* 0x000e620000000c00 */
        /* <DEDUP_REMOVED lines=10> */
[----:B--2---:R-:W-:-:S02]  /*19650*/  F2FP.F16.F32.PACK_AB R100, R178, R177 ;  /* 0x000000b1b264723e */ /* 0x004fc400000000ff */
[----:B------:R-:W-:-:S03]  /*19660*/  F2FP.F16.F32.PACK_AB R101, R176, R171 ;  /* 0x000000abb065723e */ /* 0x000fc600000000ff */
[----:B------:R-:W2:Y:S01]  /*19670*/  LDS.128 R28, [R22] ;  /* 0x00000000161c7984 */ /* 0x000ea20000000c00 */
[----:B------:R-:W-:Y:S02]  /*19680*/  F2FP.F16.F32.PACK_AB R102, R48, R49 ;  /* 0x000000313066723e */ /* 0x000fe400000000ff */
[----:B------:R-:W-:Y:S01]  /*19690*/  F2FP.F16.F32.PACK_AB R103, R52, R53 ;  /* 0x000000353467723e */ /* 0x000fe200000000ff */
[----:B------:R-:W-:Y:S06]  /*196a0*/  BAR.SYNC.DEFER_BLOCKING 0x0 ;  /* 0x0000000000007b1d */ /* 0x000fec0000010000 */
[----:B------:R-:W3:Y:S01]  /*196b0*/  S2R R176, SR_CTAID.X ;  /* 0x0000000000b07919 */ /* 0x000ee20000002500 */
[----:B------:R-:W0:Y:S01]  /*196c0*/  S2R R171, SR_TID.X ;  /* 0x0000000000ab7919 */ /* 0x000e220000002100 */
[----:B------:R-:W-:Y:S01]  /*196d0*/  STSM.16.M88.4 [R0], R100 ;  /* 0x0000006400007844 */ /* 0x000fe20000000200 */
[----:B------:R-:W-:Y:S06]  /*196e0*/  BAR.SYNC.DEFER_BLOCKING 0x0 ;  /* 0x0000000000007b1d */ /* 0x000fec0000010000 */
[----:B------:R-:W1:Y:S01]  /*196f0*/  S2R R83, SR_CTAID.Y ;  /* 0x0000000000537919 */ /* 0x000e620000002600 */
[----:B---3--:R-:W-:Y:S01]  /*19700*/  IMAD.SHL.U32 R176, R176, 0x80, RZ ;  /* 0x00000080b0b07824 */ /* 0x008fe200078e00ff */
[----:B------:R-:W3:Y:S04]  /*19710*/  LDS.128 R52, [R22] ;  /* 0x0000000016347984 */ /* 0x000ee80000000c00 */
[----:B0-----:R-:W-:Y:S01]  /*19720*/  LOP3.LUT R82, R176, 0x7f, R171, 0xf8, !PT ;  /* 0x0000007fb0527812 */ /* 0x001fe200078ef8ab */
[----:B------:R-:W-:Y:S01]  /*19730*/  IMAD.MOV.U32 R172, RZ, RZ, R20 ;  /* 0x000000ffffac7224 */ /* 0x000fe200078e0014 */
[----:B------:R-:W-:Y:S01]  /*19740*/  F2FP.F16.F32.PACK_AB R48, R175, R174 ;  /* 0x000000aeaf30723e */ /* 0x000fe200000000ff */
[----:B------:R-:W3:Y:S02]  /*19750*/  LDL.LU R20, [R1+0xa30] ;  /* 0x000a300001147983 */ /* 0x000ee40000300800 */
[----:B------:R-:W-:Y:S01]  /*19760*/  IMAD R66, R82, R51, RZ ;  /* 0x0000003352427224 */ /* 0x000fe200078e02ff */
[----:B------:R-:W-:-:S02]  /*19770*/  F2FP.F16.F32.PACK_AB R49, R173, R172 ;  /* 0x000000acad31723e */ /* 0x000fc400000000ff */
[----:B------:R-:W-:Y:S01]  /*19780*/  F2FP.F16.F32.PACK_AB R51, R64, R65 ;  /* 0x000000414033723e */ /* 0x000fe200000000ff */
[----:B-1----:R-:W-:Y:S01]  /*19790*/  IMAD R23, R83, R50, RZ ;  /* 0x0000003253177224 */ /* 0x002fe200078e02ff */
[----:B------:R-:W-:Y:S01]  /*197a0*/  F2FP.F16.F32.PACK_AB R50, R56, R57 ;  /* 0x000000393832723e */ /* 0x000fe200000000ff */
[----:B------:R-:W-:Y:S06]  /*197b0*/  BAR.SYNC.DEFER_BLOCKING 0x0 ;  /* 0x0000000000007b1d */ /* 0x000fec0000010000 */
[----:B------:R-:W-:Y:S02]  /*197c0*/  STSM.16.M88.4 [R0], R48 ;  /* 0x0000003000007844 */ /* 0x000fe40000000200 */
[----:B------:R-:W-:Y:S01]  /*197d0*/  BAR.SYNC.DEFER_BLOCKING 0x0 ;  /* 0x0000000000007b1d */ /* 0x000fe20000010000 */
[----:B------:R-:W-:-:S02]  /*197e0*/  IMAD.SHL.U32 R3, R23, 0x2, RZ ;  /* 0x0000000217037824 */ /* 0x000fc400078e00ff */
[----:B------:R-:W-:Y:S01]  /*197f0*/  IMAD.SHL.U32 R56, R66, 0x2, RZ ;  /* 0x0000000242387824 */ /* 0x000fe200078e00ff */
[----:B------:R-:W-:Y:S02]  /*19800*/  SHF.R.U32.HI R57, RZ, 0x7, R171 ;  /* 0x00000007ff397819 */ /* 0x000fe400000116ab */
[----:B------:R-:W0:Y:S02]  /*19810*/  LDS.128 R48, [R22] ;  /* 0x0000000016307984 */ /* 0x000e240000000c00 */
[----:B------:R-:W-:Y:S01]  /*19820*/  BAR.SYNC.DEFER_BLOCKING 0x0 ;  /* 0x0000000000007b1d */ /* 0x000fe20000010000 */
[----:B------:R-:W-:Y:S02]  /*19830*/  IADD3 R3, P3, P4, R56, R70, R3 ;  /* 0x0000004638037210 */ /* 0x000fe40007c7e003 */
[----:B------:R-:W-:Y:S02]  /*19840*/  SGXT.U32 R70, R57, 0x1 ;  /* 0x000000013946781a */ /* 0x000fe40000000000 */
[----:B------:R-:W-:-:S02]  /*19850*/  F2FP.F16.F32.PACK_AB R56, R170, R169 ;  /* 0x000000a9aa38723e */ /* 0x000fc400000000ff */
[----:B------:R-:W-:Y:S02]  /*19860*/  F2FP.F16.F32.PACK_AB R57, R168, R97 ;  /* 0x00000061a839723e */ /* 0x000fe400000000ff */
[----:B------:R-:W-:Y:S02]  /*19870*/  F2FP.F16.F32.PACK_AB R59, R72, R73 ;  /* 0x00000049483b723e */ /* 0x000fe400000000ff */
[----:B------:R-:W-:Y:S02]  /*19880*/  F2FP.F16.F32.PACK_AB R96, R96, R89 ;  /* 0x000000596060723e */ /* 0x000fe400000000ff */
[----:B------:R-:W-:Y:S02]  /*19890*/  F2FP.F16.F32.PACK_AB R98, R80, R81 ;  /* 0x000000515062723e */ /* 0x000fe400000000ff */
[----:B------:R-:W-:Y:S01]  /*198a0*/  F2FP.F16.F32.PACK_AB R99, R84, R2 ;  /* 0x000000025463723e */ /* 0x000fe200000000ff */
[----:B------:R-:W-:Y:S01]  /*198b0*/  IMAD R70, R70, R75, RZ ;  /* 0x0000004b46467224 */ /* 0x000fe200078e02ff */
[----:B------:R-:W3:Y:S04]  /*198c0*/  LDL.LU R170, [R1+0x204] ;  /* 0x0002040001aa7983 */ /* 0x000ee80000300800 */
[----:B------:R-:W-:Y:S01]  /*198d0*/  STSM.16.M88.4 [R0], R56 ;  /* 0x0000003800007844 */ /* 0x000fe20000000200 */
[----:B------:R-:W-:Y:S01]  /*198e0*/  BAR.SYNC.DEFER_BLOCKING 0x0 ;  /* 0x0000000000007b1d */ /* 0x000fe20000010000 */
[----:B------:R-:W-:Y:S01]  /*198f0*/  F2FP.F16.F32.PACK_AB R97, R88, R85 ;  /* 0x000000555861723e */ /* 0x000fe200000000ff */
[----:B------:R-:W-:-:S02]  /*19900*/  IMAD R72, R75, 0x2, R70 ;  /* 0x000000024b487824 */ /* 0x000fc400078e0246 */
[----:B------:R-:W-:Y:S01]  /*19910*/  IMAD.HI R64, R23, 0x2, RZ ;  /* 0x0000000217407827 */ /* 0x000fe200078e02ff */
[----:B-----5:R-:W-:Y:S02]  /*19920*/  PRMT R80, R7, 0x7632, R80 ;  /* 0x0000763207507816 */ /* 0x020fe40000000050 */
[----:B------:R-:W-:Y:S01]  /*19930*/  PRMT R81, R14, 0x7632, R81 ;  /* 0x000076320e517816 */ /* 0x000fe20000000051 */
[----:B------:R-:W5:Y:S04]  /*19940*/  LDL.LU R169, [R1+0x200] ;  /* 0x0002000001a97983 */ /* 0x000f680000300800 */
[----:B------:R-:W1:Y:S01]  /*19950*/  LDS.128 R56, [R22] ;  /* 0x0000000016387984 */ /* 0x000e620000000c00 */
[----:B------:R-:W-:Y:S01]  /*19960*/  BAR.SYNC.DEFER_BLOCKING 0x0 ;  /* 0x0000000000007b1d */ /* 0x000fe20000010000 */
[----:B------:R-:W-:Y:S01]  /*19970*/  IMAD.HI R23, R66, 0x2, RZ ;  /* 0x0000000242177827 */ /* 0x000fe200078e02ff */
[----:B------:R-:W-:-:S04]  /*19980*/  LEA R74, R75, R72, 0x1 ;  /* 0x000000484b4a7211 */ /* 0x000fc800078e08ff */
[----:B------:R-:W-:Y:S01]  /*19990*/  IADD3.X R23, R23, R71, R64, P3, P4 ;  /* 0x0000004717177210 */ /* 0x000fe20001fe8440 */
[----:B------:R-:W-:Y:S01]  /*199a0*/  IMAD R2, R75, 0x2, R74 ;  /* 0x000000024b027824 */ /* 0x000fe200078e024a */
[-C--:B------:R-:W-:Y:S01]  /*199b0*/  LEA R64, P3, R70, R3.reuse, 0x1 ;  /* 0x0000000346407211 */ /* 0x080fe200078608ff */
[----:B------:R-:W5:Y:S01]  /*199c0*/  LDL.LU R168, [R1+0x20c] ;  /* 0x00020c0001a87983 */ /* 0x000f620000300800 */
[----:B------:R-:W-:-:S03]  /*199d0*/  LEA R68, P5, R74, R3, 0x1 ;  /* 0x000000034a447211 */ /* 0x000fc600078a08ff */
[----:B------:R2:W-:Y:S01]  /*199e0*/  STSM.16.M88.4 [R0], R96 ;  /* 0x0000006000007844 */ /* 0x0005e20000000200 */
[-C--:B------:R-:W-:Y:S01]  /*199f0*/  LEA.HI.X.SX32 R65, R70, R23.reuse, 0x1, P3 ;  /* 0x0000001746417211 */ /* 0x080fe200018f0eff */
[----:B------:R-:W-:Y:S01]  /*19a00*/  BAR.SYNC.DEFER_BLOCKING 0x0 ;  /* 0x0000000000007b1d */ /* 0x000fe20000010000 */
[----:B------:R-:W-:Y:S01]  /*19a10*/  LEA.HI.X.SX32 R69, R74, R23, 0x1, P5 ;  /* 0x000000174a457211 */ /* 0x000fe200028f0eff */
[----:B------:R-:W-:Y:S01]  /*19a20*/  IMAD R74, R75, 0x2, R2 ;  /* 0x000000024b4a7824 */ /* 0x000fe200078e0202 */
[-C--:B------:R-:W-:Y:S02]  /*19a30*/  LEA R66, P4, R72, R3.reuse, 0x1 ;  /* 0x0000000348427211 */ /* 0x080fe400078808ff */
[----:B------:R-:W-:Y:S02]  /*19a40*/  LEA R70, P3, R2, R3, 0x1 ;  /* 0x0000000302467211 */ /* 0x000fe400078608ff */
[-C--:B------:R-:W-:Y:S02]  /*19a50*/  LEA.HI.X.SX32 R67, R72, R23.reuse, 0x1, P4 ;  /* 0x0000001748437211 */ /* 0x080fe400020f0eff */
[----:B------:R-:W-:-:S02]  /*19a60*/  LEA.HI.X.SX32 R71, R2, R23, 0x1, P3 ;  /* 0x0000001702477211 */ /* 0x000fc400018f0eff */
[----:B------:R-:W-:Y:S01]  /*19a70*/  LEA R72, P3, R74, R3, 0x1 ;  /* 0x000000034a487211 */ /* 0x000fe200078608ff */
[----:B--2---:R-:W-:-:S03]  /*19a80*/  IMAD R0, R75, 0x2, R74 ;  /* 0x000000024b007824 */ /* 0x004fc600078e024a */
[----:B------:R-:W-:Y:S01]  /*19a90*/  LEA.HI.X.SX32 R73, R74, R23, 0x1, P3 ;  /* 0x000000174a497211 */ /* 0x000fe200018f0eff */
[----:B------:R-:W-:Y:S01]  /*19aa0*/  IMAD R2, R75, 0x2, R0 ;  /* 0x000000024b027824 */ /* 0x000fe200078e0200 */
[----:B------:R2:W-:Y:S04]  /*19ab0*/  STG.E.U16 desc[UR60][R64.64], R4 ;  /* 0x0000000440007986 */ /* 0x0005e8000c10153c */
[----:B------:R0:W-:Y:S01]  /*19ac0*/  STG.E.U16 desc[UR60][R66.64], R5 ;  /* 0x0000000542007986 */ /* 0x0001e2000c10153c */
[----:B--2---:R-:W-:Y:S02]  /*19ad0*/  PRMT R65, R4, 0x7632, R65 ;  /* 0x0000763204417816 */ /* 0x004fe40000000041 */
[----:B------:R-:W-:Y:S02]  /*19ae0*/  LEA R4, P3, R0, R3, 0x1 ;  /* 0x0000000300047211 */ /* 0x000fe400078608ff */
[----:B0-----:R-:W-:-:S02]  /*19af0*/  PRMT R67, R5, 0x7632, R67 ;  /* 0x0000763205437816 */ /* 0x001fc40000000043 */
[----:B------:R-:W-:Y:S01]  /*19b00*/  LEA.HI.X.SX32 R5, R0, R23, 0x1, P3 ;  /* 0x0000001700057211 */ /* 0x000fe200018f0eff */
[----:B----4-:R-:W-:Y:S01]  /*19b10*/  STG.E.U16 desc[UR60][R68.64], R6 ;  /* 0x0000000644007986 */ /* 0x010fe2000c10153c */
[C---:B------:R-:W-:Y:S02]  /*19b20*/  LEA R64, P3, R2.reuse, R3, 0x1 ;  /* 0x0000000302407211 */ /* 0x040fe400078608ff */
[C---:B------:R-:W-:Y:S01]  /*19b30*/  LEA R0, R75.reuse, R2, 0x1 ;  /* 0x000000024b007211 */ /* 0x040fe200078e08ff */
[----:B------:R-:W-:Y:S04]  /*19b40*/  STG.E.U16 desc[UR60][R70.64], R7 ;  /* 0x0000000746007986 */ /* 0x000fe8000c10153c */
[----:B------:R0:W-:Y:S04]  /*19b50*/  STG.E.U16 desc[UR60][R72.64], R65 ;  /* 0x0000004148007986 */ /* 0x0001e8000c10153c */
[----:B------:R2:W-:Y:S01]  /*19b60*/  STG.E.U16 desc[UR60][R4.64], R67 ;  /* 0x0000004304007986 */ /* 0x0005e2000c10153c */
[----:B0-----:R-:W-:Y:S01]  /*19b70*/  LEA.HI.X.SX32 R65, R2, R23, 0x1, P3 ;  /* 0x0000001702417211 */ /* 0x001fe200018f0eff */
[C---:B------:R-:W-:Y:S01]  /*19b80*/  IMAD R2, R75.reuse, 0x2, R0 ;  /* 0x000000024b027824 */ /* 0x040fe200078e0200 */
[C---:B------:R-:W-:Y:S01]  /*19b90*/  LEA R66, P3, R0.reuse, R3, 0x1 ;  /* 0x0000000300427211 */ /* 0x040fe200078608ff */
[----:B------:R-:W0:Y:S03]  /*19ba0*/  LDC R73, c[0x0][0x278] ;  /* 0x00009e00ff497b82 */ /* 0x000e260000000800 */
[----:B--2---:R-:W-:Y:S01]  /*19bb0*/  LEA.HI.X.SX32 R67, R0, R23, 0x1, P3 ;  /* 0x0000001700437211 */ /* 0x004fe200018f0eff */
[----:B------:R-:W-:Y:S01]  /*19bc0*/  IMAD R0, R75, 0x2, R2 ;  /* 0x000000024b007824 */ /* 0x000fe200078e0202 */
[----:B------:R-:W-:-:S02]  /*19bd0*/  PRMT R69, R6, 0x7632, R69 ;  /* 0x0000763206457816 */ /* 0x000fc40000000045 */
[-C--:B------:R-:W-:Y:S01]  /*19be0*/  LEA R6, P3, R2, R3.reuse, 0x1 ;  /* 0x0000000302067211 */ /* 0x080fe200078608ff */
[C---:B------:R-:W-:Y:S01]  /*19bf0*/  IMAD R74, R75.reuse, 0x2, R0 ;  /* 0x000000024b4a7824 */ /* 0x040fe200078e0200 */
[----:B------:R-:W-:Y:S01]  /*19c00*/  LEA R68, P4, R0, R3, 0x1 ;  /* 0x0000000300447211 */ /* 0x000fe200078808ff */
[----:B------:R2:W-:Y:S01]  /*19c10*/  STG.E.U16 desc[UR60][R64.64], R69 ;  /* 0x0000004540007986 */ /* 0x0005e2000c10153c */
[----:B------:R-:W-:Y:S02]  /*19c20*/  LEA.HI.X.SX32 R7, R2, R23, 0x1, P3 ;  /* 0x0000001702077211 */ /* 0x000fe400018f0eff */
[C---:B------:R-:W-:Y:S01]  /*19c30*/  LEA R70, P3, R74.reuse, R3, 0x1 ;  /* 0x000000034a467211 */ /* 0x040fe200078608ff */
[----:B------:R4:W-:Y:S03]  /*19c40*/  STG.E.U16 desc[UR60][R66.64], R80 ;  /* 0x0000005042007986 */ /* 0x0009e6000c10153c */
[-C--:B------:R-:W-:Y:S01]  /*19c50*/  LEA.HI.X.SX32 R71, R74, R23.reuse, 0x1, P3 ;  /* 0x000000174a477211 */ /* 0x080fe200018f0eff */
[----:B------:R-:W-:Y:S01]  /*19c60*/  IMAD R74, R75, 0x2, R74 ;  /* 0x000000024b4a7824 */ /* 0x000fe200078e024a */
[----:B--2---:R-:W2:Y:S01]  /*19c70*/  LDC R65, c[0x0][0x278] ;  /* 0x00009e00ff417b82 */ /* 0x004ea20000000800 */
[----:B------:R-:W-:Y:S01]  /*19c80*/  LEA.HI.X.SX32 R69, R0, R23, 0x1, P4 ;  /* 0x0000001700457211 */ /* 0x000fe200020f0eff */
[----:B------:R1:W-:Y:S02]  /*19c90*/  STG.E.U16 desc[UR60][R6.64], R12 ;  /* 0x0000000c06007986 */ /* 0x0003e4000c10153c */
[----:B------:R-:W-:-:S04]  /*19ca0*/  LEA R4, P3, R74, R3, 0x1 ;  /* 0x000000034a047211 */ /* 0x000fc800078608ff */
[----:B----4-:R-:W4:Y:S01]  /*19cb0*/  LDC R67, c[0x0][0x278] ;  /* 0x00009e00ff437b82 */ /* 0x010f220000000800 */
[----:B------:R0:W-:Y:S01]  /*19cc0*/  STG.E.U16 desc[UR60][R68.64], R13 ;  /* 0x0000000d44007986 */ /* 0x0001e2000c10153c */
[C---:B------:R-:W-:Y:S02]  /*19cd0*/  LEA R0, R75.reuse, R74, 0x1 ;  /* 0x0000004a4b007211 */ /* 0x040fe400078e08ff */
[----:B------:R-:W-:Y:S02]  /*19ce0*/  LEA.HI.X.SX32 R5, R74, R23, 0x1, P3 ;  /* 0x000000174a057211 */ /* 0x000fe400018f0eff */
[----:B-1----:R-:W-:Y:S01]  /*19cf0*/  LEA R6, P3, R0, R3, 0x1 ;  /* 0x0000000300067211 */ /* 0x002fe200078608ff */
[----:B------:R-:W-:Y:S01]  /*19d00*/  IMAD R2, R75, 0x2, R0 ;  /* 0x000000024b027824 */ /* 0x000fe200078e0200 */
[----:B0-----:R-:W0:Y:S01]  /*19d10*/  LDC R69, c[0x0][0x278] ;  /* 0x00009e00ff457b82 */ /* 0x001e220000000800 */
[----:B------:R-:W-:Y:S01]  /*19d20*/  PRMT R72, R12, 0x7632, R72 ;  /* 0x000076320c487816 */ /* 0x000fe20000000048 */
[----:B------:R1:W-:Y:S01]  /*19d30*/  STG.E.U16 desc[UR60][R70.64], R14 ;  /* 0x0000000e46007986 */ /* 0x0003e2000c10153c */
[----:B------:R-:W-:Y:S01]  /*19d40*/  LEA.HI.X.SX32 R7, R0, R23, 0x1, P3 ;  /* 0x0000001700077211 */ /* 0x000fe200018f0eff */
[----:B------:R-:W-:Y:S01]  /*19d50*/  IMAD R0, R73, 0x2, R2 ;  /* 0x0000000249007824 */ /* 0x000fe200078e0202 */
[----:B------:R-:W-:-:S02]  /*19d60*/  LEA R12, P3, R2, R3, 0x1 ;  /* 0x00000003020c7211 */ /* 0x000fc400078608ff */
[----:B------:R-:W-:Y:S01]  /*19d70*/  PRMT R80, R13, 0x7632, R80 ;  /* 0x000076320d507816 */ /* 0x000fe20000000050 */
[----:B------:R-:W3:Y:S01]  /*19d80*/  LDC R73, c[0x0][0x278] ;  /* 0x00009e00ff497b82 */ /* 0x000ee20000000800 */
[----:B------:R-:W-:Y:S01]  /*19d90*/  LEA.HI.X.SX32 R13, R2, R23, 0x1, P3 ;  /* 0x00000017020d7211 */ /* 0x000fe200018f0eff */
[----:B--2---:R-:W-:Y:S01]  /*19da0*/  IMAD R2, R65, 0x2, R0 ;  /* 0x0000000241027824 */ /* 0x004fe200078e0200 */
[----:B------:R-:W-:-:S05]  /*19db0*/  LEA R64, P3, R0, R3, 0x1 ;  /* 0x0000000300407211 */ /* 0x000fca00078608ff */
[----:B-1----:R-:W1:Y:S01]  /*19dc0*/  LDC R71, c[0x0][0x278] ;  /* 0x00009e00ff477b82 */ /* 0x002e620000000800 */
[----:B------:R-:W-:Y:S01]  /*19dd0*/  LEA.HI.X.SX32 R65, R0, R23, 0x1, P3 ;  /* 0x0000001700417211 */ /* 0x000fe200018f0eff */
[----:B----4-:R-:W-:Y:S01]  /*19de0*/  IMAD R0, R67, 0x2, R2 ;  /* 0x0000000243007824 */ /* 0x010fe200078e0202 */
[C---:B------:R-:W-:Y:S01]  /*19df0*/  LEA R66, P3, R2.reuse, R3, 0x1 ;  /* 0x0000000302427211 */ /* 0x040fe200078608ff */
[----:B------:R2:W-:Y:S01]  /*19e00*/  STG.E.U16 desc[UR60][R4.64], R15 ;  /* 0x0000000f04007986 */ /* 0x0005e2000c10153c */
[----:B------:R-:W-:Y:S02]  /*19e10*/  PRMT R68, R15, 0x7632, R68 ;  /* 0x000076320f447816 */ /* 0x000fe40000000044 */
[----:B------:R-:W-:Y:S02]  /*19e20*/  LEA.HI.X.SX32 R67, R2, R23, 0x1, P3 ;  /* 0x0000001702437211 */ /* 0x000fe400018f0eff */
[----:B0-----:R-:W-:Y:S02]  /*19e30*/  LEA R2, R69, R0, 0x1 ;  /* 0x0000000045027211 */ /* 0x001fe400078e08ff */
[----:B------:R-:W0:Y:S01]  /*19e40*/  LDC R69, c[0x0][0x278] ;  /* 0x00009e00ff457b82 */ /* 0x000e220000000800 */
[----:B------:R-:W-:Y:S07]  /*19e50*/  STG.E.U16 desc[UR60][R6.64], R72 ;  /* 0x0000004806007986 */ /* 0x000fee000c10153c */
[----:B--2---:R-:W2:Y:S01]  /*19e60*/  LDC R15, c[0x0][0x278] ;  /* 0x00009e00ff0f7b82 */ /* 0x004ea20000000800 */
[----:B------:R-:W-:Y:S04]  /*19e70*/  STG.E.U16 desc[UR60][R12.64], R80 ;  /* 0x000000500c007986 */ /* 0x000fe8000c10153c */
[----:B------:R4:W-:Y:S01]  /*19e80*/  STG.E.U16 desc[UR60][R64.64], R81 ;  /* 0x0000005140007986 */ /* 0x0009e2000c10153c */
[----:B------:R-:W-:Y:S01]  /*19e90*/  LEA R4, P3, R0, R3, 0x1 ;  /* 0x0000000300047211 */ /* 0x000fe200078608ff */
[----:B-1----:R-:W-:-:S02]  /*19ea0*/  IMAD R14, R71, 0x2, R2 ;  /* 0x00000002470e7824 */ /* 0x002fc400078e0202 */
[----:B------:R-:W1:Y:S01]  /*19eb0*/  LDC R71, c[0x0][0x278] ;  /* 0x00009e00ff477b82 */ /* 0x000e620000000800 */
[----:B------:R-:W-:-:S07]  /*19ec0*/  LEA.HI.X.SX32 R5, R0, R23, 0x1, P3 ;  /* 0x0000001700057211 */ /* 0x000fce00018f0eff */
[----:B----4-:R-:W4:Y:S01]  /*19ed0*/  LDC R65, c[0x0][0x278] ;  /* 0x00009e00ff417b82 */ /* 0x010f220000000800 */
[-C--:B------:R-:W-:Y:S01]  /*19ee0*/  LEA R12, P3, R14, R3.reuse, 0x1 ;  /* 0x000000030e0c7211 */ /* 0x080fe200078608ff */
[----:B---3--:R-:W-:Y:S01]  /*19ef0*/  IMAD R0, R73, 0x2, R14 ;  /* 0x0000000249007824 */ /* 0x008fe200078e020e */
[----:B------:R-:W-:Y:S01]  /*19f00*/  LEA R6, P4, R2, R3, 0x1 ;  /* 0x0000000302067211 */ /* 0x000fe200078808ff */
[----:B------:R3:W-:Y:S01]  /*19f10*/  STG.E.U16 desc[UR60][R66.64], R68 ;  /* 0x0000004442007986 */ /* 0x0007e2000c10153c */
[-C--:B------:R-:W-:Y:S02]  /*19f20*/  LEA.HI.X.SX32 R13, R14, R23.reuse, 0x1, P3 ;  /* 0x000000170e0d7211 */ /* 0x080fe400018f0eff */
[----:B------:R-:W-:Y:S01]  /*19f30*/  LEA.HI.X.SX32 R7, R2, R23, 0x1, P4 ;  /* 0x0000001702077211 */ /* 0x000fe200020f0eff */
[----:B--2---:R-:W-:Y:S01]  /*19f40*/  IMAD R2, R15, 0x2, R0 ;  /* 0x000000020f027824 */ /* 0x004fe200078e0200 */
[C---:B------:R-:W-:Y:S01]  /*19f50*/  LEA R14, P3, R0.reuse, R3, 0x1 ;  /* 0x00000003000e7211 */ /* 0x040fe200078608ff */
[----:B------:R-:W2:Y:S01]  /*19f60*/  LDC R73, c[0x0][0x278] ;  /* 0x00009e00ff497b82 */ /* 0x000ea20000000800 */
[----:B------:R0:W-:Y:S07]  /*19f70*/  STG.E.U16 desc[UR60][R4.64], R16 ;  /* 0x0000001004007986 */ /* 0x0001ee000c10153c */
[----:B---3--:R-:W3:Y:S01]  /*19f80*/  LDC R67, c[0x0][0x278] ;  /* 0x00009e00ff437b82 */ /* 0x008ee20000000800 */
[----:B------:R-:W-:Y:S01]  /*19f90*/  LEA.HI.X.SX32 R15, R0, R23, 0x1, P3 ;  /* 0x00000017000f7211 */ /* 0x000fe200018f0eff */
[----:B0-----:R-:W-:Y:S01]  /*19fa0*/  IMAD R0, R69, 0x2, R2 ;  /* 0x0000000245007824 */ /* 0x001fe200078e0202 */
[----:B------:R-:W-:-:S05]  /*19fb0*/  LEA R4, P3, R2, R3, 0x1 ;  /* 0x0000000302047211 */ /* 0x000fca00078608ff */
[----:B------:R-:W0:Y:S01]  /*19fc0*/  LDC R69, c[0x0][0x278] ;  /* 0x00009e00ff457b82 */ /* 0x000e220000000800 */
[----:B------:R1:W-:Y:S01]  /*19fd0*/  STG.E.U16 desc[UR60][R6.64], R17 ;  /* 0x0000001106007986 */ /* 0x0003e2000c10153c */
[----:B------:R-:W-:Y:S02]  /*19fe0*/  LEA.HI.X.SX32 R5, R2, R23, 0x1, P3 ;  /* 0x0000001702057211 */ /* 0x000fe400018f0eff */
[----:B----4-:R-:W-:Y:S01]  /*19ff0*/  LEA R2, R65, R0, 0x1 ;  /* 0x0000000041027211 */ /* 0x010fe200078e08ff */
[----:B------:R4:W-:Y:S03]  /*1a000*/  STG.E.U16 desc[UR60][R12.64], R18 ;  /* 0x000000120c007986 */ /* 0x0009e6000c10153c */
[----:B------:R-:W5:Y:S01]  /*1a010*/  LDC R65, c[0x0][0x278] ;  /* 0x00009e00ff417b82 */ /* 0x000f620000000800 */
[----:B-1----:R-:W-:Y:S02]  /*1a020*/  LEA R6, P3, R0, R3, 0x1 ;  /* 0x0000000300067211 */ /* 0x002fe400078608ff */
[----:B----4-:R-:W-:-:S02]  /*1a030*/  PRMT R13, R16, 0x7632, R13 ;  /* 0x00007632100d7816 */ /* 0x010fc4000000000d */
[----:B------:R-:W-:Y:S01]  /*1a040*/  LEA.HI.X.SX32 R7, R0, R23, 0x1, P3 ;  /* 0x0000001700077211 */ /* 0x000fe200018f0eff */
[----:B------:R-:W-:Y:S01]  /*1a050*/  IMAD R0, R71, 0x2, R2 ;  /* 0x0000000247007824 */ /* 0x000fe200078e0202 */
[----:B------:R-:W-:Y:S01]  /*1a060*/  LEA R12, P3, R2, R3, 0x1 ;  /* 0x00000003020c7211 */ /* 0x000fe200078608ff */
[----:B------:R1:W-:Y:S04]  /*1a070*/  STG.E.U16 desc[UR60][R14.64], R19 ;  /* 0x000000130e007986 */ /* 0x0003e8000c10153c */
[----:B------:R4:W-:Y:S01]  /*1a080*/  STG.E.U16 desc[UR60][R4.64], R13 ;  /* 0x0000000d04007986 */ /* 0x0009e2000c10153c */
[----:B------:R-:W-:Y:S02]  /*1a090*/  PRMT R64, R17, 0x7632, R64 ;  /* 0x0000763211407816 */ /* 0x000fe40000000040 */
[----:B------:R-:W-:-:S02]  /*1a0a0*/  PRMT R68, R19, 0x7632, R68 ;  /* 0x0000763213447816 */ /* 0x000fc40000000044 */
[----:B-1----:R-:W1:Y:S01]  /*1a0b0*/  LDC R19, c[0x0][0x278] ;  /* 0x00009e00ff137b82 */ /* 0x002e620000000800 */
[----:B----4-:R-:W-:Y:S01]  /*1a0c0*/  LEA.HI.X.SX32 R13, R2, R23, 0x1, P3 ;  /* 0x00000017020d7211 */ /* 0x010fe200018f0eff */
[----:B---3--:R-:W-:Y:S01]  /*1a0d0*/  IMAD R2, R67, 0x2, R0 ;  /* 0x0000000243027824 */ /* 0x008fe200078e0200 */
[----:B------:R-:W-:Y:S02]  /*1a0e0*/  LEA R16, P3, R0, R3, 0x1 ;  /* 0x0000000300107211 */ /* 0x000fe400078608ff */
[----:B------:R-:W-:-:S03]  /*1a0f0*/  PRMT R66, R18, 0x7632, R66 ;  /* 0x0000763212427816 */ /* 0x000fc60000000042 */
[----:B------:R-:W3:Y:S01]  /*1a100*/  LDC R67, c[0x0][0x278] ;  /* 0x00009e00ff437b82 */ /* 0x000ee20000000800 */
[----:B------:R-:W-:Y:S01]  /*1a110*/  LEA.HI.X.SX32 R17, R0, R23, 0x1, P3 ;  /* 0x0000001700117211 */ /* 0x000fe200018f0eff */
[----:B--2---:R-:W-:Y:S01]  /*1a120*/  IMAD R0, R73, 0x2, R2 ;  /* 0x0000000249007824 */ /* 0x004fe200078e0202 */
[----:B------:R-:W-:-:S03]  /*1a130*/  LEA R4, P3, R2, R3, 0x1 ;  /* 0x0000000302047211 */ /* 0x000fc600078608ff */
[----:B0-----:R-:W-:Y:S01]  /*1a140*/  IMAD R18, R69, 0x2, R0 ;  /* 0x0000000245127824 */ /* 0x001fe200078e0200 */
[----:B------:R0:W-:Y:S01]  /*1a150*/  STG.E.U16 desc[UR60][R6.64], R64 ;  /* 0x0000004006007986 */ /* 0x0001e2000c10153c */
[----:B------:R-:W-:Y:S01]  /*1a160*/  LEA.HI.X.SX32 R5, R2, R23, 0x1, P3 ;  /* 0x0000001702057211 */ /* 0x000fe200018f0eff */
[----:B------:R-:W2:Y:S01]  /*1a170*/  LDC R69, c[0x0][0x278] ;  /* 0x00009e00ff457b82 */ /* 0x000ea20000000800 */
[-C--:B------:R-:W-:Y:S02]  /*1a180*/  LEA R14, P4, R0, R3.reuse, 0x1 ;  /* 0x00000003000e7211 */ /* 0x080fe400078808ff */
[----:B0-----:R-:W-:-:S04]  /*1a190*/  LEA R6, P3, R18, R3, 0x1 ;  /* 0x0000000312067211 */ /* 0x001fc800078608ff */
[-C--:B------:R-:W-:Y:S02]  /*1a1a0*/  LEA.HI.X.SX32 R7, R18, R23.reuse, 0x1, P3 ;  /* 0x0000001712077211 */ /* 0x080fe400018f0eff */
[----:B-----5:R-:W-:Y:S02]  /*1a1b0*/  LEA R18, R65, R18, 0x1 ;  /* 0x0000001241127211 */ /* 0x020fe400078e08ff */
[----:B------:R-:W0:Y:S01]  /*1a1c0*/  LDC R65, c[0x0][0x278] ;  /* 0x00009e00ff417b82 */ /* 0x000e220000000800 */
[----:B------:R4:W-:Y:S01]  /*1a1d0*/  STG.E.U16 desc[UR60][R12.64], R66 ;  /* 0x000000420c007986 */ /* 0x0009e2000c10153c */
[----:B------:R-:W-:-:S03]  /*1a1e0*/  LEA.HI.X.SX32 R15, R0, R23, 0x1, P4 ;  /* 0x00000017000f7211 */ /* 0x000fc600020f0eff */
[----:B------:R5:W-:Y:S01]  /*1a1f0*/  STG.E.U16 desc[UR60][R16.64], R68 ;  /* 0x0000004410007986 */ /* 0x000be2000c10153c */
[----:B-1----:R-:W-:Y:S02]  /*1a200*/  IMAD R0, R19, 0x2, R18 ;  /* 0x0000000213007824 */ /* 0x002fe400078e0212 */
[----:B------:R-:W1:Y:S01]  /*1a210*/  LDC R19, c[0x0][0x278] ;  /* 0x00009e00ff137b82 */ /* 0x000e620000000800 */
[----:B------:R3:W-:Y:S01]  /*1a220*/  STG.E.U16 desc[UR60][R4.64], R104 ;  /* 0x0000006804007986 */ /* 0x0007e2000c10153c */
[----:B----4-:R-:W-:-:S06]  /*1a230*/  LEA R12, P3, R18, R3, 0x1 ;  /* 0x00000003120c7211 */ /* 0x010fcc00078608ff */
[----:B-----5:R-:W4:Y:S01]  /*1a240*/  LDC R17, c[0x0][0x278] ;  /* 0x00009e00ff117b82 */ /* 0x020f220000000800 */
[----:B------:R-:W-:Y:S01]  /*1a250*/  LEA.HI.X.SX32 R13, R18, R23, 0x1, P3 ;  /* 0x00000017120d7211 */ /* 0x000fe200018f0eff */
[----:B---3--:R-:W-:Y:S01]  /*1a260*/  IMAD R2, R67, 0x2, R0 ;  /* 0x0000000243027824 */ /* 0x008fe200078e0200 */
[C---:B------:R-:W-:Y:S01]  /*1a270*/  LEA R4, P3, R0.reuse, R3, 0x1 ;  /* 0x0000000300047211 */ /* 0x040fe200078608ff */
[----:B------:R3:W-:Y:S04]  /*1a280*/  STG.E.U16 desc[UR60][R14.64], R105 ;  /* 0x000000690e007986 */ /* 0x0007e8000c10153c */
[----:B------:R-:W5:Y:S01]  /*1a290*/  LDC R67, c[0x0][0x278] ;  /* 0x00009e00ff437b82 */ /* 0x000f620000000800 */
[----:B------:R3:W-:Y:S01]  /*1a2a0*/  STG.E.U16 desc[UR60][R6.64], R106 ;  /* 0x0000006a06007986 */ /* 0x0007e2000c10153c */
[----:B------:R-:W-:Y:S01]  /*1a2b0*/  LEA.HI.X.SX32 R5, R0, R23, 0x1, P3 ;  /* 0x0000001700057211 */ /* 0x000fe200018f0eff */
[----:B--2---:R-:W-:-:S02]  /*1a2c0*/  IMAD R0, R69, 0x2, R2 ;  /* 0x0000000245007824 */ /* 0x004fc400078e0202 */
[----:B------:R-:W-:Y:S03]  /*1a2d0*/  STG.E.U16 desc[UR60][R12.64], R107 ;  /* 0x0000006b0c007986 */ /* 0x000fe6000c10153c */
[----:B------:R-:W2:Y:S01]  /*1a2e0*/  LDC R69, c[0x0][0x278] ;  /* 0x00009e00ff457b82 */ /* 0x000ea20000000800 */
[----:B---3--:R-:W-:Y:S02]  /*1a2f0*/  PRMT R15, R104, 0x7632, R15 ;  /* 0x00007632680f7816 */ /* 0x008fe4000000000f */
[----:B------:R-:W-:-:S04]  /*1a300*/  LEA R6, P3, R2, R3, 0x1 ;  /* 0x0000000302067211 */ /* 0x000fc800078608ff */
[----:B------:R-:W-:Y:S02]  /*1a310*/  LEA.HI.X.SX32 R7, R2, R23, 0x1, P3 ;  /* 0x0000001702077211 */ /* 0x000fe400018f0eff */
[C---:B------:R-:W-:Y:S02]  /*1a320*/  LEA R14, P3, R0.reuse, R3, 0x1 ;  /* 0x00000003000e7211 */ /* 0x040fe400078608ff */
[----:B0-----:R-:W-:Y:S01]  /*1a330*/  LEA R2, R65, R0, 0x1 ;  /* 0x0000000041027211 */ /* 0x001fe200078e08ff */
[----:B------:R0:W-:Y:S01]  /*1a340*/  STG.E.U16 desc[UR60][R4.64], R15 ;  /* 0x0000000f04007986 */ /* 0x0001e2000c10153c */
[----:B------:R-:W3:Y:S01]  /*1a350*/  LDC R65, c[0x0][0x278] ;  /* 0x00009e00ff417b82 */ /* 0x000ee20000000800 */
[----:B------:R-:W-:Y:S02]  /*1a360*/  PRMT R64, R105, 0x7632, R64 ;  /* 0x0000763269407816 */ /* 0x000fe40000000040 */
[----:B0-----:R-:W-:Y:S01]  /*1a370*/  LEA.HI.X.SX32 R15, R0, R23, 0x1, P3 ;  /* 0x00000017000f7211 */ /* 0x001fe200018f0eff */
[----:B----4-:R-:W-:Y:S01]  /*1a380*/  IMAD R0, R17, 0x2, R2 ;  /* 0x0000000211007824 */ /* 0x010fe200078e0202 */
[----:B------:R-:W-:-:S04]  /*1a390*/  LEA R16, P3, R2, R3, 0x1 ;  /* 0x0000000302107211 */ /* 0x000fc800078608ff */
[----:B------:R-:W-:Y:S01]  /*1a3a0*/  LEA.HI.X.SX32 R17, R2, R23, 0x1, P3 ;  /* 0x0000001702117211 */ /* 0x000fe200018f0eff */
[----:B-1----:R-:W-:Y:S01]  /*1a3b0*/  IMAD R2, R19, 0x2, R0 ;  /* 0x0000000213027824 */ /* 0x002fe200078e0200 */
[C---:B------:R-:W-:Y:S01]  /*1a3c0*/  LEA R4, P3, R0.reuse, R3, 0x1 ;  /* 0x0000000300047211 */ /* 0x040fe200078608ff */
[----:B------:R-:W0:Y:S02]  /*1a3d0*/  LDC R19, c[0x0][0x278] ;  /* 0x00009e00ff137b82 */ /* 0x000e240000000800 */
[----:B-----5:R-:W-:Y:S01]  /*1a3e0*/  IMAD R18, R67, 0x2, R2 ;  /* 0x0000000243127824 */ /* 0x020fe200078e0202 */
[----:B------:R1:W-:Y:S01]  /*1a3f0*/  STG.E.U16 desc[UR60][R6.64], R64 ;  /* 0x0000004006007986 */ /* 0x0003e2000c10153c */
[----:B------:R-:W-:-:S04]  /*1a400*/  LEA.HI.X.SX32 R5, R0, R23, 0x1, P3 ;  /* 0x0000001700057211 */ /* 0x000fc800018f0eff */
[----:B------:R-:W4:Y:S01]  /*1a410*/  LDC R67, c[0x0][0x278] ;  /* 0x00009e00ff437b82 */ /* 0x000f220000000800 */
[----:B------:R-:W-:Y:S02]  /*1a420*/  PRMT R66, R106, 0x7632, R66 ;  /* 0x000076326a427816 */ /* 0x000fe40000000042 */
[C---:B-1----:R-:W-:Y:S02]  /*1a430*/  LEA R6, P3, R18.reuse, R3, 0x1 ;  /* 0x0000000312067211 */ /* 0x042fe400078608ff */
[----:B------:R-:W-:Y:S02]  /*1a440*/  PRMT R68, R107, 0x7632, R68 ;  /* 0x000076326b447816 */ /* 0x000fe40000000044 */
[----:B------:R-:W-:Y:S02]  /*1a450*/  LEA.HI.X.SX32 R7, R18, R23, 0x1, P3 ;  /* 0x0000001712077211 */ /* 0x000fe400018f0eff */
[----:B--2---:R-:W-:Y:S02]  /*1a460*/  LEA R18, R69, R18, 0x1 ;  /* 0x0000001245127211 */ /* 0x004fe400078e08ff */
[----:B------:R-:W1:Y:S01]  /*1a470*/  LDC R69, c[0x0][0x278] ;  /* 0x00009e00ff457b82 */ /* 0x000e620000000800 */
[----:B------:R2:W-:Y:S01]  /*1a480*/  STG.E.U16 desc[UR60][R14.64], R66 ;  /* 0x000000420e007986 */ /* 0x0005e2000c10153c */
[----:B------:R-:W-:-:S03]  /*1a490*/  LEA R12, P4, R2, R3, 0x1 ;  /* 0x00000003020c7211 */ /* 0x000fc600078808ff */
[----:B------:R5:W-:Y:S01]  /*1a4a0*/  STG.E.U16 desc[UR60][R16.64], R68 ;  /* 0x0000004410007986 */ /* 0x000be2000c10153c */
[----:B---3--:R-:W-:Y:S02]  /*1a4b0*/  IMAD R0, R65, 0x2, R18 ;  /* 0x0000000241007824 */ /* 0x008fe400078e0212 */
[----:B------:R-:W3:Y:S01]  /*1a4c0*/  LDC R65, c[0x0][0x278] ;  /* 0x00009e00ff417b82 */ /* 0x000ee20000000800 */
[----:B------:R-:W-:Y:S02]  /*1a4d0*/  LEA.HI.X.SX32 R13, R2, R23, 0x1, P4 ;  /* 0x00000017020d7211 */ /* 0x000fe400020f0eff */
[----:B--2---:R-:W-:-:S05]  /*1a4e0*/  LEA R14, P3, R18, R3, 0x1 ;  /* 0x00000003120e7211 */ /* 0x004fca00078608ff */
[----:B-----5:R-:W2:Y:S01]  /*1a4f0*/  LDC R17, c[0x0][0x278] ;  /* 0x00009e00ff117b82 */ /* 0x020ea20000000800 */
[----:B------:R5:W-:Y:S01]  /*1a500*/  STG.E.U16 desc[UR60][R4.64], R8 ;  /* 0x0000000804007986 */ /* 0x000be2000c10153c */
[----:B------:R-:W-:Y:S01]  /*1a510*/  LEA.HI.X.SX32 R15, R18, R23, 0x1, P3 ;  /* 0x00000017120f7211 */ /* 0x000fe200018f0eff */
[----:B0-----:R-:W-:Y:S02]  /*1a520*/  IMAD R2, R19, 0x2, R0 ;  /* 0x0000000213027824 */ /* 0x001fe400078e0200 */
[----:B------:R0:W-:Y:S03]  /*1a530*/  STG.E.U16 desc[UR60][R12.64], R9 ;  /* 0x000000090c007986 */ /* 0x0001e6000c10153c */
[----:B------:R-:W3:Y:S01]  /*1a540*/  LDC R19, c[0x0][0x278] ;  /* 0x00009e00ff137b82 */ /* 0x000ee20000000800 */
[----:B------:R0:W-:Y:S01]  /*1a550*/  STG.E.U16 desc[UR60][R6.64], R10 ;  /* 0x0000000a06007986 */ /* 0x0001e2000c10153c */
[----:B-----5:R-:W-:-:S04]  /*1a560*/  LEA R4, P3, R0, R3, 0x1 ;  /* 0x0000000300047211 */ /* 0x020fc800078608ff */
[----:B------:R-:W-:Y:S01]  /*1a570*/  LEA.HI.X.SX32 R5, R0, R23, 0x1, P3 ;  /* 0x0000001700057211 */ /* 0x000fe200018f0eff */
[----:B----4-:R-:W-:Y:S01]  /*1a580*/  IMAD R0, R67, 0x2, R2 ;  /* 0x0000000243007824 */ /* 0x010fe200078e0202 */
[----:B0-----:R-:W-:Y:S01]  /*1a590*/  PRMT R13, R8, 0x7632, R13 ;  /* 0x00007632080d7816 */ /* 0x001fe2000000000d */
[----:B------:R-:W0:Y:S01]  /*1a5a0*/  LDC R67, c[0x0][0x278] ;  /* 0x00009e00ff437b82 */ /* 0x000e220000000800 */
[----:B------:R-:W-:-:S04]  /*1a5b0*/  LEA R6, P3, R2, R3, 0x1 ;  /* 0x0000000302067211 */ /* 0x000fc800078608ff */
[----:B------:R-:W-:Y:S02]  /*1a5c0*/  LEA.HI.X.SX32 R7, R2, R23, 0x1, P3 ;  /* 0x0000001702077211 */ /* 0x000fe400018f0eff */
[C---:B------:R-:W-:Y:S02]  /*1a5d0*/  LEA R8, P3, R0.reuse, R3, 0x1 ;  /* 0x0000000300087211 */ /* 0x040fe400078608ff */
[----:B-1----:R-:W-:Y:S01]  /*1a5e0*/  LEA R2, R69, R0, 0x1 ;  /* 0x0000000045027211 */ /* 0x002fe200078e08ff */
[----:B------:R1:W-:Y:S01]  /*1a5f0*/  STG.E.U16 desc[UR60][R14.64], R11 ;  /* 0x0000000b0e007986 */ /* 0x0003e2000c10153c */
[----:B------:R-:W-:Y:S02]  /*1a600*/  PRMT R16, R9, 0x7632, R16 ;  /* 0x0000763209107816 */ /* 0x000fe40000000010 */
[----:B------:R-:W-:Y:S01]  /*1a610*/  LEA.HI.X.SX32 R9, R0, R23, 0x1, P3 ;  /* 0x0000001700097211 */ /* 0x000fe200018f0eff */
[----:B--2---:R-:W-:Y:S01]  /*1a620*/  IMAD R0, R17, 0x2, R2 ;  /* 0x0000000211007824 */ /* 0x004fe200078e0202 */
[C---:B------:R-:W-:Y:S01]  /*1a630*/  LEA R12, P3, R2.reuse, R3, 0x1 ;  /* 0x00000003020c7211 */ /* 0x040fe200078608ff */
[----:B------:R2:W-:Y:S01]  /*1a640*/  STG.E.U16 desc[UR60][R4.64], R13 ;  /* 0x0000000d04007986 */ /* 0x0005e2000c10153c */
[----:B------:R-:W4:Y:S08]  /*1a650*/  LDC R17, c[0x0][0x278] ;  /* 0x00009e00ff117b82 */ /* 0x000f300000000800 */
[----:B-1----:R-:W1:Y:S01]  /*1a660*/  LDC R15, c[0x0][0x278] ;  /* 0x00009e00ff0f7b82 */ /* 0x002e620000000800 */
[----:B--2---:R-:W-:Y:S01]  /*1a670*/  LEA.HI.X.SX32 R13, R2, R23, 0x1, P3 ;  /* 0x00000017020d7211 */ /* 0x004fe200018f0eff */
[----:B---3--:R-:W-:Y:S01]  /*1a680*/  IMAD R2, R65, 0x2, R0 ;  /* 0x0000000241027824 */ /* 0x008fe200078e0200 */
[----:B------:R-:W-:-:S03]  /*1a690*/  LEA R4, P3, R0, R3, 0x1 ;  /* 0x0000000300047211 */ /* 0x000fc600078608ff */
[----:B------:R-:W-:Y:S01]  /*1a6a0*/  IMAD R14, R19, 0x2, R2 ;  /* 0x00000002130e7824 */ /* 0x000fe200078e0202 */
[----:B------:R2:W-:Y:S01]  /*1a6b0*/  STG.E.U16 desc[UR60][R6.64], R16 ;  /* 0x0000001006007986 */ /* 0x0005e2000c10153c */
[----:B------:R-:W3:Y:S01]  /*1a6c0*/  LDC R19, c[0x0][0x278] ;  /* 0x00009e00ff137b82 */ /* 0x000ee20000000800 */
[----:B------:R-:W-:Y:S02]  /*1a6d0*/  LEA.HI.X.SX32 R5, R0, R23, 0x1, P3 ;  /* 0x0000001700057211 */ /* 0x000fe400018f0eff */
[----:B------:R-:W-:Y:S02]  /*1a6e0*/  PRMT R64, R10, 0x7632, R64 ;  /* 0x000076320a407816 */ /* 0x000fe40000000040 */
[----:B------:R-:W-:-:S03]  /*1a6f0*/  PRMT R18, R11, 0x7632, R18 ;  /* 0x000076320b127816 */ /* 0x000fc60000000012 */
[----:B------:R-:W5:Y:S01]  /*1a700*/  LDC R65, c[0x0][0x278] ;  /* 0x00009e00ff417b82 */ /* 0x000f620000000800 */
[C---:B--2---:R-:W-:Y:S01]  /*1a710*/  LEA R6, P3, R14.reuse, R3, 0x1 ;  /* 0x000000030e067211 */ /* 0x044fe200078608ff */
[----:B------:R2:W-:Y:S03]  /*1a720*/  STG.E.U16 desc[UR60][R8.64], R64 ;  /* 0x0000004008007986 */ /* 0x0005e6000c10153c */
[----:B------:R-:W-:Y:S01]  /*1a730*/  LEA.HI.X.SX32 R7, R14, R23, 0x1, P3 ;  /* 0x000000170e077211 */ /* 0x000fe200018f0eff */
[----:B------:R4:W-:Y:S01]  /*1a740*/  STG.E.U16 desc[UR60][R12.64], R18 ;  /* 0x000000120c007986 */ /* 0x0009e2000c10153c */
[----:B0-----:R-:W-:Y:S02]  /*1a750*/  LEA R14, R67, R14, 0x1 ;  /* 0x0000000e430e7211 */ /* 0x001fe400078e08ff */
[----:B------:R-:W-:-:S03]  /*1a760*/  LEA R10, P4, R2, R3, 0x1 ;  /* 0x00000003020a7211 */ /* 0x000fc600078808ff */
[----:B-1----:R-:W-:Y:S01]  /*1a770*/  IMAD R0, R15, 0x2, R14 ;  /* 0x000000020f007824 */ /* 0x002fe200078e020e */
[----:B--2---:R-:W-:Y:S01]  /*1a780*/  LEA R8, P3, R14, R3, 0x1 ;  /* 0x000000030e087211 */ /* 0x004fe200078608ff */
[----:B------:R-:W0:Y:S01]  /*1a790*/  LDC R15, c[0x0][0x278] ;  /* 0x00009e00ff0f7b82 */ /* 0x000e220000000800 */
[----:B------:R-:W-:-:S07]  /*1a7a0*/  LEA.HI.X.SX32 R11, R2, R23, 0x1, P4 ;  /* 0x00000017020b7211 */ /* 0x000fce00020f0eff */
[----:B----4-:R-:W1:Y:S01]  /*1a7b0*/  LDC R13, c[0x0][0x278] ;  /* 0x00009e00ff0d7b82 */ /* 0x010e620000000800 */
[----:B------:R2:W-:Y:S01]  /*1a7c0*/  STG.E.U16 desc[UR60][R4.64], R128 ;  /* 0x0000008004007986 */ /* 0x0005e2000c10153c */
[----:B------:R-:W-:Y:S01]  /*1a7d0*/  LEA.HI.X.SX32 R9, R14, R23, 0x1, P3 ;  /* 0x000000170e097211 */ /* 0x000fe200018f0eff */
[----:B------:R-:W-:Y:S02]  /*1a7e0*/  IMAD R2, R17, 0x2, R0 ;  /* 0x0000000211027824 */ /* 0x000fe400078e0200 */
[----:B------:R4:W-:Y:S03]  /*1a7f0*/  STG.E.U16 desc[UR60][R10.64], R129 ;  /* 0x000000810a007986 */ /* 0x0009e6000c10153c */
[----:B------:R-:W0:Y:S01]  /*1a800*/  LDC R17, c[0x0][0x278] ;  /* 0x00009e00ff117b82 */ /* 0x000e220000000800 */
[----:B------:R5:W-:Y:S01]  /*1a810*/  STG.E.U16 desc[UR60][R6.64], R130 ;  /* 0x0000008206007986 */ /* 0x000be2000c10153c */
[----:B--2---:R-:W-:-:S04]  /*1a820*/  LEA R4, P3, R0, R3, 0x1 ;  /* 0x0000000300047211 */ /* 0x004fc800078608ff */
[----:B------:R-:W-:Y:S01]  /*1a830*/  LEA.HI.X.SX32 R5, R0, R23, 0x1, P3 ;  /* 0x0000001700057211 */ /* 0x000fe200018f0eff */
[----:B---3--:R-:W-:Y:S01]  /*1a840*/  IMAD R0, R19, 0x2, R2 ;  /* 0x0000000213007824 */ /* 0x008fe200078e0202 */
[----:B----4-:R-:W-:Y:S01]  /*1a850*/  PRMT R11, R128, 0x7632, R11 ;  /* 0x00007632800b7816 */ /* 0x010fe2000000000b */
[----:B------:R-:W2:Y:S01]  /*1a860*/  LDC R19, c[0x0][0x278] ;  /* 0x00009e00ff137b82 */ /* 0x000ea20000000800 */
[C---:B-----5:R-:W-:Y:S01]  /*1a870*/  LEA R6, P3, R2.reuse, R3, 0x1 ;  /* 0x0000000302067211 */ /* 0x060fe200078608ff */
[----:B------:R-:W-:Y:S03]  /*1a880*/  STG.E.U16 desc[UR60][R8.64], R131 ;  /* 0x0000008308007986 */ /* 0x000fe6000c10153c */
[----:B------:R-:W-:Y:S02]  /*1a890*/  LEA.HI.X.SX32 R7, R2, R23, 0x1, P3 ;  /* 0x0000001702077211 */ /* 0x000fe400018f0eff */
[----:B------:R-:W-:-:S02]  /*1a8a0*/  LEA R10, P3, R0, R3, 0x1 ;  /* 0x00000003000a7211 */ /* 0x000fc400078608ff */
[----:B------:R-:W-:Y:S01]  /*1a8b0*/  LEA R2, R65, R0, 0x1 ;  /* 0x0000000041027211 */ /* 0x000fe200078e08ff */
[----:B------:R3:W-:Y:S01]  /*1a8c0*/  STG.E.U16 desc[UR60][R4.64], R11 ;  /* 0x0000000b04007986 */ /* 0x0007e2000c10153c */
[----:B------:R-:W4:Y:S01]  /*1a8d0*/  LDC R65, c[0x0][0x278] ;  /* 0x00009e00ff417b82 */ /* 0x000f220000000800 */
[----:B------:R-:W-:Y:S02]  /*1a8e0*/  PRMT R16, R129, 0x7632, R16 ;  /* 0x0000763281107816 */ /* 0x000fe40000000010 */
[----:B---3--:R-:W-:Y:S01]  /*1a8f0*/  LEA.HI.X.SX32 R11, R0, R23, 0x1, P3 ;  /* 0x00000017000b7211 */ /* 0x008fe200018f0eff */
[----:B-1----:R-:W-:Y:S01]  /*1a900*/  IMAD R0, R13, 0x2, R2 ;  /* 0x000000020d007824 */ /* 0x002fe200078e0202 */
[----:B------:R-:W-:-:S04]  /*1a910*/  LEA R12, P3, R2, R3, 0x1 ;  /* 0x00000003020c7211 */ /* 0x000fc800078608ff */
[----:B------:R-:W-:Y:S01]  /*1a920*/  LEA.HI.X.SX32 R13, R2, R23, 0x1, P3 ;  /* 0x00000017020d7211 */ /* 0x000fe200018f0eff */
[----:B0-----:R-:W-:Y:S01]  /*1a930*/  IMAD R2, R15, 0x2, R0 ;  /* 0x000000020f027824 */ /* 0x001fe200078e0200 */
[C---:B------:R-:W-:Y:S01]  /*1a940*/  LEA R4, P3, R0.reuse, R3, 0x1 ;  /* 0x0000000300047211 */ /* 0x040fe200078608ff */
[----:B------:R-:W0:Y:S02]  /*1a950*/  LDC R15, c[0x0][0x278] ;  /* 0x00009e00ff0f7b82 */ /* 0x000e240000000800 */
[----:B------:R-:W-:Y:S01]  /*1a960*/  IMAD R14, R17, 0x2, R2 ;  /* 0x00000002110e7824 */ /* 0x000fe200078e0202 */
[----:B------:R1:W-:Y:S01]  /*1a970*/  STG.E.U16 desc[UR60][R6.64], R16 ;  /* 0x0000001006007986 */ /* 0x0003e2000c10153c */
[----:B------:R-:W-:-:S04]  /*1a980*/  LEA.HI.X.SX32 R5, R0, R23, 0x1, P3 ;  /* 0x0000001700057211 */ /* 0x000fc800018f0eff */
[----:B------:R-:W3:Y:S01]  /*1a990*/  LDC R17, c[0x0][0x278] ;  /* 0x00009e00ff117b82 */ /* 0x000ee20000000800 */
        /* <DEDUP_REMOVED lines=9> */
[----:B----4-:R-:W-:Y:S02]  /*1aa30*/  IMAD R0, R65, 0x2, R14 ;  /* 0x0000000241007824 */ /* 0x010fe400078e020e */
[----:B------:R-:W4:Y:S01]  /*1aa40*/  LDC R65, c[0x0][0x278] ;  /* 0x00009e00ff417b82 */ /* 0x000f220000000800 */
[----:B------:R-:W-:Y:S02]  /*1aa50*/  LEA.HI.X.SX32 R9, R2, R23, 0x1, P4 ;  /* 0x0000001702097211 */ /* 0x000fe400020f0eff */
[----:B--2---:R-:W-:-:S05]  /*1aa60*/  LEA R10, P3, R14, R3, 0x1 ;  /* 0x000000030e0a7211 */ /* 0x004fca00078608ff */
[----:B-----5:R-:W2:Y:S01]  /*1aa70*/  LDC R13, c[0x0][0x278] ;  /* 0x00009e00ff0d7b82 */ /* 0x020ea20000000800 */
[----:B------:R5:W-:Y:S01]  /*1aa80*/  STG.E.U16 desc[UR60][R4.64], R124 ;  /* 0x0000007c04007986 */ /* 0x000be2000c10153c */
[----:B------:R-:W-:Y:S01]  /*1aa90*/  LEA.HI.X.SX32 R11, R14, R23, 0x1, P3 ;  /* 0x000000170e0b7211 */ /* 0x000fe200018f0eff */
[----:B0-----:R-:W-:Y:S02]  /*1aaa0*/  IMAD R2, R15, 0x2, R0 ;  /* 0x000000020f027824 */ /* 0x001fe400078e0200 */
[----:B------:R0:W-:Y:S03]  /*1aab0*/  STG.E.U16 desc[UR60][R8.64], R125 ;  /* 0x0000007d08007986 */ /* 0x0001e6000c10153c */
[----:B------:R-:W4:Y:S01]  /*1aac0*/  LDC R15, c[0x0][0x278] ;  /* 0x00009e00ff0f7b82 */ /* 0x000f220000000800 */
[----:B------:R0:W-:Y:S01]  /*1aad0*/  STG.E.U16 desc[UR60][R6.64], R126 ;  /* 0x0000007e06007986 */ /* 0x0001e2000c10153c */
[----:B-----5:R-:W-:-:S04]  /*1aae0*/  LEA R4, P3, R0, R3, 0x1 ;  /* 0x0000000300047211 */ /* 0x020fc800078608ff */
[----:B------:R-:W-:Y:S01]  /*1aaf0*/  LEA.HI.X.SX32 R5, R0, R23, 0x1, P3 ;  /* 0x0000001700057211 */ /* 0x000fe200018f0eff */
[----:B---3--:R-:W-:Y:S01]  /*1ab00*/  IMAD R0, R17, 0x2, R2 ;  /* 0x0000000211007824 */ /* 0x008fe200078e0202 */
[----:B0-----:R-:W-:Y:S01]  /*1ab10*/  PRMT R9, R124, 0x7632, R9 ;  /* 0x000076327c097816 */ /* 0x001fe20000000009 */
[----:B------:R-:W0:Y:S01]  /*1ab20*/  LDC R17, c[0x0][0x278] ;  /* 0x00009e00ff117b82 */ /* 0x000e220000000800 */
[C---:B------:R-:W-:Y:S01]  /*1ab30*/  LEA R6, P3, R2.reuse, R3, 0x1 ;  /* 0x0000000302067211 */ /* 0x040fe200078608ff */
[----:B------:R-:W-:Y:S03]  /*1ab40*/  STG.E.U16 desc[UR60][R10.64], R127 ;  /* 0x0000007f0a007986 */ /* 0x000fe6000c10153c */
[----:B------:R-:W-:Y:S02]  /*1ab50*/  LEA.HI.X.SX32 R7, R2, R23, 0x1, P3 ;  /* 0x0000001702077211 */ /* 0x000fe400018f0eff */
[----:B------:R-:W-:-:S02]  /*1ab60*/  LEA R8, P3, R0, R3, 0x1 ;  /* 0x0000000300087211 */ /* 0x000fc400078608ff */
[----:B-1----:R-:W-:Y:S01]  /*1ab70*/  LEA R2, R19, R0, 0x1 ;  /* 0x0000000013027211 */ /* 0x002fe200078e08ff */
[----:B------:R1:W-:Y:S01]  /*1ab80*/  STG.E.U16 desc[UR60][R4.64], R9 ;  /* 0x0000000904007986 */ /* 0x0003e2000c10153c */
[----:B------:R-:W3:Y:S01]  /*1ab90*/  LDC R19, c[0x0][0x278] ;  /* 0x00009e00ff137b82 */ /* 0x000ee20000000800 */
[----:B------:R-:W-:Y:S02]  /*1aba0*/  PRMT R16, R125, 0x7632, R16 ;  /* 0x000076327d107816 */ /* 0x000fe40000000010 */
[----:B-1----:R-:W-:Y:S01]  /*1abb0*/  LEA.HI.X.SX32 R9, R0, R23, 0x1, P3 ;  /* 0x0000001700097211 */ /* 0x002fe200018f0eff */
[----:B--2---:R-:W-:Y:S01]  /*1abc0*/  IMAD R0, R13, 0x2, R2 ;  /* 0x000000020d007824 */ /* 0x004fe200078e0202 */
[----:B------:R-:W-:-:S04]  /*1abd0*/  LEA R12, P3, R2, R3, 0x1 ;  /* 0x00000003020c7211 */ /* 0x000fc800078608ff */
[----:B------:R-:W-:Y:S01]  /*1abe0*/  LEA.HI.X.SX32 R13, R2, R23, 0x1, P3 ;  /* 0x00000017020d7211 */ /* 0x000fe200018f0eff */
[----:B----4-:R-:W-:Y:S01]  /*1abf0*/  IMAD R2, R65, 0x2, R0 ;  /* 0x0000000241027824 */ /* 0x010fe200078e0200 */
[C---:B------:R-:W-:Y:S01]  /*1ac00*/  LEA R4, P3, R0.reuse, R3, 0x1 ;  /* 0x0000000300047211 */ /* 0x040fe200078608ff */
[----:B------:R-:W1:Y:S02]  /*1ac10*/  LDC R65, c[0x0][0x278] ;  /* 0x00009e00ff417b82 */ /* 0x000e640000000800 */
[----:B------:R-:W-:Y:S01]  /*1ac20*/  IMAD R14, R15, 0x2, R2 ;  /* 0x000000020f0e7824 */ /* 0x000fe200078e0202 */
[----:B------:R2:W-:Y:S01]  /*1ac30*/  STG.E.U16 desc[UR60][R6.64], R16 ;  /* 0x0000001006007986 */ /* 0x0005e2000c10153c */
[----:B------:R-:W-:-:S04]  /*1ac40*/  LEA.HI.X.SX32 R5, R0, R23, 0x1, P3 ;  /* 0x0000001700057211 */ /* 0x000fc800018f0eff */
[----:B------:R-:W4:Y:S01]  /*1ac50*/  LDC R15, c[0x0][0x278] ;  /* 0x00009e00ff0f7b82 */ /* 0x000f220000000800 */
[----:B------:R-:W-:Y:S02]  /*1ac60*/  PRMT R18, R126, 0x7632, R18 ;  /* 0x000076327e127816 */ /* 0x000fe40000000012 */
[C---:B--2---:R-:W-:Y:S02]  /*1ac70*/  LEA R6, P3, R14.reuse, R3, 0x1 ;  /* 0x000000030e067211 */ /* 0x044fe400078608ff */
[----:B------:R-:W-:Y:S02]  /*1ac80*/  PRMT R64, R127, 0x7632, R64 ;  /* 0x000076327f407816 */ /* 0x000fe40000000040 */
[----:B------:R-:W-:Y:S02]  /*1ac90*/  LEA.HI.X.SX32 R7, R14, R23, 0x1, P3 ;  /* 0x000000170e077211 */ /* 0x000fe400018f0eff */
[----:B0-----:R-:W-:Y:S02]  /*1aca0*/  LEA R14, R17, R14, 0x1 ;  /* 0x0000000e110e7211 */ /* 0x001fe400078e08ff */
[----:B------:R-:W0:Y:S01]  /*1acb0*/  LDC R17, c[0x0][0x278] ;  /* 0x00009e00ff117b82 */ /* 0x000e220000000800 */
        /* <DEDUP_REMOVED lines=10> */
[----:B-1----:R-:W-:Y:S02]  /*1ad60*/  IMAD R2, R65, 0x2, R0 ;  /* 0x0000000241027824 */ /* 0x002fe400078e0200 */
[----:B------:R1:W-:Y:S03]  /*1ad70*/  STG.E.U16 desc[UR60][R10.64], R121 ;  /* 0x000000790a007986 */ /* 0x0003e6000c10153c */
[----:B------:R-:W3:Y:S01]  /*1ad80*/  LDC R65, c[0x0][0x278] ;  /* 0x00009e00ff417b82 */ /* 0x000ee20000000800 */
[----:B------:R1:W-:Y:S01]  /*1ad90*/  STG.E.U16 desc[UR60][R6.64], R122 ;  /* 0x0000007a06007986 */ /* 0x0003e2000c10153c */
[----:B-----5:R-:W-:-:S04]  /*1ada0*/  LEA R4, P3, R0, R3, 0x1 ;  /* 0x0000000300047211 */ /* 0x020fc800078608ff */
[----:B------:R-:W-:Y:S01]  /*1adb0*/  LEA.HI.X.SX32 R5, R0, R23, 0x1, P3 ;  /* 0x0000001700057211 */ /* 0x000fe200018f0eff */
[----:B----4-:R-:W-:Y:S01]  /*1adc0*/  IMAD R0, R15, 0x2, R2 ;  /* 0x000000020f007824 */ /* 0x010fe200078e0202 */
[----:B-1----:R-:W-:Y:S01]  /*1add0*/  PRMT R11, R120, 0x7632, R11 ;  /* 0x00007632780b7816 */ /* 0x002fe2000000000b */
[----:B------:R-:W1:Y:S01]  /*1ade0*/  LDC R15, c[0x0][0x278] ;  /* 0x00009e00ff0f7b82 */ /* 0x000e620000000800 */
[C---:B------:R-:W-:Y:S01]  /*1adf0*/  LEA R6, P3, R2.reuse, R3, 0x1 ;  /* 0x0000000302067211 */ /* 0x040fe200078608ff */
[----:B------:R-:W-:Y:S03]  /*1ae00*/  STG.E.U16 desc[UR60][R8.64], R123 ;  /* 0x0000007b08007986 */ /* 0x000fe6000c10153c */
[----:B------:R-:W-:Y:S02]  /*1ae10*/  LEA.HI.X.SX32 R7, R2, R23, 0x1, P3 ;  /* 0x0000001702077211 */ /* 0x000fe400018f0eff */
[----:B------:R-:W-:-:S02]  /*1ae20*/  LEA R10, P3, R0, R3, 0x1 ;  /* 0x00000003000a7211 */ /* 0x000fc400078608ff */
[----:B0-----:R-:W-:Y:S01]  /*1ae30*/  LEA R2, R17, R0, 0x1 ;  /* 0x0000000011027211 */ /* 0x001fe200078e08ff */
[----:B------:R0:W-:Y:S01]  /*1ae40*/  STG.E.U16 desc[UR60][R4.64], R11 ;  /* 0x0000000b04007986 */ /* 0x0001e2000c10153c */
[----:B------:R-:W4:Y:S01]  /*1ae50*/  LDC R17, c[0x0][0x278] ;  /* 0x00009e00ff117b82 */ /* 0x000f220000000800 */
[----:B------:R-:W-:Y:S02]  /*1ae60*/  PRMT R16, R121, 0x7632, R16 ;  /* 0x0000763279107816 */ /* 0x000fe40000000010 */
[----:B0-----:R-:W-:Y:S01]  /*1ae70*/  LEA.HI.X.SX32 R11, R0, R23, 0x1, P3 ;  /* 0x00000017000b7211 */ /* 0x001fe200018f0eff */
[----:B--2---:R-:W-:Y:S01]  /*1ae80*/  IMAD R0, R13, 0x2, R2 ;  /* 0x000000020d007824 */ /* 0x004fe200078e0202 */
[----:B------:R-:W-:-:S04]  /*1ae90*/  LEA R12, P3, R2, R3, 0x1 ;  /* 0x00000003020c7211 */ /* 0x000fc800078608ff */
[----:B------:R-:W-:Y:S01]  /*1aea0*/  LEA.HI.X.SX32 R13, R2, R23, 0x1, P3 ;  /* 0x00000017020d7211 */ /* 0x000fe200018f0eff */
[----:B---3--:R-:W-:Y:S01]  /*1aeb0*/  IMAD R2, R19, 0x2, R0 ;  /* 0x0000000213027824 */ /* 0x008fe200078e0200 */
[C---:B------:R-:W-:Y:S01]  /*1aec0*/  LEA R4, P3, R0.reuse, R3, 0x1 ;  /* 0x0000000300047211 */ /* 0x040fe200078608ff */
[----:B------:R-:W0:Y:S02]  /*1aed0*/  LDC R19, c[0x0][0x278] ;  /* 0x00009e00ff137b82 */ /* 0x000e240000000800 */
[----:B------:R-:W-:Y:S01]  /*1aee0*/  IMAD R14, R65, 0x2, R2 ;  /* 0x00000002410e7824 */ /* 0x000fe200078e0202 */
[----:B------:R2:W-:Y:S01]  /*1aef0*/  STG.E.U16 desc[UR60][R6.64], R16 ;  /* 0x0000001006007986 */ /* 0x0005e2000c10153c */
[----:B------:R-:W-:-:S04]  /*1af00*/  LEA.HI.X.SX32 R5, R0, R23, 0x1, P3 ;  /* 0x0000001700057211 */ /* 0x000fc800018f0eff */
[----:B------:R-:W3:Y:S01]  /*1af10*/  LDC R65, c[0x0][0x278] ;  /* 0x00009e00ff417b82 */ /* 0x000ee20000000800 */
[----:B------:R-:W-:Y:S02]  /*1af20*/  PRMT R18, R122, 0x7632, R18 ;  /* 0x000076327a127816 */ /* 0x000fe40000000012 */
[C---:B--2---:R-:W-:Y:S02]  /*1af30*/  LEA R6, P3, R14.reuse, R3, 0x1 ;  /* 0x000000030e067211 */ /* 0x044fe400078608ff */
[----:B------:R-:W-:Y:S02]  /*1af40*/  PRMT R64, R123, 0x7632, R64 ;  /* 0x000076327b407816 */ /* 0x000fe40000000040 */
[----:B------:R-:W-:Y:S02]  /*1af50*/  LEA.HI.X.SX32 R7, R14, R23, 0x1, P3 ;  /* 0x000000170e077211 */ /* 0x000fe400018f0eff */
[----:B-1----:R-:W-:Y:S02]  /*1af60*/  LEA R14, R15, R14, 0x1 ;  /* 0x0000000e0f0e7211 */ /* 0x002fe400078e08ff */
        /* <DEDUP_REMOVED lines=364> */
[----:B------:R-:W-:Y:S03]  /*1c630*/  STG.E.U16 desc[UR60][R8.64], R25 ;  /* 0x0000001908007986 */ /* 0x000fe6000c10153c */
[----:B------:R-:W0:Y:S01]  /*1c640*/  LDC R19, c[0x0][0x278] ;  /* 0x00009e00ff137b82 */ /* 0x000e220000000800 */
[----:B------:R1:W-:Y:S01]  /*1c650*/  STG.E.U16 desc[UR60][R6.64], R26 ;  /* 0x0000001a06007986 */ /* 0x0003e2000c10153c */
[----:B-----5:R-:W-:-:S04]  /*1c660*/  LEA R4, P3, R0, R3, 0x1 ;  /* 0x0000000300047211 */ /* 0x020fc800078608ff */
[----:B------:R-:W-:Y:S01]  /*1c670*/  LEA.HI.X.SX32 R5, R0, R23, 0x1, P3 ;  /* 0x0000001700057211 */ /* 0x000fe200018f0eff */
[----:B---3--:R-:W-:Y:S01]  /*1c680*/  IMAD R0, R65, 0x2, R2 ;  /* 0x0000000241007824 */ /* 0x008fe200078e0202 */
[----:B-1----:R-:W-:Y:S02]  /*1c690*/  LEA R6, P3, R2, R3, 0x1 ;  /* 0x0000000302067211 */ /* 0x002fe400078608ff */
[----:B------:R-:W-:Y:S02]  /*1c6a0*/  PRMT R9, R24, 0x7632, R9 ;  /* 0x0000763218097816 */ /* 0x000fe40000000009 */
[----:B------:R-:W-:Y:S02]  /*1c6b0*/  PRMT R16, R25, 0x7632, R16 ;  /* 0x0000763219107816 */ /* 0x000fe40000000010 */
[----:B------:R-:W-:Y:S01]  /*1c6c0*/  LEA.HI.X.SX32 R7, R2, R23, 0x1, P3 ;  /* 0x0000001702077211 */ /* 0x000fe200018f0eff */
[----:B------:R-:W1:Y:S01]  /*1c6d0*/  LDC R25, c[0x0][0x278] ;  /* 0x00009e00ff197b82 */ /* 0x000e620000000800 */
[----:B------:R-:W-:Y:S01]  /*1c6e0*/  LEA R8, P3, R0, R3, 0x1 ;  /* 0x0000000300087211 */ /* 0x000fe200078608ff */
[----:B------:R-:W-:Y:S01]  /*1c6f0*/  STG.E.U16 desc[UR60][R10.64], R27 ;  /* 0x0000001b0a007986 */ /* 0x000fe2000c10153c */
[----:B------:R-:W-:-:S03]  /*1c700*/  LEA R2, R15, R0, 0x1 ;  /* 0x000000000f027211 */ /* 0x000fc600078e08ff */
[----:B------:R3:W-:Y:S02]  /*1c710*/  STG.E.U16 desc[UR60][R4.64], R9 ;  /* 0x0000000904007986 */ /* 0x0007e4000c10153c */
[----:B------:R-:W5:Y:S01]  /*1c720*/  LDC R15, c[0x0][0x278] ;  /* 0x00009e00ff0f7b82 */ /* 0x000f620000000800 */
[----:B---3--:R-:W-:Y:S01]  /*1c730*/  LEA.HI.X.SX32 R9, R0, R23, 0x1, P3 ;  /* 0x0000001700097211 */ /* 0x008fe200018f0eff */
[----:B--2---:R-:W-:Y:S01]  /*1c740*/  IMAD R0, R13, 0x2, R2 ;  /* 0x000000020d007824 */ /* 0x004fe200078e0202 */
[----:B------:R-:W-:-:S04]  /*1c750*/  LEA R12, P3, R2, R3, 0x1 ;  /* 0x00000003020c7211 */ /* 0x000fc800078608ff */
[----:B------:R-:W-:Y:S01]  /*1c760*/  LEA.HI.X.SX32 R13, R2, R23, 0x1, P3 ;  /* 0x00000017020d7211 */ /* 0x000fe200018f0eff */
[----:B----4-:R-:W-:Y:S01]  /*1c770*/  IMAD R2, R17, 0x2, R0 ;  /* 0x0000000211027824 */ /* 0x010fe200078e0200 */
[C---:B------:R-:W-:Y:S01]  /*1c780*/  LEA R4, P3, R0.reuse, R3, 0x1 ;  /* 0x0000000300047211 */ /* 0x040fe200078608ff */
[----:B------:R-:W2:Y:S02]  /*1c790*/  LDC R17, c[0x0][0x278] ;  /* 0x00009e00ff117b82 */ /* 0x000ea40000000800 */
[----:B0-----:R-:W-:Y:S01]  /*1c7a0*/  IMAD R14, R19, 0x2, R2 ;  /* 0x00000002130e7824 */ /* 0x001fe200078e0202 */
[----:B------:R0:W-:Y:S01]  /*1c7b0*/  STG.E.U16 desc[UR60][R6.64], R16 ;  /* 0x0000001006007986 */ /* 0x0001e2000c10153c */
[----:B------:R-:W-:-:S04]  /*1c7c0*/  LEA.HI.X.SX32 R5, R0, R23, 0x1, P3 ;  /* 0x0000001700057211 */ /* 0x000fc800018f0eff */
[----:B------:R-:W3:Y:S01]  /*1c7d0*/  LDC R19, c[0x0][0x278] ;  /* 0x00009e00ff137b82 */ /* 0x000ee20000000800 */
[----:B------:R-:W-:Y:S02]  /*1c7e0*/  PRMT R18, R26, 0x7632, R18 ;  /* 0x000076321a127816 */ /* 0x000fe40000000012 */
[C---:B0-----:R-:W-:Y:S02]  /*1c7f0*/  LEA R6, P3, R14.reuse, R3, 0x1 ;  /* 0x000000030e067211 */ /* 0x041fe400078608ff */
[----:B------:R-:W-:Y:S02]  /*1c800*/  PRMT R24, R27, 0x7632, R24 ;  /* 0x000076321b187816 */ /* 0x000fe40000000018 */
[----:B------:R-:W-:Y:S01]  /*1c810*/  LEA.HI.X.SX32 R7, R14, R23, 0x1, P3 ;  /* 0x000000170e077211 */ /* 0x000fe200018f0eff */
[----:B------:R0:W-:Y:S01]  /*1c820*/  STG.E.U16 desc[UR60][R8.64], R18 ;  /* 0x0000001208007986 */ /* 0x0001e2000c10153c */
[----:B-1----:R-:W-:Y:S01]  /*1c830*/  LEA R14, R25, R14, 0x1 ;  /* 0x0000000e190e7211 */ /* 0x002fe200078e08ff */
[----:B------:R-:W1:Y:S02]  /*1c840*/  LDC R27, c[0x0][0x278] ;  /* 0x00009e00ff1b7b82 */ /* 0x000e640000000800 */
[----:B------:R4:W-:Y:S06]  /*1c850*/  STG.E.U16 desc[UR60][R12.64], R24 ;  /* 0x000000180c007986 */ /* 0x0009ec000c10153c */
[----:B------:R-:W1:Y:S01]  /*1c860*/  LDC R25, c[0x0][0x278] ;  /* 0x00009e00ff197b82 */ /* 0x000e620000000800 */
[-C--:B------:R-:W-:Y:S01]  /*1c870*/  LEA R10, P4, R2, R3.reuse, 0x1 ;  /* 0x00000003020a7211 */ /* 0x080fe200078808ff */
[----:B-----5:R-:W-:Y:S01]  /*1c880*/  IMAD R0, R15, 0x2, R14 ;  /* 0x000000020f007824 */ /* 0x020fe200078e020e */
[----:B0-----:R-:W-:-:S05]  /*1c890*/  LEA R8, P3, R14, R3, 0x1 ;  /* 0x000000030e087211 */ /* 0x001fca00078608ff */
[----:B----4-:R-:W0:Y:S01]  /*1c8a0*/  LDC R13, c[0x0][0x278] ;  /* 0x00009e00ff0d7b82 */ /* 0x010e220000000800 */
[-C--:B------:R-:W-:Y:S01]  /*1c8b0*/  LEA.HI.X.SX32 R11, R2, R23.reuse, 0x1, P4 ;  /* 0x00000017020b7211 */ /* 0x080fe200020f0eff */
[----:B------:R4:W-:Y:S01]  /*1c8c0*/  STG.E.U16 desc[UR60][R4.64], R36 ;  /* 0x0000002404007986 */ /* 0x0009e2000c10153c */
[----:B------:R-:W-:Y:S01]  /*1c8d0*/  LEA.HI.X.SX32 R9, R14, R23, 0x1, P3 ;  /* 0x000000170e097211 */ /* 0x000fe200018f0eff */
[----:B--2---:R-:W-:-:S04]  /*1c8e0*/  IMAD R2, R17, 0x2, R0 ;  /* 0x0000000211027824 */ /* 0x004fc800078e0200 */
[----:B------:R-:W2:Y:S01]  /*1c8f0*/  LDC R15, c[0x0][0x278] ;  /* 0x00009e00ff0f7b82 */ /* 0x000ea20000000800 */
[----:B------:R5:W-:Y:S01]  /*1c900*/  STG.E.U16 desc[UR60][R10.64], R37 ;  /* 0x000000250a007986 */ /* 0x000be2000c10153c */
[----:B----4-:R-:W-:-:S06]  /*1c910*/  LEA R4, P3, R0, R3, 0x1 ;  /* 0x0000000300047211 */ /* 0x010fcc00078608ff */
[----:B------:R-:W4:Y:S01]  /*1c920*/  LDC R17, c[0x0][0x278] ;  /* 0x00009e00ff117b82 */ /* 0x000f220000000800 */
[----:B------:R1:W-:Y:S01]  /*1c930*/  STG.E.U16 desc[UR60][R6.64], R38 ;  /* 0x0000002606007986 */ /* 0x0003e2000c10153c */
[----:B------:R-:W-:Y:S01]  /*1c940*/  LEA.HI.X.SX32 R5, R0, R23, 0x1, P3 ;  /* 0x0000001700057211 */ /* 0x000fe200018f0eff */
[----:B---3--:R-:W-:Y:S01]  /*1c950*/  IMAD R0, R19, 0x2, R2 ;  /* 0x0000000213007824 */ /* 0x008fe200078e0202 */
[----:B-----5:R-:W-:Y:S01]  /*1c960*/  PRMT R11, R36, 0x7632, R11 ;  /* 0x00007632240b7816 */ /* 0x020fe2000000000b */
[----:B------:R-:W-:Y:S03]  /*1c970*/  STG.E.U16 desc[UR60][R8.64], R39 ;  /* 0x0000002708007986 */ /* 0x000fe6000c10153c */
[----:B------:R-:W3:Y:S01]  /*1c980*/  LDC R19, c[0x0][0x278] ;  /* 0x00009e00ff137b82 */ /* 0x000ee20000000800 */
[----:B-1----:R-:W-:-:S04]  /*1c990*/  LEA R6, P3, R2, R3, 0x1 ;  /* 0x0000000302067211 */ /* 0x002fc800078608ff */
[----:B------:R-:W-:Y:S02]  /*1c9a0*/  LEA.HI.X.SX32 R7, R2, R23, 0x1, P3 ;  /* 0x0000001702077211 */ /* 0x000fe400018f0eff */
[C---:B------:R-:W-:Y:S02]  /*1c9b0*/  LEA R10, P3, R0.reuse, R3, 0x1 ;  /* 0x00000003000a7211 */ /* 0x040fe400078608ff */
[----:B------:R-:W-:Y:S01]  /*1c9c0*/  LEA R2, R25, R0, 0x1 ;  /* 0x0000000019027211 */ /* 0x000fe200078e08ff */
[----:B------:R1:W-:Y:S01]  /*1c9d0*/  STG.E.U16 desc[UR60][R4.64], R11 ;  /* 0x0000000b04007986 */ /* 0x0003e2000c10153c */
[----:B------:R-:W5:Y:S01]  /*1c9e0*/  LDC R25, c[0x0][0x278] ;  /* 0x00009e00ff197b82 */ /* 0x000f620000000800 */
[----:B------:R-:W-:Y:S02]  /*1c9f0*/  PRMT R16, R37, 0x7632, R16 ;  /* 0x0000763225107816 */ /* 0x000fe40000000010 */
[----:B-1----:R-:W-:Y:S01]  /*1ca00*/  LEA.HI.X.SX32 R11, R0, R23, 0x1, P3 ;  /* 0x00000017000b7211 */ /* 0x002fe200018f0eff */
[----:B0-----:R-:W-:Y:S01]  /*1ca10*/  IMAD R0, R13, 0x2, R2 ;  /* 0x000000020d007824 */ /* 0x001fe200078e0202 */
[----:B------:R-:W-:-:S04]  /*1ca20*/  LEA R12, P3, R2, R3, 0x1 ;  /* 0x00000003020c7211 */ /* 0x000fc800078608ff */
[----:B------:R-:W-:Y:S01]  /*1ca30*/  LEA.HI.X.SX32 R13, R2, R23, 0x1, P3 ;  /* 0x00000017020d7211 */ /* 0x000fe200018f0eff */
[----:B--2---:R-:W-:Y:S01]  /*1ca40*/  IMAD R2, R15, 0x2, R0 ;  /* 0x000000020f027824 */ /* 0x004fe200078e0200 */
[C---:B------:R-:W-:Y:S01]  /*1ca50*/  LEA R4, P3, R0.reuse, R3, 0x1 ;  /* 0x0000000300047211 */ /* 0x040fe200078608ff */
[----:B------:R-:W0:Y:S02]  /*1ca60*/  LDC R15, c[0x0][0x278] ;  /* 0x00009e00ff0f7b82 */ /* 0x000e240000000800 */
[----:B----4-:R-:W-:Y:S01]  /*1ca70*/  IMAD R14, R17, 0x2, R2 ;  /* 0x00000002110e7824 */ /* 0x010fe200078e0202 */
[----:B------:R1:W-:Y:S01]  /*1ca80*/  STG.E.U16 desc[UR60][R6.64], R16 ;  /* 0x0000001006007986 */ /* 0x0003e2000c10153c */
[----:B------:R-:W-:-:S04]  /*1ca90*/  LEA.HI.X.SX32 R5, R0, R23, 0x1, P3 ;  /* 0x0000001700057211 */ /* 0x000fc800018f0eff */
[----:B------:R-:W2:Y:S01]  /*1caa0*/  LDC R17, c[0x0][0x278] ;  /* 0x00009e00ff117b82 */ /* 0x000ea20000000800 */
[----:B------:R-:W-:Y:S02]  /*1cab0*/  PRMT R18, R38, 0x7632, R18 ;  /* 0x0000763226127816 */ /* 0x000fe40000000012 */
[C---:B-1----:R-:W-:Y:S02]  /*1cac0*/  LEA R6, P3, R14.reuse, R3, 0x1 ;  /* 0x000000030e067211 */ /* 0x042fe400078608ff */
[----:B------:R-:W-:Y:S02]  /*1cad0*/  PRMT R24, R39, 0x7632, R24 ;  /* 0x0000763227187816 */ /* 0x000fe40000000018 */
[----:B------:R-:W-:Y:S02]  /*1cae0*/  LEA.HI.X.SX32 R7, R14, R23, 0x1, P3 ;  /* 0x000000170e077211 */ /* 0x000fe400018f0eff */
[----:B---3--:R-:W-:Y:S02]  /*1caf0*/  LEA R14, R19, R14, 0x1 ;  /* 0x0000000e130e7211 */ /* 0x008fe400078e08ff */
[----:B------:R-:W1:Y:S01]  /*1cb00*/  LDC R19, c[0x0][0x278] ;  /* 0x00009e00ff137b82 */ /* 0x000e620000000800 */
[----:B------:R3:W-:Y:S01]  /*1cb10*/  STG.E.U16 desc[UR60][R10.64], R18 ;  /* 0x000000120a007986 */ /* 0x0007e2000c10153c */
[----:B------:R-:W-:-:S03]  /*1cb20*/  LEA R8, P4, R2, R3, 0x1 ;  /* 0x0000000302087211 */ /* 0x000fc600078808ff */
[----:B------:R4:W-:Y:S01]  /*1cb30*/  STG.E.U16 desc[UR60][R12.64], R24 ;  /* 0x000000180c007986 */ /* 0x0009e2000c10153c */
[----:B-----5:R-:W-:Y:S02]  /*1cb40*/  IMAD R0, R25, 0x2, R14 ;  /* 0x0000000219007824 */ /* 0x020fe400078e020e */
[----:B------:R-:W5:Y:S01]  /*1cb50*/  LDC R25, c[0x0][0x278] ;  /* 0x00009e00ff197b82 */ /* 0x000f620000000800 */
[----:B------:R-:W-:Y:S02]  /*1cb60*/  LEA.HI.X.SX32 R9, R2, R23, 0x1, P4 ;  /* 0x0000001702097211 */ /* 0x000fe400020f0eff */
[----:B---3--:R-:W-:-:S05]  /*1cb70*/  LEA R10, P3, R14, R3, 0x1 ;  /* 0x000000030e0a7211 */ /* 0x008fca00078608ff */
[----:B----4-:R-:W3:Y:S01]  /*1cb80*/  LDC R13, c[0x0][0x278] ;  /* 0x00009e00ff0d7b82 */ /* 0x010ee20000000800 */
[----:B------:R4:W-:Y:S01]  /*1cb90*/  STG.E.U16 desc[UR60][R4.64], R44 ;  /* 0x0000002c04007986 */ /* 0x0009e2000c10153c */
[----:B------:R-:W-:Y:S01]  /*1cba0*/  LEA.HI.X.SX32 R11, R14, R23, 0x1, P3 ;  /* 0x000000170e0b7211 */ /* 0x000fe200018f0eff */
[----:B0-----:R-:W-:Y:S02]  /*1cbb0*/  IMAD R2, R15, 0x2, R0 ;  /* 0x000000020f027824 */ /* 0x001fe400078e0200 */
[----:B------:R0:W-:Y:S03]  /*1cbc0*/  STG.E.U16 desc[UR60][R8.64], R45 ;  /* 0x0000002d08007986 */ /* 0x0001e6000c10153c */
[----:B------:R-:W5:Y:S01]  /*1cbd0*/  LDC R15, c[0x0][0x278] ;  /* 0x00009e00ff0f7b82 */ /* 0x000f620000000800 */
[----:B------:R0:W-:Y:S01]  /*1cbe0*/  STG.E.U16 desc[UR60][R6.64], R46 ;  /* 0x0000002e06007986 */ /* 0x0001e2000c10153c */
[----:B----4-:R-:W-:-:S04]  /*1cbf0*/  LEA R4, P3, R0, R3, 0x1 ;  /* 0x0000000300047211 */ /* 0x010fc800078608ff */
[----:B------:R-:W-:Y:S01]  /*1cc00*/  LEA.HI.X.SX32 R5, R0, R23, 0x1, P3 ;  /* 0x0000001700057211 */ /* 0x000fe200018f0eff */
[----:B--2---:R-:W-:Y:S01]  /*1cc10*/  IMAD R0, R17, 0x2, R2 ;  /* 0x0000000211007824 */ /* 0x004fe200078e0202 */
        /* <DEDUP_REMOVED lines=8> */
[----:B------:R-:W2:Y:S01]  /*1cca0*/  LDC R19, c[0x0][0x278] ;  /* 0x00009e00ff137b82 */ /* 0x000ea20000000800 */
[----:B------:R-:W-:Y:S02]  /*1ccb0*/  PRMT R16, R45, 0x7632, R16 ;  /* 0x000076322d107816 */ /* 0x000fe40000000010 */
[----:B-1----:R-:W-:Y:S01]  /*1ccc0*/  LEA.HI.X.SX32 R9, R0, R23, 0x1, P3 ;  /* 0x0000001700097211 */ /* 0x002fe200018f0eff */
[----:B---3--:R-:W-:Y:S01]  /*1ccd0*/  IMAD R0, R13, 0x2, R2 ;  /* 0x000000020d007824 */ /* 0x008fe200078e0202 */
[----:B------:R-:W-:-:S04]  /*1cce0*/  LEA R12, P3, R2, R3, 0x1 ;  /* 0x00000003020c7211 */ /* 0x000fc800078608ff */
[----:B------:R-:W-:Y:S01]  /*1ccf0*/  LEA.HI.X.SX32 R13, R2, R23, 0x1, P3 ;  /* 0x00000017020d7211 */ /* 0x000fe200018f0eff */
[----:B-----5:R-:W-:Y:S01]  /*1cd00*/  IMAD R2, R25, 0x2, R0 ;  /* 0x0000000219027824 */ /* 0x020fe200078e0200 */
[C---:B------:R-:W-:Y:S01]  /*1cd10*/  LEA R4, P3, R0.reuse, R3, 0x1 ;  /* 0x0000000300047211 */ /* 0x040fe200078608ff */
[----:B------:R-:W1:Y:S02]  /*1cd20*/  LDC R25, c[0x0][0x278] ;  /* 0x00009e00ff197b82 */ /* 0x000e640000000800 */
[----:B------:R-:W-:Y:S01]  /*1cd30*/  IMAD R14, R15, 0x2, R2 ;  /* 0x000000020f0e7824 */ /* 0x000fe200078e0202 */
[----:B------:R3:W-:Y:S01]  /*1cd40*/  STG.E.U16 desc[UR60][R6.64], R16 ;  /* 0x0000001006007986 */ /* 0x0007e2000c10153c */
[----:B------:R-:W-:-:S04]  /*1cd50*/  LEA.HI.X.SX32 R5, R0, R23, 0x1, P3 ;  /* 0x0000001700057211 */ /* 0x000fc800018f0eff */
[----:B------:R-:W4:Y:S01]  /*1cd60*/  LDC R15, c[0x0][0x278] ;  /* 0x00009e00ff0f7b82 */ /* 0x000f220000000800 */
[----:B------:R-:W-:Y:S02]  /*1cd70*/  PRMT R18, R46, 0x7632, R18 ;  /* 0x000076322e127816 */ /* 0x000fe40000000012 */
[C---:B---3--:R-:W-:Y:S02]  /*1cd80*/  LEA R6, P3, R14.reuse, R3, 0x1 ;  /* 0x000000030e067211 */ /* 0x048fe400078608ff */
[----:B------:R-:W-:Y:S02]  /*1cd90*/  PRMT R24, R47, 0x7632, R24 ;  /* 0x000076322f187816 */ /* 0x000fe40000000018 */
[----:B------:R-:W-:Y:S02]  /*1cda0*/  LEA.HI.X.SX32 R7, R14, R23, 0x1, P3 ;  /* 0x000000170e077211 */ /* 0x000fe400018f0eff */
[----:B0-----:R-:W-:Y:S02]  /*1cdb0*/  LEA R14, R17, R14, 0x1 ;  /* 0x0000000e110e7211 */ /* 0x001fe400078e08ff */
[----:B------:R-:W0:Y:S01]  /*1cdc0*/  LDC R17, c[0x0][0x278] ;  /* 0x00009e00ff117b82 */ /* 0x000e220000000800 */
[----:B------:R3:W-:Y:S01]  /*1cdd0*/  STG.E.U16 desc[UR60][R8.64], R18 ;  /* 0x0000001208007986 */ /* 0x0007e2000c10153c */
[----:B------:R-:W-:-:S03]  /*1cde0*/  LEA R10, P4, R2, R3, 0x1 ;  /* 0x00000003020a7211 */ /* 0x000fc600078808ff */
[----:B------:R5:W-:Y:S01]  /*1cdf0*/  STG.E.U16 desc[UR60][R12.64], R24 ;  /* 0x000000180c007986 */ /* 0x000be2000c10153c */
[----:B--2---:R-:W-:Y:S02]  /*1ce00*/  IMAD R0, R19, 0x2, R14 ;  /* 0x0000000213007824 */ /* 0x004fe400078e020e */
[----:B------:R-:W2:Y:S01]  /*1ce10*/  LDC R19, c[0x0][0x278] ;  /* 0x00009e00ff137b82 */ /* 0x000ea20000000800 */
[----:B------:R-:W-:Y:S02]  /*1ce20*/  LEA.HI.X.SX32 R11, R2, R23, 0x1, P4 ;  /* 0x00000017020b7211 */ /* 0x000fe400020f0eff */
[----:B---3--:R-:W-:-:S05]  /*1ce30*/  LEA R8, P3, R14, R3, 0x1 ;  /* 0x000000030e087211 */ /* 0x008fca00078608ff */
[----:B-----5:R-:W3:Y:S01]  /*1ce40*/  LDC R13, c[0x0][0x278] ;  /* 0x00009e00ff0d7b82 */ /* 0x020ee20000000800 */
[----:B------:R5:W-:Y:S01]  /*1ce50*/  STG.E.U16 desc[UR60][R4.64], R152 ;  /* 0x0000009804007986 */ /* 0x000be2000c10153c */
[----:B------:R-:W-:Y:S01]  /*1ce60*/  LEA.HI.X.SX32 R9, R14, R23, 0x1, P3 ;  /* 0x000000170e097211 */ /* 0x000fe200018f0eff */
[----:B-1----:R-:W-:Y:S02]  /*1ce70*/  IMAD R2, R25, 0x2, R0 ;  /* 0x0000000219027824 */ /* 0x002fe400078e0200 */
[----:B------:R1:W-:Y:S03]  /*1ce80*/  STG.E.U16 desc[UR60][R10.64], R153 ;  /* 0x000000990a007986 */ /* 0x0003e6000c10153c */
[----:B------:R-:W2:Y:S01]  /*1ce90*/  LDC R25, c[0x0][0x278] ;  /* 0x00009e00ff197b82 */ /* 0x000ea20000000800 */
        /* <DEDUP_REMOVED lines=15> */
[----:B---3--:R-:W-:Y:S01]  /*1cf90*/  IMAD R0, R13, 0x2, R2 ;  /* 0x000000020d007824 */ /* 0x008fe200078e0202 */
[----:B------:R-:W-:-:S04]  /*1cfa0*/  LEA R12, P3, R2, R3, 0x1 ;  /* 0x00000003020c7211 */ /* 0x000fc800078608ff */
[----:B------:R-:W-:Y:S01]  /*1cfb0*/  LEA.HI.X.SX32 R13, R2, R23, 0x1, P3 ;  /* 0x00000017020d7211 */ /* 0x000fe200018f0eff */
[----:B--2---:R-:W-:Y:S01]  /*1cfc0*/  IMAD R2, R19, 0x2, R0 ;  /* 0x0000000213027824 */ /* 0x004fe200078e0200 */
        /* <DEDUP_REMOVED lines=349> */
[----:B------:R-:W-:-:S03]  /*1e5a0*/  LEA R12, P3, R2, R3, 0x1 ;  /* 0x00000003020c7211 */ /* 0x000fc600078608ff */
[----:B------:R-:W0:Y:S01]  /*1e5b0*/  LDC R29, c[0x0][0x278] ;  /* 0x00009e00ff1d7b82 */ /* 0x000e220000000800 */
[----:B------:R-:W-:Y:S01]  /*1e5c0*/  LEA.HI.X.SX32 R13, R2, R23, 0x1, P3 ;  /* 0x00000017020d7211 */ /* 0x000fe200018f0eff */
[----:B---3--:R-:W-:Y:S01]  /*1e5d0*/  IMAD R2, R19, 0x2, R0 ;  /* 0x0000000213027824 */ /* 0x008fe200078e0200 */
[----:B------:R-:W-:-:S05]  /*1e5e0*/  LEA R4, P3, R0, R3, 0x1 ;  /* 0x0000000300047211 */ /* 0x000fca00078608ff */
[----:B------:R-:W2:Y:S01]  /*1e5f0*/  LDC R19, c[0x0][0x278] ;  /* 0x00009e00ff137b82 */ /* 0x000ea20000000800 */
[----:B------:R-:W-:Y:S01]  /*1e600*/  IMAD R14, R25, 0x2, R2 ;  /* 0x00000002190e7824 */ /* 0x000fe200078e0202 */
[----:B------:R3:W-:Y:S01]  /*1e610*/  STG.E.U16 desc[UR60][R6.64], R16 ;  /* 0x0000001006007986 */ /* 0x0007e2000c10153c */
[----:B------:R-:W-:-:S05]  /*1e620*/  LEA.HI.X.SX32 R5, R0, R23, 0x1, P3 ;  /* 0x0000001700057211 */ /* 0x000fca00018f0eff */
[----:B------:R-:W5:Y:S01]  /*1e630*/  LDC R25, c[0x0][0x278] ;  /* 0x00009e00ff197b82 */ /* 0x000f620000000800 */
[----:B------:R-:W-:Y:S02]  /*1e640*/  PRMT R18, R30, 0x7632, R18 ;  /* 0x000076321e127816 */ /* 0x000fe40000000012 */
[C---:B---3--:R-:W-:Y:S02]  /*1e650*/  LEA R6, P3, R14.reuse, R3, 0x1 ;  /* 0x000000030e067211 */ /* 0x048fe400078608ff */
        /* <DEDUP_REMOVED lines=8> */
[----:B----4-:R-:W-:Y:S01]  /*1e6e0*/  IMAD R0, R17, 0x2, R14 ;  /* 0x0000000211007824 */ /* 0x010fe200078e020e */
[----:B---3--:R-:W-:-:S05]  /*1e6f0*/  LEA R10, P3, R14, R3, 0x1 ;  /* 0x000000030e0a7211 */ /* 0x008fca00078608ff */
[----:B0-----:R-:W0:Y:S01]  /*1e700*/  LDC R13, c[0x0][0x278] ;  /* 0x00009e00ff0d7b82 */ /* 0x001e220000000800 */
[-C--:B------:R-:W-:Y:S01]  /*1e710*/  LEA.HI.X.SX32 R9, R2, R23.reuse, 0x1, P4 ;  /* 0x0000001702097211 */ /* 0x080fe200020f0eff */
[----:B------:R3:W-:Y:S01]  /*1e720*/  STG.E.U16 desc[UR60][R4.64], R52 ;  /* 0x0000003404007986 */ /* 0x0007e2000c10153c */
[----:B------:R-:W-:Y:S01]  /*1e730*/  LEA.HI.X.SX32 R11, R14, R23, 0x1, P3 ;  /* 0x000000170e0b7211 */ /* 0x000fe200018f0eff */
[----:B--2---:R-:W-:-:S04]  /*1e740*/  IMAD R2, R19, 0x2, R0 ;  /* 0x0000000213027824 */ /* 0x004fc800078e0200 */
[----:B------:R-:W2:Y:S01]  /*1e750*/  LDC R17, c[0x0][0x278] ;  /* 0x00009e00ff117b82 */ /* 0x000ea20000000800 */
[----:B------:R4:W-:Y:S01]  /*1e760*/  STG.E.U16 desc[UR60][R8.64], R53 ;  /* 0x0000003508007986 */ /* 0x0009e2000c10153c */
[----:B---3--:R-:W-:-:S06]  /*1e770*/  LEA R4, P3, R0, R3, 0x1 ;  /* 0x0000000300047211 */ /* 0x008fcc00078608ff */
[----:B------:R-:W3:Y:S01]  /*1e780*/  LDC R19, c[0x0][0x278] ;  /* 0x00009e00ff137b82 */ /* 0x000ee20000000800 */
[----:B------:R1:W-:Y:S01]  /*1e790*/  STG.E.U16 desc[UR60][R6.64], R54 ;  /* 0x0000003606007986 */ /* 0x0003e2000c10153c */
[----:B------:R-:W-:Y:S01]  /*1e7a0*/  LEA.HI.X.SX32 R5, R0, R23, 0x1, P3 ;  /* 0x0000001700057211 */ /* 0x000fe200018f0eff */
[----:B-----5:R-:W-:Y:S01]  /*1e7b0*/  IMAD R0, R25, 0x2, R2 ;  /* 0x0000000219007824 */ /* 0x020fe200078e0202 */
[----:B----4-:R-:W-:Y:S01]  /*1e7c0*/  PRMT R9, R52, 0x7632, R9 ;  /* 0x0000763234097816 */ /* 0x010fe20000000009 */
[----:B------:R-:W-:Y:S03]  /*1e7d0*/  STG.E.U16 desc[UR60][R10.64], R55 ;  /* 0x000000370a007986 */ /* 0x000fe6000c10153c */
[----:B------:R-:W4:Y:S01]  /*1e7e0*/  LDC R25, c[0x0][0x278] ;  /* 0x00009e00ff197b82 */ /* 0x000f220000000800 */
        /* <DEDUP_REMOVED lines=14> */
[----:B---3--:R-:W-:Y:S01]  /*1e8d0*/  IMAD R14, R19, 0x2, R2 ;  /* 0x00000002130e7824 */ /* 0x008fe200078e0202 */
[----:B------:R1:W-:Y:S01]  /*1e8e0*/  STG.E.U16 desc[UR60][R6.64], R16 ;  /* 0x0000001006007986 */ /* 0x0003e2000c10153c */
[----:B------:R-:W-:-:S04]  /*1e8f0*/  LEA.HI.X.SX32 R5, R0, R23, 0x1, P3 ;  /* 0x0000001700057211 */ /* 0x000fc800018f0eff */
[----:B------:R-:W2:Y:S01]  /*1e900*/  LDC R19, c[0x0][0x278] ;  /* 0x00009e00ff137b82 */ /* 0x000ea20000000800 */
[----:B------:R-:W-:Y:S02]  /*1e910*/  PRMT R18, R54, 0x7632, R18 ;  /* 0x0000763236127816 */ /* 0x000fe40000000012 */
[C---:B-1----:R-:W-:Y:S02]  /*1e920*/  LEA R6, P3, R14.reuse, R3, 0x1 ;  /* 0x000000030e067211 */ /* 0x042fe400078608ff */
[----:B------:R-:W-:Y:S02]  /*1e930*/  PRMT R24, R55, 0x7632, R24 ;  /* 0x0000763237187816 */ /* 0x000fe40000000018 */
[----:B------:R-:W-:Y:S02]  /*1e940*/  LEA.HI.X.SX32 R7, R14, R23, 0x1, P3 ;  /* 0x000000170e077211 */ /* 0x000fe400018f0eff */
[----:B----4-:R-:W-:Y:S02]  /*1e950*/  LEA R14, R25, R14, 0x1 ;  /* 0x0000000e190e7211 */ /* 0x010fe400078e08ff */
[----:B------:R-:W1:Y:S01]  /*1e960*/  LDC R25, c[0x0][0x278] ;  /* 0x00009e00ff197b82 */ /* 0x000e620000000800 */
[----:B------:R3:W-:Y:S04]  /*1e970*/  STG.E.U16 desc[UR60][R8.64], R18 ;  /* 0x0000001208007986 */ /* 0x0007e8000c10153c */
[----:B------:R4:W-:Y:S01]  /*1e980*/  STG.E.U16 desc[UR60][R12.64], R24 ;  /* 0x000000180c007986 */ /* 0x0009e2000c10153c */
[----:B------:R-:W-:Y:S01]  /*1e990*/  LEA R10, P4, R2, R3, 0x1 ;  /* 0x00000003020a7211 */ /* 0x000fe200078808ff */
[----:B-----5:R-:W-:-:S02]  /*1e9a0*/  IMAD R0, R15, 0x2, R14 ;  /* 0x000000020f007824 */ /* 0x020fc400078e020e */
        /* <DEDUP_REMOVED lines=25> */
[----:B------:R-:W-:-:S03]  /*1eb40*/  LEA R12, P3, R2, R3, 0x1 ;  /* 0x00000003020c7211 */ /* 0x000fc600078608ff */
[----:B-----5:R-:W-:Y:S02]  /*1eb50*/  IMAD R14, R15, 0x2, R0 ;  /* 0x000000020f0e7824 */ /* 0x020fe400078e0200 */
[----:B------:R-:W1:Y:S01]  /*1eb60*/  LDC R15, c[0x0][0x278] ;  /* 0x00009e00ff0f7b82 */ /* 0x000e620000000800 */
[----:B------:R-:W-:Y:S01]  /*1eb70*/  LEA.HI.X.SX32 R13, R2, R23, 0x1, P3 ;  /* 0x00000017020d7211 */ /* 0x000fe200018f0eff */
[----:B------:R-:W-:Y:S01]  /*1eb80*/  IMAD R2, R17, 0x2, R14 ;  /* 0x0000000211027824 */ /* 0x000fe200078e020e */
[----:B------:R-:W-:Y:S01]  /*1eb90*/  LEA R8, P4, R0, R3, 0x1 ;  /* 0x0000000300087211 */ /* 0x000fe200078808ff */
[----:B------:R3:W-:Y:S01]  /*1eba0*/  STG.E.U16 desc[UR60][R6.64], R16 ;  /* 0x0000001006007986 */ /* 0x0007e2000c10153c */
[----:B------:R-:W-:Y:S02]  /*1ebb0*/  PRMT R18, R50, 0x7632, R18 ;  /* 0x0000763232127816 */ /* 0x000fe40000000012 */
[----:B------:R-:W-:Y:S02]  /*1ebc0*/  LEA.HI.X.SX32 R9, R0, R23, 0x1, P4 ;  /* 0x0000001700097211 */ /* 0x000fe400020f0eff */
[----:B------:R-:W-:Y:S01]  /*1ebd0*/  PRMT R24, R51, 0x7632, R24 ;  /* 0x0000763233187816 */ /* 0x000fe20000000018 */
[----:B------:R-:W-:Y:S01]  /*1ebe0*/  STG.E.U16 desc[UR60][R10.64], R18 ;  /* 0x000000120a007986 */ /* 0x000fe2000c10153c */
[----:B------:R-:W-:-:S02]  /*1ebf0*/  LEA R4, P3, R14, R3, 0x1 ;  /* 0x000000030e047211 */ /* 0x000fc400078608ff */
[C---:B---3--:R-:W-:Y:S01]  /*1ec00*/  LEA R6, P4, R2.reuse, R3, 0x1 ;  /* 0x0000000302067211 */ /* 0x048fe200078808ff */
[----:B------:R3:W-:Y:S03]  /*1ec10*/  STG.E.U16 desc[UR60][R12.64], R24 ;  /* 0x000000180c007986 */ /* 0x0007e6000c10153c */
[-C--:B------:R-:W-:Y:S02]  /*1ec20*/  LEA.HI.X.SX32 R7, R2, R23.reuse, 0x1, P4 ;  /* 0x0000001702077211 */ /* 0x080fe400020f0eff */
[----:B0-----:R-:W-:Y:S02]  /*1ec30*/  LEA R2, R19, R2, 0x1 ;  /* 0x0000000213027211 */ /* 0x001fe400078e08ff */
[----:B------:R-:W-:Y:S01]  /*1ec40*/  LEA.HI.X.SX32 R5, R14, R23, 0x1, P3 ;  /* 0x000000170e057211 */ /* 0x000fe200018f0eff */
[----:B---3--:R-:W0:Y:S01]  /*1ec50*/  LDC R13, c[0x0][0x278] ;  /* 0x00009e00ff0d7b82 */ /* 0x008e220000000800 */
[C---:B------:R-:W-:Y:S01]  /*1ec60*/  LEA R10, P3, R2.reuse, R3, 0x1 ;  /* 0x00000003020a7211 */ /* 0x040fe200078608ff */
[----:B--2---:R-:W-:Y:S01]  /*1ec70*/  IMAD R0, R25, 0x2, R2 ;  /* 0x0000000219007824 */ /* 0x004fe200078e0202 */
[----:B------:R-:W-:Y:S02]  /*1ec80*/  STG.E.U16 desc[UR60][R8.64], R56 ;  /* 0x0000003808007986 */ /* 0x000fe4000c10153c */
[----:B------:R-:W-:-:S02]  /*1ec90*/  LEA.HI.X.SX32 R11, R2, R23, 0x1, P3 ;  /* 0x00000017020b7211 */ /* 0x000fc400018f0eff */
[----:B------:R-:W2:Y:S01]  /*1eca0*/  LDS.128 R16, [R22] ;  /* 0x0000000016107984 */ /* 0x000ea20000000c00 */
[----:B------:R-:W3:Y:S01]  /*1ecb0*/  LDC R25, c[0x0][0x278] ;  /* 0x00009e00ff197b82 */ /* 0x000ee20000000800 */
[----:B-1----:R-:W-:Y:S02]  /*1ecc0*/  IMAD R2, R15, 0x2, R0 ;  /* 0x000000020f027824 */ /* 0x002fe400078e0200 */
[----:B------:R1:W-:Y:S05]  /*1ecd0*/  STG.E.U16 desc[UR60][R4.64], R57 ;  /* 0x0000003904007986 */ /* 0x0003ea000c10153c */
[----:B------:R-:W4:Y:S01]  /*1ece0*/  LDC R15, c[0x0][0x278] ;  /* 0x00009e00ff0f7b82 */ /* 0x000f220000000800 */
[----:B------:R5:W-:Y:S01]  /*1ecf0*/  STG.E.U16 desc[UR60][R6.64], R58 ;  /* 0x0000003a06007986 */ /* 0x000be2000c10153c */
[----:B-1----:R-:W-:-:S04]  /*1ed00*/  LEA R4, P3, R0, R3, 0x1 ;  /* 0x0000000300047211 */ /* 0x002fc800078608ff */
[----:B------:R-:W-:Y:S01]  /*1ed10*/  LEA.HI.X.SX32 R5, R0, R23, 0x1, P3 ;  /* 0x0000001700057211 */ /* 0x000fe200018f0eff */
[----:B------:R-:W-:Y:S01]  /*1ed20*/  IMAD R0, R27, 0x2, R2 ;  /* 0x000000021b007824 */ /* 0x000fe200078e0202 */
[----:B-----5:R-:W-:Y:S01]  /*1ed30*/  LEA R6, P3, R2, R3, 0x1 ;  /* 0x0000000302067211 */ /* 0x020fe200078608ff */
[----:B------:R-:W1:Y:S01]  /*1ed40*/  LDC R27, c[0x0][0x278] ;  /* 0x00009e00ff1b7b82 */ /* 0x000e620000000800 */
[----:B------:R-:W-:Y:S02]  /*1ed50*/  PRMT R9, R56, 0x7632, R9 ;  /* 0x0000763238097816 */ /* 0x000fe40000000009 */
[----:B------:R-:W-:Y:S02]  /*1ed60*/  LEA.HI.X.SX32 R7, R2, R23, 0x1, P3 ;  /* 0x0000001702077211 */ /* 0x000fe400018f0eff */
[----:B------:R-:W-:Y:S02]  /*1ed70*/  LEA R8, P3, R0, R3, 0x1 ;  /* 0x0000000300087211 */ /* 0x000fe400078608ff */
[----:B------:R-:W-:Y:S01]  /*1ed80*/  LEA R2, R29, R0, 0x1 ;  /* 0x000000001d027211 */ /* 0x000fe200078e08ff */
[----:B------:R-:W-:Y:S01]  /*1ed90*/  STG.E.U16 desc[UR60][R10.64], R59 ;  /* 0x0000003b0a007986 */ /* 0x000fe2000c10153c */
[----:B------:R-:W5:Y:S03]  /*1eda0*/  LDC R29, c[0x0][0x278] ;  /* 0x00009e00ff1d7b82 */ /* 0x000f660000000800 */
[----:B------:R2:W-:Y:S01]  /*1edb0*/  STG.E.U16 desc[UR60][R4.64], R9 ;  /* 0x0000000904007986 */ /* 0x0005e2000c10153c */
[----:B------:R-:W-:-:S02]  /*1edc0*/  PRMT R14, R57, 0x7632, R14 ;  /* 0x00007632390e7816 */ /* 0x000fc4000000000e */
[----:B--2---:R-:W-:Y:S01]  /*1edd0*/  LEA.HI.X.SX32 R9, R0, R23, 0x1, P3 ;  /* 0x0000001700097211 */ /* 0x004fe200018f0eff */
[----:B0-----:R-:W-:Y:S01]  /*1ede0*/  IMAD R0, R13, 0x2, R2 ;  /* 0x000000020d007824 */ /* 0x001fe200078e0202 */
[----:B------:R-:W-:-:S04]  /*1edf0*/  LEA R12, P3, R2, R3, 0x1 ;  /* 0x00000003020c7211 */ /* 0x000fc800078608ff */
[----:B------:R-:W-:Y:S01]  /*1ee00*/  LEA.HI.X.SX32 R13, R2, R23, 0x1, P3 ;  /* 0x00000017020d7211 */ /* 0x000fe200018f0eff */
[----:B---3--:R-:W-:Y:S01]  /*1ee10*/  IMAD R2, R25, 0x2, R0 ;  /* 0x0000000219027824 */ /* 0x008fe200078e0200 */
[----:B------:R-:W-:Y:S01]  /*1ee20*/  LEA R4, P3, R0, R3, 0x1 ;  /* 0x0000000300047211 */ /* 0x000fe200078608ff */
[----:B------:R-:W0:Y:S01]  /*1ee30*/  LDC R25, c[0x0][0x278] ;  /* 0x00009e00ff197b82 */ /* 0x000e220000000800 */
[----:B------:R-:W-:Y:S02]  /*1ee40*/  PRMT R24, R58, 0x7632, R24 ;  /* 0x000076323a187816 */ /* 0x000fe40000000018 */
[----:B------:R-:W-:Y:S01]  /*1ee50*/  LEA.HI.X.SX32 R5, R0, R23, 0x1, P3 ;  /* 0x0000001700057211 */ /* 0x000fe200018f0eff */
[----:B----4-:R-:W-:Y:S01]  /*1ee60*/  IMAD R0, R15, 0x2, R2 ;  /* 0x000000020f007824 */ /* 0x010fe200078e0202 */
[----:B------:R2:W-:Y:S03]  /*1ee70*/  STG.E.U16 desc[UR60][R6.64], R14 ;  /* 0x0000000e06007986 */ /* 0x0005e6000c10153c */
[----:B------:R-:W3:Y:S01]  /*1ee80*/  LDC R15, c[0x0][0x278] ;  /* 0x00009e00ff0f7b82 */ /* 0x000ee20000000800 */
[----:B------:R4:W-:Y:S01]  /*1ee90*/  STG.E.U16 desc[UR60][R8.64], R24 ;  /* 0x0000001808007986 */ /* 0x0009e2000c10153c */
[----:B--2---:R-:W-:-:S04]  /*1eea0*/  LEA R6, P3, R2, R3, 0x1 ;  /* 0x0000000302067211 */ /* 0x004fc800078608ff */
[----:B------:R-:W-:Y:S02]  /*1eeb0*/  LEA.HI.X.SX32 R7, R2, R23, 0x1, P3 ;  /* 0x0000001702077211 */ /* 0x000fe400018f0eff */
[C---:B----4-:R-:W-:Y:S02]  /*1eec0*/  LEA R8, P4, R0.reuse, R3, 0x1 ;  /* 0x0000000300087211 */ /* 0x050fe400078808ff */
[----:B-1----:R-:W-:Y:S02]  /*1eed0*/  LEA R2, R27, R0, 0x1 ;  /* 0x000000001b027211 */ /* 0x002fe400078e08ff */
[----:B------:R-:W-:Y:S02]  /*1eee0*/  LEA.HI.X.SX32 R9, R0, R23, 0x1, P4 ;  /* 0x0000001700097211 */ /* 0x000fe400020f0eff */
[----:B------:R-:W-:Y:S01]  /*1eef0*/  LEA R10, P3, R2, R3, 0x1 ;  /* 0x00000003020a7211 */ /* 0x000fe200078608ff */
[----:B-----5:R-:W-:Y:S01]  /*1ef00*/  IMAD R0, R29, 0x2, R2 ;  /* 0x000000021d007824 */ /* 0x020fe200078e0202 */
[----:B------:R-:W-:-:S02]  /*1ef10*/  PRMT R26, R59, 0x7632, R26 ;  /* 0x000076323b1a7816 */ /* 0x000fc4000000001a */
[----:B------:R-:W-:Y:S01]  /*1ef20*/  LEA.HI.X.SX32 R11, R2, R23, 0x1, P3 ;  /* 0x00000017020b7211 */ /* 0x000fe200018f0eff */
[----:B------:R-:W-:Y:S02]  /*1ef30*/  IMAD R2, R31, 0x2, R0 ;  /* 0x000000021f027824 */ /* 0x000fe400078e0200 */
[----:B------:R1:W-:Y:S02]  /*1ef40*/  STG.E.U16 desc[UR60][R12.64], R26 ;  /* 0x0000001a0c007986 */ /* 0x0003e4000c10153c */
[----:B0-----:R-:W-:Y:S02]  /*1ef50*/  IMAD R14, R25, 0x2, R2 ;  /* 0x00000002190e7824 */ /* 0x001fe400078e0202 */
[----:B------:R0:W-:Y:S01]  /*1ef60*/  STG.E.U16 desc[UR60][R4.64], R16 ;  /* 0x0000001004007986 */ /* 0x0001e2000c10153c */
[----:B-1----:R-:W-:-:S03]  /*1ef70*/  LEA R12, P3, R0, R3, 0x1 ;  /* 0x00000003000c7211 */ /* 0x002fc600078608ff */
[----:B------:R1:W-:Y:S01]  /*1ef80*/  STG.E.U16 desc[UR60][R6.64], R17 ;  /* 0x0000001106007986 */ /* 0x0003e2000c10153c */
[----:B------:R-:W-:-:S03]  /*1ef90*/  LEA.HI.X.SX32 R13, R0, R23, 0x1, P3 ;  /* 0x00000017000d7211 */ /* 0x000fc600018f0eff */
[----:B------:R3:W-:Y:S01]  /*1efa0*/  STG.E.U16 desc[UR60][R8.64], R18 ;  /* 0x0000001208007986 */ /* 0x0007e2000c10153c */
[----:B0-----:R-:W-:-:S04]  /*1efb0*/  LEA R4, P3, R2, R3, 0x1 ;  /* 0x0000000302047211 */ /* 0x001fc800078608ff */
[----:B------:R-:W-:Y:S02]  /*1efc0*/  LEA.HI.X.SX32 R5, R2, R23, 0x1, P3 ;  /* 0x0000001702057211 */ /* 0x000fe400018f0eff */
[-C--:B------:R-:W-:Y:S02]  /*1efd0*/  LEA R2, P3, R14, R3.reuse, 0x1 ;  /* 0x000000030e027211 */ /* 0x080fe400078608ff */
[----:B-1----:R-:W-:Y:S02]  /*1efe0*/  PRMT R7, R16, 0x7632, R7 ;  /* 0x0000763210077816 */ /* 0x002fe40000000007 */
[----:B---3--:R-:W-:Y:S01]  /*1eff0*/  LEA R8, R15, R14, 0x1 ;  /* 0x0000000e0f087211 */ /* 0x008fe200078e08ff */
[----:B------:R-:W-:Y:S01]  /*1f000*/  STG.E.U16 desc[UR60][R10.64], R19 ;  /* 0x000000130a007986 */ /* 0x000fe2000c10153c */
[----:B------:R-:W-:Y:S02]  /*1f010*/  PRMT R22, R17, 0x7632, R22 ;  /* 0x0000763211167816 */ /* 0x000fe40000000016 */
[----:B------:R-:W-:Y:S01]  /*1f020*/  LEA R6, P4, R8, R3, 0x1 ;  /* 0x0000000308067211 */ /* 0x000fe200078808ff */
[----:B------:R0:W-:Y:S01]  /*1f030*/  STG.E.U16 desc[UR60][R12.64], R7 ;  /* 0x000000070c007986 */ /* 0x0001e2000c10153c */
[----:B------:R-:W-:-:S02]  /*1f040*/  PRMT R24, R18, 0x7632, R24 ;  /* 0x0000763212187816 */ /* 0x000fc40000000018 */
[-C--:B------:R-:W-:Y:S02]  /*1f050*/  LEA.HI.X.SX32 R3, R14, R23.reuse, 0x1, P3 ;  /* 0x000000170e037211 */ /* 0x080fe400018f0eff */
[----:B------:R-:W-:Y:S01]  /*1f060*/  PRMT R16, R19, 0x7632, R16 ;  /* 0x0000763213107816 */ /* 0x000fe20000000010 */
[----:B------:R1:W-:Y:S01]  /*1f070*/  STG.E.U16 desc[UR60][R4.64], R22 ;  /* 0x0000001604007986 */ /* 0x0003e2000c10153c */
[----:B0-----:R-:W-:-:S03]  /*1f080*/  LEA.HI.X.SX32 R7, R8, R23, 0x1, P4 ;  /* 0x0000001708077211 */ /* 0x001fc600020f0eff */
[----:B------:R1:W-:Y:S04]  /*1f090*/  STG.E.U16 desc[UR60][R2.64], R24 ;  /* 0x0000001802007986 */ /* 0x0003e8000c10153c */
[----:B------:R1:W-:Y:S01]  /*1f0a0*/  STG.E.U16 desc[UR60][R6.64], R16 ;  /* 0x0000001006007986 */ /* 0x0003e2000c10153c */
[----:B------:R-:W-:Y:S02]  /*1f0b0*/  FSEL R0, R170, -INF , P1 ;  /* 0xff800000aa007808 */ /* 0x000fe40000800000 */
[----:B------:R-:W-:-:S03]  /*1f0c0*/  FSEL R9, R169, -INF , P2 ;  /* 0xff800000a9097808 */ /* 0x000fc60001000000 */
[----:B------:R-:W-:Y:S02]  /*1f0d0*/  FFMA R8, R0, 0.69314718246459960938, R21 ;  /* 0x3f31721800087823 */ /* 0x000fe40000000015 */
[----:B------:R-:W-:Y:S01]  /*1f0e0*/  FFMA R9, R9, 0.69314718246459960938, R20 ;  /* 0x3f31721809097823 */ /* 0x000fe20000000014 */
[----:B------:R-:W-:Y:S01]  /*1f0f0*/  BAR.SYNC.DEFER_BLOCKING 0x0 ;  /* 0x0000000000007b1d */ /* 0x000fe20000010000 */
[----:B------:R-:W-:-:S07]  /*1f100*/  LOP3.LUT P0, RZ, R171, 0x80, RZ, 0xc0, !PT ;  /* 0x00000080abff7812 */ /* 0x000fce000780c0ff */
[----:B------:R-:W0:Y:S01]  /*1f110*/  LDC R0, c[0x0][0x27c] ;  /* 0x00009f00ff007b82 */ /* 0x000e220000000800 */
[----:B------:R1:W-:Y:S07]  /*1f120*/  STS.64 [R168], R8 ;  /* 0x00000008a8007388 */ /* 0x0003ee0000000a00 */
[----:B------:R-:W-:Y:S06]  /*1f130*/  BAR.SYNC.DEFER_BLOCKING 0x0 ;  /* 0x0000000000007b1d */ /* 0x000fec0000010000 */
[----:B------:R-:W-:Y:S05]  /*1f140*/  @P0 EXIT ;  /* 0x000000000000094d */ /* 0x000fea0003800000 */
[----:B-1----:R-:W2:Y:S01]  /*1f150*/  LDL.LU R168, [R1+0x208] ;  /* 0x0002080001a87983 */ /* 0x002ea20000300800 */
[----:B------:R-:W1:Y:S01]  /*1f160*/  LDC.64 R6, c[0x0][0x230] ;  /* 0x00008c00ff067b82 */ /* 0x000e620000000a00 */
[----:B0-----:R-:W-:Y:S02]  /*1f170*/  IMAD R0, R83, R0, RZ ;  /* 0x0000000053007224 */ /* 0x001fe400078e02ff */
[----:B------:R-:W-:Y:S02]  /*1f180*/  IMAD.SHL.U32 R2, R82, 0x4, RZ ;  /* 0x0000000452027824 */ /* 0x000fe400078e00ff */
[C---:B------:R-:W-:Y:S02]  /*1f190*/  IMAD.SHL.U32 R3, R0.reuse, 0x4, RZ ;  /* 0x0000000400037824 */ /* 0x040fe400078e00ff */
[----:B------:R-:W-:-:S04]  /*1f1a0*/  IMAD.HI R0, R0, 0x4, RZ ;  /* 0x0000000400007827 */ /* 0x000fc800078e02ff */
[----:B------:R-:W-:Y:S01]  /*1f1b0*/  IMAD.HI R4, R82, 0x4, RZ ;  /* 0x0000000452047827 */ /* 0x000fe200078e02ff */
[----:B-1----:R-:W-:-:S04]  /*1f1c0*/  IADD3 R2, P0, P1, R2, R6, R3 ;  /* 0x0000000602027210 */ /* 0x002fc8000791e003 */
[----:B------:R-:W-:Y:S01]  /*1f1d0*/  IADD3.X R3, R4, R7, R0, P0, P1 ;  /* 0x0000000704037210 */ /* 0x000fe200007e2400 */
[----:B--2---:R-:W0:Y:S04]  /*1f1e0*/  LDS R5, [R168] ;  /* 0x00000000a8057984 */ /* 0x004e280000000800 */
[----:B0-----:R-:W-:Y:S01]  /*1f1f0*/  STG.E desc[UR60][R2.64], R5 ;  /* 0x0000000502007986 */ /* 0x001fe2000c10193c */
[----:B------:R-:W-:Y:S05]  /*1f200*/  EXIT ;  /* 0x000000000000794d */ /* 0x000fea0003800000 */
.L_x_2:
[----:B------:R-:W-:-:S00]  /*1f210*/  BRA `(.L_x_2) ;  /* 0xfffffffc00fc7947 */ /* 0x000fc0000383ffff */
[----:B------:R-:W-:-:S00]  /*1f220*/  NOP ;  /* 0x0000000000007918 */ /* 0x000fc00000000000 */
        /* <DEDUP_REMOVED lines=13> */
.L_x_3:


//--------------------- .nv.global.init           --------------------------
	.section	.nv.global.init,"aw",@progbits
.nv.global.init:
	.type		_$_str,@object
	.size		_$_str,(.L_0 - _$_str)
_$_str:
        /*0000*/ 	.byte	0x5f, 0x5f, 0x43, 0x55, 0x44, 0x41, 0x5f, 0x46, 0x54, 0x5a, 0x00
.L_0:


//--------------------- .nv.shared.attn_fwd       --------------------------
	.section	.nv.shared.attn_fwd,"aw",@nobits
	.sectionflags	@""
	.align	16
	.zero		1024


//--------------------- .nv.shared.reserved.0     --------------------------
	.section	.nv.shared.reserved.0,"aw",@nobits
	.weak		__nv_reservedSMEM_offset_0_alias
	.size		__nv_reservedSMEM_offset_0_alias, 0, 0
	.other		__nv_reservedSMEM_offset_0_alias,@"STO_CUDA_RESERVED_SHARED STV_DEFAULT"
__nv_reservedSMEM_offset_0_alias:
	.zero		0


//--------------------- .nv.constant0.attn_fwd    --------------------------
	.section	.nv.constant0.attn_fwd,"a",@progbits
	.sectionflags	@""
	.align	4
.nv.constant0.attn_fwd:
	.zero		664


//--------------------- SYMBOLS --------------------------

	.type		.nv.reservedSmem.offset0,@object
	.size		.nv.reservedSmem.offset0,0x4
